// auto-generated by cutlass_sweep.epilogue — config: {"arch": "sm_90", "cluster_m": 1, "cluster_n": 1, "dtype": "e4m3", "fusion": "gelu", "tile_k": 64, "tile_m": 256, "tile_n": 128}
#include "cutlass/cutlass.h"
#include "cutlass/gemm/collective/collective_builder.hpp"
#include "cutlass/gemm/device/gemm_universal_adapter.h"
#include "cutlass/gemm/kernel/gemm_universal.hpp"
#include "cutlass/epilogue/collective/collective_builder.hpp"
#include "cutlass/epilogue/fusion/operations.hpp"
#include "cutlass/epilogue/thread/activation.h"

using Elem = cutlass::float_e4m3_t;
using Acc  = float;
using TileShape    = cute::Shape<cute::_256, cute::_128, cute::_64>;
using ClusterShape = cute::Shape<cute::_1, cute::_1, cute::_1>;
using FusionOp     = cutlass::epilogue::fusion::LinCombEltAct<cutlass::epilogue::thread::GELU, Elem, Acc>;

using CollectiveEpilogue = typename cutlass::epilogue::collective::CollectiveBuilder<
    cutlass::arch::Sm90, cutlass::arch::OpClassTensorOp,
    TileShape, ClusterShape,
    cutlass::epilogue::collective::EpilogueTileAuto,
    Acc, Acc,
    Elem, cutlass::layout::RowMajor, 128 / cutlass::sizeof_bits<Elem>::value,
    Elem, cutlass::layout::RowMajor, 128 / cutlass::sizeof_bits<Elem>::value,
    cutlass::epilogue::TmaWarpSpecializedCooperative,
    FusionOp
  >::CollectiveOp;

using CollectiveMainloop = typename cutlass::gemm::collective::CollectiveBuilder<
    cutlass::arch::Sm90, cutlass::arch::OpClassTensorOp,
    Elem, cutlass::layout::RowMajor, 128 / cutlass::sizeof_bits<Elem>::value,
    Elem, cutlass::layout::ColumnMajor, 128 / cutlass::sizeof_bits<Elem>::value,
    Acc,
    TileShape, ClusterShape,
    cutlass::gemm::collective::StageCountAutoCarveout<
        static_cast<int>(sizeof(typename CollectiveEpilogue::SharedStorage))>,
    cutlass::gemm::KernelTmaWarpSpecializedCooperative
  >::CollectiveOp;

using GemmKernel = cutlass::gemm::kernel::GemmUniversal<
    cute::Shape<int,int,int,int>, CollectiveMainloop, CollectiveEpilogue>;
using Gemm = cutlass::gemm::device::GemmUniversalAdapter<GemmKernel>;

auto* _anchor = &cutlass::device_kernel<GemmKernel>;


// ===== COMPILED SASS (sm_90a) =====

	.target	sm_90a

	.elftype	@"ET_EXEC"


//--------------------- .note.nv.tkinfo           --------------------------
	.section	.note.nv.tkinfo,"",@"SHT_NOTE"
	.sectionflags	@"SHF_NOTE_NV_TKINFO"
	.tkinfo
        /*0018*/ 	.word	0x00000002
        /*0030*/ 	.string	""
        /*0030*/ 	.string	"ptxas"
        /*0030*/ 	.string	"Cuda compilation tools, release 13.0, V13.0.88"
        /*0030*/ 	.string	"Build cuda_13.0.r13.0/compiler.36424714_0"
        /*0030*/ 	.string	"-arch sm_90a -m 64 "



//--------------------- .note.nv.cuinfo           --------------------------
	.section	.note.nv.cuinfo,"",@"SHT_NOTE"
	.sectionflags	@"SHF_NOTE_NV_CUINFO"
        /*0018*/ 	.short	0x0002
        /*001a*/ 	.short	0x005a
        /*001c*/ 	.short	0x0082
	.zero		2


//--------------------- .nv.info                  --------------------------
	.section	.nv.info,"",@"SHT_CUDA_INFO"
	.align	4


	//----- nvinfo : EIATTR_REGCOUNT
	.align		4
        /*0000*/ 	.byte	0x04, 0x2f
        /*0002*/ 	.short	(.L_16 - .L_15)
	.align		4
.L_15:
        /*0004*/ 	.word	index@(_ZN7cutlass13device_kernelINS_4gemm6kernel13GemmUniversalIN4cute5tupleIJiiiiEEENS1_10collective13CollectiveMmaINS1_37MainloopSm90TmaGmmaWarpSpecializedFP8ILi8ENS5_IJNS4_1CILi1EEESB_SB_EEENS1_35KernelTmaWarpSpecializedCooperativeEEENS5_IJNSA_ILi256EEENSA_ILi128EEENSA_ILi64EEEEEENS_12float_e4m3_tENS5_IJlSB_lEEESJ_SK_NS4_8TiledMMAINS4_8MMA_AtomIJNS4_4SM904GMMA31MMA_64x128x32_F32E4M3E4M3_SS_TNILNSO_7ScaleInE1ELSQ_1EEEEEENS4_6LayoutINS5_IJNSA_ILi2EEESB_SB_EEENS5_IJSB_NSA_ILi0EEESW_EEEEENS5_IJNS4_10UnderscoreESZ_SZ_EEEEENS4_13SM90_TMA_LOADENS4_14ComposedLayoutINS4_7SwizzleILi2ELi4ELi3EEENS4_18smem_ptr_flag_bitsILi8EEENST_INS5_IJNSA_ILi8EEESH_EEENS5_IJSH_SB_EEEEEEEvNS4_8identityES12_S1C_vS1D_EENS_8epilogue10collective18CollectiveEpilogueINS1F_22Sm90TmaWarpSpecializedILi4ELi2ELi16ELb0ELb0EEEJSI_NS5_IJSG_NSA_ILi32EEEEEESJ_SK_SJ_SK_NS1F_6fusion15FusionCallbacksIS1J_NS1M_13LinCombEltActINS1F_6thread4GELUESJ_fSJ_fLNS_15FloatRoundStyleE2EEESI_S1L_JEEES12_NS13_INS14_ILi1ELi4ELi3EEES17_NST_INS5_IJS18_S1K_EEENS5_IJS1K_SB_EEEEEEENS4_39AutoVectorizingCopyWithAssumedAlignmentILi128EEENS4_14SM90_TMA_STOREES1Y_S20_NS4_9Copy_AtomIJNS4_17SM90_U32x4_STSM_NENS_6half_tEEEEvEEEvvEEEEvNT_6ParamsE)
        /*0008*/ 	.word	0x000000a8


	//----- nvinfo : EIATTR_FRAME_SIZE
	.align		4
.L_16:
        /*000c*/ 	.byte	0x04, 0x11
        /*000e*/ 	.short	(.L_18 - .L_17)
	.align		4
.L_17:
        /*0010*/ 	.word	index@(_ZN7cutlass13device_kernelINS_4gemm6kernel13GemmUniversalIN4cute5tupleIJiiiiEEENS1_10collective13CollectiveMmaINS1_37MainloopSm90TmaGmmaWarpSpecializedFP8ILi8ENS5_IJNS4_1CILi1EEESB_SB_EEENS1_35KernelTmaWarpSpecializedCooperativeEEENS5_IJNSA_ILi256EEENSA_ILi128EEENSA_ILi64EEEEEENS_12float_e4m3_tENS5_IJlSB_lEEESJ_SK_NS4_8TiledMMAINS4_8MMA_AtomIJNS4_4SM904GMMA31MMA_64x128x32_F32E4M3E4M3_SS_TNILNSO_7ScaleInE1ELSQ_1EEEEEENS4_6LayoutINS5_IJNSA_ILi2EEESB_SB_EEENS5_IJSB_NSA_ILi0EEESW_EEEEENS5_IJNS4_10UnderscoreESZ_SZ_EEEEENS4_13SM90_TMA_LOADENS4_14ComposedLayoutINS4_7SwizzleILi2ELi4ELi3EEENS4_18smem_ptr_flag_bitsILi8EEENST_INS5_IJNSA_ILi8EEESH_EEENS5_IJSH_SB_EEEEEEEvNS4_8identityES12_S1C_vS1D_EENS_8epilogue10collective18CollectiveEpilogueINS1F_22Sm90TmaWarpSpecializedILi4ELi2ELi16ELb0ELb0EEEJSI_NS5_IJSG_NSA_ILi32EEEEEESJ_SK_SJ_SK_NS1F_6fusion15FusionCallbacksIS1J_NS1M_13LinCombEltActINS1F_6thread4GELUESJ_fSJ_fLNS_15FloatRoundStyleE2EEESI_S1L_JEEES12_NS13_INS14_ILi1ELi4ELi3EEES17_NST_INS5_IJS18_S1K_EEENS5_IJS1K_SB_EEEEEEENS4_39AutoVectorizingCopyWithAssumedAlignmentILi128EEENS4_14SM90_TMA_STOREES1Y_S20_NS4_9Copy_AtomIJNS4_17SM90_U32x4_STSM_NENS_6half_tEEEEvEEEvvEEEEvNT_6ParamsE)
        /*0014*/ 	.word	0x000000e8


	//----- nvinfo : EIATTR_MIN_STACK_SIZE
	.align		4
.L_18:
        /*0018*/ 	.byte	0x04, 0x12
        /*001a*/ 	.short	(.L_20 - .L_19)
	.align		4
.L_19:
        /*001c*/ 	.word	index@(_ZN7cutlass13device_kernelINS_4gemm6kernel13GemmUniversalIN4cute5tupleIJiiiiEEENS1_10collective13CollectiveMmaINS1_37MainloopSm90TmaGmmaWarpSpecializedFP8ILi8ENS5_IJNS4_1CILi1EEESB_SB_EEENS1_35KernelTmaWarpSpecializedCooperativeEEENS5_IJNSA_ILi256EEENSA_ILi128EEENSA_ILi64EEEEEENS_12float_e4m3_tENS5_IJlSB_lEEESJ_SK_NS4_8TiledMMAINS4_8MMA_AtomIJNS4_4SM904GMMA31MMA_64x128x32_F32E4M3E4M3_SS_TNILNSO_7ScaleInE1ELSQ_1EEEEEENS4_6LayoutINS5_IJNSA_ILi2EEESB_SB_EEENS5_IJSB_NSA_ILi0EEESW_EEEEENS5_IJNS4_10UnderscoreESZ_SZ_EEEEENS4_13SM90_TMA_LOADENS4_14ComposedLayoutINS4_7SwizzleILi2ELi4ELi3EEENS4_18smem_ptr_flag_bitsILi8EEENST_INS5_IJNSA_ILi8EEESH_EEENS5_IJSH_SB_EEEEEEEvNS4_8identityES12_S1C_vS1D_EENS_8epilogue10collective18CollectiveEpilogueINS1F_22Sm90TmaWarpSpecializedILi4ELi2ELi16ELb0ELb0EEEJSI_NS5_IJSG_NSA_ILi32EEEEEESJ_SK_SJ_SK_NS1F_6fusion15FusionCallbacksIS1J_NS1M_13LinCombEltActINS1F_6thread4GELUESJ_fSJ_fLNS_15FloatRoundStyleE2EEESI_S1L_JEEES12_NS13_INS14_ILi1ELi4ELi3EEES17_NST_INS5_IJS18_S1K_EEENS5_IJS1K_SB_EEEEEEENS4_39AutoVectorizingCopyWithAssumedAlignmentILi128EEENS4_14SM90_TMA_STOREES1Y_S20_NS4_9Copy_AtomIJNS4_17SM90_U32x4_STSM_NENS_6half_tEEEEvEEEvvEEEEvNT_6ParamsE)
        /*0020*/ 	.word	0x000000e8
.L_20:


//--------------------- .nv.compat                --------------------------
	.section	.nv.compat,"",@"SHT_CUDA_COMPAT_INFO"
	.align	4
        /*0000*/ 	.byte	0x02, 0x09, 0x01, 0x00, 0x02, 0x02, 0x04, 0x00, 0x02, 0x05, 0x05, 0x00, 0x03, 0x07, 0x01, 0x01
        /*0010*/ 	.byte	0x02, 0x03, 0x01, 0x00, 0x02, 0x06, 0x01, 0x00, 0x04, 0x0b, 0x08, 0x00, 0x00, 0x00, 0x00, 0x00
        /*0020*/ 	.byte	0x00, 0x00, 0x00, 0x00


//--------------------- .nv.info._ZN7cutlass13device_kernelINS_4gemm6kernel13GemmUniversalIN4cute5tupleIJiiiiEEENS1_10collective13CollectiveMmaINS1_37MainloopSm90TmaGmmaWarpSpecializedFP8ILi8ENS5_IJNS4_1CILi1EEESB_SB_EEENS1_35KernelTmaWarpSpecializedCooperativeEEENS5_IJNSA_ILi256EEENSA_ILi128EEENSA_ILi64EEEEEENS_12float_e4m3_tENS5_IJlSB_lEEESJ_SK_NS4_8TiledMMAINS4_8MMA_AtomIJNS4_4SM904GMMA31MMA_64x128x32_F32E4M3E4M3_SS_TNILNSO_7ScaleInE1ELSQ_1EEEEEENS4_6LayoutINS5_IJNSA_ILi2EEESB_SB_EEENS5_IJSB_NSA_ILi0EEESW_EEEEENS5_IJNS4_10UnderscoreESZ_SZ_EEEEENS4_13SM90_TMA_LOADENS4_14ComposedLayoutINS4_7SwizzleILi2ELi4ELi3EEENS4_18smem_ptr_flag_bitsILi8EEENST_INS5_IJNSA_ILi8EEESH_EEENS5_IJSH_SB_EEEEEEEvNS4_8identityES12_S1C_vS1D_EENS_8epilogue10collective18CollectiveEpilogueINS1F_22Sm90TmaWarpSpecializedILi4ELi2ELi16ELb0ELb0EEEJSI_NS5_IJSG_NSA_ILi32EEEEEESJ_SK_SJ_SK_NS1F_6fusion15FusionCallbacksIS1J_NS1M_13LinCombEltActINS1F_6thread4GELUESJ_fSJ_fLNS_15FloatRoundStyleE2EEESI_S1L_JEEES12_NS13_INS14_ILi1ELi4ELi3EEES17_NST_INS5_IJS18_S1K_EEENS5_IJS1K_SB_EEEEEEENS4_39AutoVectorizingCopyWithAssumedAlignmentILi128EEENS4_14SM90_TMA_STOREES1Y_S20_NS4_9Copy_AtomIJNS4_17SM90_U32x4_STSM_NENS_6half_tEEEEvEEEvvEEEEvNT_6ParamsE --------------------------
	.section	.nv.info._ZN7cutlass13device_kernelINS_4gemm6kernel13GemmUniversalIN4cute5tupleIJiiiiEEENS1_10collective13CollectiveMmaINS1_37MainloopSm90TmaGmmaWarpSpecializedFP8ILi8ENS5_IJNS4_1CILi1EEESB_SB_EEENS1_35KernelTmaWarpSpecializedCooperativeEEENS5_IJNSA_ILi256EEENSA_ILi128EEENSA_ILi64EEEEEENS_12float_e4m3_tENS5_IJlSB_lEEESJ_SK_NS4_8TiledMMAINS4_8MMA_AtomIJNS4_4SM904GMMA31MMA_64x128x32_F32E4M3E4M3_SS_TNILNSO_7ScaleInE1ELSQ_1EEEEEENS4_6LayoutINS5_IJNSA_ILi2EEESB_SB_EEENS5_IJSB_NSA_ILi0EEESW_EEEEENS5_IJNS4_10UnderscoreESZ_SZ_EEEEENS4_13SM90_TMA_LOADENS4_14ComposedLayoutINS4_7SwizzleILi2ELi4ELi3EEENS4_18smem_ptr_flag_bitsILi8EEENST_INS5_IJNSA_ILi8EEESH_EEENS5_IJSH_SB_EEEEEEEvNS4_8identityES12_S1C_vS1D_EENS_8epilogue10collective18CollectiveEpilogueINS1F_22Sm90TmaWarpSpecializedILi4ELi2ELi16ELb0ELb0EEEJSI_NS5_IJSG_NSA_ILi32EEEEEESJ_SK_SJ_SK_NS1F_6fusion15FusionCallbacksIS1J_NS1M_13LinCombEltActINS1F_6thread4GELUESJ_fSJ_fLNS_15FloatRoundStyleE2EEESI_S1L_JEEES12_NS13_INS14_ILi1ELi4ELi3EEES17_NST_INS5_IJS18_S1K_EEENS5_IJS1K_SB_EEEEEEENS4_39AutoVectorizingCopyWithAssumedAlignmentILi128EEENS4_14SM90_TMA_STOREES1Y_S20_NS4_9Copy_AtomIJNS4_17SM90_U32x4_STSM_NENS_6half_tEEEEvEEEvvEEEEvNT_6ParamsE,"",@"SHT_CUDA_INFO"
	.sectionflags	@""
	.align	4


	//----- nvinfo : EIATTR_CUDA_API_VERSION
	.align		4
        /*0000*/ 	.byte	0x04, 0x37
        /*0002*/ 	.short	(.L_22 - .L_21)
.L_21:
        /*0004*/ 	.word	0x00000082


	//----- nvinfo : EIATTR_KPARAM_INFO
	.align		4
.L_22:
        /*0008*/ 	.byte	0x04, 0x17
        /*000a*/ 	.short	(.L_24 - .L_23)
.L_23:
        /*000c*/ 	.word	0x00000000
        /*0010*/ 	.short	0x0000
        /*0012*/ 	.short	0x0070
        /*0014*/ 	.byte	0x00, 0xf0, 0x01, 0x1c


	//----- nvinfo : EIATTR_SPARSE_MMA_MASK
	.align		4
.L_24:
        /*0018*/ 	.byte	0x03, 0x50
        /*001a*/ 	.short	0x0000


	//----- nvinfo : EIATTR_MAXREG_COUNT
	.align		4
        /*001c*/ 	.byte	0x03, 0x1b
        /*001e*/ 	.short	0x00a8


	//----- nvinfo : EIATTR_NUM_BARRIERS
	.align		4
        /*0020*/ 	.byte	0x02, 0x4c
        /*0022*/ 	.byte	0x02
	.zero		1


	//----- nvinfo : EIATTR_EXTERNS
	.align		4
        /*0024*/ 	.byte	0x04, 0x0f
        /*0026*/ 	.short	(.L_26 - .L_25)


	//   ....[0]....
	.align		4
.L_25:
        /*0028*/ 	.word	index@(__assertfail)


	//----- nvinfo : EIATTR_ANNOTATIONS
	.align		4
.L_26:
        /*002c*/ 	.byte	0x04, 0x55
        /*002e*/ 	.short	(.L_28 - .L_27)


	//   ....[0]....
.L_27:
        /*0030*/ 	.word	0x00000001
        /*0034*/ 	.byte	0xd0, 0x0a, 0x00, 0x00, 0x01, 0x00, 0x00, 0x00, 0xf0, 0x0a, 0x00, 0x00, 0x01, 0x00, 0x00, 0x00
        /* <DEDUP_REMOVED lines=232> */
        /*0ec4*/ 	.byte	0x50, 0xab, 0x01, 0x00


	//----- nvinfo : EIATTR_MERCURY_ISA_VERSION
	.align		4
.L_28:
        /*0ec8*/ 	.byte	0x03, 0x5f
        /*0eca*/ 	.short	0x0101


	//----- nvinfo : EIATTR_INT_WARP_WIDE_INSTR_OFFSETS
	.align		4
        /*0ecc*/ 	.byte	0x04, 0x31
        /*0ece*/ 	.short	(.L_30 - .L_29)


	//   ....[0]....
.L_29:
        /*0ed0*/ 	.word	0x00000940


	//   ....[1]....
        /*0ed4*/ 	.word	0x00000950


	//   ....[2]....
        /*0ed8*/ 	.word	0x000009f0


	//----- nvinfo : EIATTR_COOP_GROUP_MASK_REGIDS
	.align		4
.L_30:
        /*0edc*/ 	.byte	0x04, 0x29
        /*0ede*/ 	.short	(.L_32 - .L_31)


	//   ....[0]....
.L_31:
        /*0ee0*/ 	.word	0xffffffff


	//   ....[1]....
        /*0ee4*/ 	.word	0xffffffff


	//   ....[2]....
        /*0ee8*/ 	.word	0xffffffff


	//   ....[3]....
        /*0eec*/ 	.word	0xffffffff


	//   ....[4]....
        /*0ef0*/ 	.word	0xffffffff


	//   ....[5]....
        /*0ef4*/ 	.word	0xffffffff


	//----- nvinfo : EIATTR_COOP_GROUP_INSTR_OFFSETS
	.align		4
.L_32:
        /*0ef8*/ 	.byte	0x04, 0x28
        /*0efa*/ 	.short	(.L_34 - .L_33)


	//   ....[0]....
.L_33:
        /*0efc*/ 	.word	0x00000080


	//   ....[1]....
        /*0f00*/ 	.word	0x00000090


	//   ....[2]....
        /*0f04*/ 	.word	0x00000450


	//   ....[3]....
        /*0f08*/ 	.word	0x00000690


	//   ....[4]....
        /*0f0c*/ 	.word	0x00000840


	//   ....[5]....
        /*0f10*/ 	.word	0x00001810


	//----- nvinfo : EIATTR_REG_RECONFIG
	.align		4
.L_34:
        /*0f14*/ 	.byte	0x01, 0x54
	.zero		2


	//----- nvinfo : EIATTR_SYSCALL_OFFSETS
	.align		4
        /*0f18*/ 	.byte	0x04, 0x46
        /*0f1a*/ 	.short	(.L_36 - .L_35)


	//   ....[0]....
.L_35:
        /*0f1c*/ 	.word	0x00005800


	//   ....[1]....
        /*0f20*/ 	.word	0x00005940


	//----- nvinfo : EIATTR_MBARRIER_INSTR_OFFSETS
	.align		4
.L_36:
        /*0f24*/ 	.byte	0x04, 0x39
        /*0f26*/ 	.short	(.L_38 - .L_37)


	//   ....[0]....
.L_37:
        /*0f28*/ 	.word	0x00000570
        /*0f2c*/ 	.word	0x000000ff
        /*0f30*/ 	.word	0x00000000
        /*0f34*/ 	.short	0x0100
        /*0f36*/ 	.byte	0x08
	.zero		1


	//   ....[1]....
        /*0f38*/ 	.word	0x00000580
        /*0f3c*/ 	.word	0x000000ff
        /*0f40*/ 	.word	0x00000040
        /*0f44*/ 	.short	0x0100
        /*0f46*/ 	.byte	0x08
	.zero		1


	//   ....[2]....
        /*0f48*/ 	.word	0x00000590
        /*0f4c*/ 	.word	0x000000ff
        /*0f50*/ 	.word	0x00000008
        /*0f54*/ 	.short	0x0100
        /*0f56*/ 	.byte	0x08
	.zero		1


	//   ....[3]....
        /*0f58*/ 	.word	0x000005a0
        /*0f5c*/ 	.word	0x000000ff
        /*0f60*/ 	.word	0x00000048
        /*0f64*/ 	.short	0x0100
        /*0f66*/ 	.byte	0x08
	.zero		1


	//   ....[4]....
        /*0f68*/ 	.word	0x000005b0
        /*0f6c*/ 	.word	0x000000ff
        /*0f70*/ 	.word	0x00000010
        /*0f74*/ 	.short	0x0100
        /*0f76*/ 	.byte	0x08
	.zero		1


	//   ....[5]....
        /*0f78*/ 	.word	0x000005c0
        /*0f7c*/ 	.word	0x000000ff
        /*0f80*/ 	.word	0x00000050
        /*0f84*/ 	.short	0x0100
        /*0f86*/ 	.byte	0x08
	.zero		1


	//   ....[6]....
        /*0f88*/ 	.word	0x000005d0
        /*0f8c*/ 	.word	0x000000ff
        /*0f90*/ 	.word	0x00000018
        /*0f94*/ 	.short	0x0100
        /*0f96*/ 	.byte	0x08
	.zero		1


	//   ....[7]....
        /*0f98*/ 	.word	0x000005e0
        /*0f9c*/ 	.word	0x000000ff
        /*0fa0*/ 	.word	0x00000058
        /*0fa4*/ 	.short	0x0100
        /*0fa6*/ 	.byte	0x08
	.zero		1


	//   ....[8]....
        /*0fa8*/ 	.word	0x000005f0
        /*0fac*/ 	.word	0x000000ff
        /*0fb0*/ 	.word	0x00000020
        /*0fb4*/ 	.short	0x0100
        /*0fb6*/ 	.byte	0x08
	.zero		1


	//   ....[9]....
        /*0fb8*/ 	.word	0x00000600
        /*0fbc*/ 	.word	0x000000ff
        /*0fc0*/ 	.word	0x00000060
        /*0fc4*/ 	.short	0x0100
        /*0fc6*/ 	.byte	0x08
	.zero		1


	//   ....[10]....
        /*0fc8*/ 	.word	0x00000610
        /*0fcc*/ 	.word	0x000000ff
        /*0fd0*/ 	.word	0x00000028
        /*0fd4*/ 	.short	0x0100
        /*0fd6*/ 	.byte	0x08
	.zero		1


	//   ....[11]....
        /*0fd8*/ 	.word	0x00000620
        /*0fdc*/ 	.word	0x000000ff
        /*0fe0*/ 	.word	0x00000068
        /*0fe4*/ 	.short	0x0100
        /*0fe6*/ 	.byte	0x08
	.zero		1


	//   ....[12]....
        /*0fe8*/ 	.word	0x00000630
        /*0fec*/ 	.word	0x000000ff
        /*0ff0*/ 	.word	0x00000030
        /*0ff4*/ 	.short	0x0100
        /*0ff6*/ 	.byte	0x08
	.zero		1


	//   ....[13]....
        /*0ff8*/ 	.word	0x00000640
        /*0ffc*/ 	.word	0x000000ff
        /*1000*/ 	.word	0x00000070
        /*1004*/ 	.short	0x0100
        /*1006*/ 	.byte	0x08
	.zero		1


	//   ....[14]....
        /*1008*/ 	.word	0x00000650
        /*100c*/ 	.word	0x000000ff
        /*1010*/ 	.word	0x00000038
        /*1014*/ 	.short	0x0100
        /*1016*/ 	.byte	0x08
	.zero		1


	//   ....[15]....
        /*1018*/ 	.word	0x00000660
        /*101c*/ 	.word	0x000000ff
        /*1020*/ 	.word	0x00000078
        /*1024*/ 	.short	0x0100
        /*1026*/ 	.byte	0x08
	.zero		1


	//   ....[16]....
        /*1028*/ 	.word	0x000007b0
        /*102c*/ 	.word	0x000000ff
        /*1030*/ 	.word	0x00000080
        /*1034*/ 	.short	0x0100
        /*1036*/ 	.byte	0x08
	.zero		1


	//   ....[17]....
        /*1038*/ 	.word	0x000007c0
        /*103c*/ 	.word	0x000000ff
        /*1040*/ 	.word	0x000000a0
        /*1044*/ 	.short	0x0100
        /*1046*/ 	.byte	0x08
	.zero		1


	//   ....[18]....
        /*1048*/ 	.word	0x000007d0
        /*104c*/ 	.word	0x000000ff
        /*1050*/ 	.word	0x00000088
        /*1054*/ 	.short	0x0100
        /*1056*/ 	.byte	0x08
	.zero		1


	//   ....[19]....
        /*1058*/ 	.word	0x000007e0
        /*105c*/ 	.word	0x000000ff
        /*1060*/ 	.word	0x000000a8
        /*1064*/ 	.short	0x0100
        /*1066*/ 	.byte	0x08
	.zero		1


	//   ....[20]....
        /*1068*/ 	.word	0x000007f0
        /*106c*/ 	.word	0x000000ff
        /*1070*/ 	.word	0x00000090
        /*1074*/ 	.short	0x0100
        /*1076*/ 	.byte	0x08
	.zero		1


	//   ....[21]....
        /*1078*/ 	.word	0x00000800
        /*107c*/ 	.word	0x000000ff
        /*1080*/ 	.word	0x000000b0
        /*1084*/ 	.short	0x0100
        /*1086*/ 	.byte	0x08
	.zero		1


	//   ....[22]....
        /*1088*/ 	.word	0x00000810
        /*108c*/ 	.word	0x000000ff
        /*1090*/ 	.word	0x00000098
        /*1094*/ 	.short	0x0100
        /*1096*/ 	.byte	0x08
	.zero		1


	//   ....[23]....
        /*1098*/ 	.word	0x00000820
        /*109c*/ 	.word	0x000000ff
        /*10a0*/ 	.word	0x000000b8
        /*10a4*/ 	.short	0x0100
        /*10a6*/ 	.byte	0x08
	.zero		1


	//   ....[24]....
        /*10a8*/ 	.word	0x00000a90
        /*10ac*/ 	.word	0x000000ff
        /*10b0*/ 	.word	0x000000c0
        /*10b4*/ 	.short	0x0100
        /*10b6*/ 	.byte	0x08
	.zero		1


	//   ....[25]....
        /*10b8*/ 	.word	0x00000b30
        /*10bc*/ 	.word	0x000000ff
        /*10c0*/ 	.word	0x000000c8
        /*10c4*/ 	.short	0x0100
        /*10c6*/ 	.byte	0x08
	.zero		1


	//   ....[26]....
        /*10c8*/ 	.word	0x00002090
        /*10cc*/ 	.word	0x000000ff
        /*10d0*/ 	.word	0x00000000
        /*10d4*/ 	.short	0x010a
        /*10d6*/ 	.byte	0x04
	.zero		1


	//   ....[27]....
        /*10d8*/ 	.word	0x000020d0
        /*10dc*/ 	.word	0x000000ff
        /*10e0*/ 	.word	0x00000000
        /*10e4*/ 	.short	0x010a
        /*10e6*/ 	.byte	0x04
	.zero		1


	//   ....[28]....
        /*10e8*/ 	.word	0x00003500
        /*10ec*/ 	.word	0x000000ff
        /*10f0*/ 	.word	0x00000000
        /*10f4*/ 	.short	0x010a
        /*10f6*/ 	.byte	0x08
	.zero		1


	//   ....[29]....
        /*10f8*/ 	.word	0x00003540
        /*10fc*/ 	.word	0x000000ff
        /*1100*/ 	.word	0x00000000
        /*1104*/ 	.short	0x010a
        /*1106*/ 	.byte	0x08
	.zero		1


	//   ....[30]....
        /*1108*/ 	.word	0x00004680
        /*110c*/ 	.word	0x000000ff
        /*1110*/ 	.word	0x00000000
        /*1114*/ 	.short	0x0101
        /*1116*/ 	.byte	0x06
	.zero		1


	//   ....[31]....
        /*1118*/ 	.word	0x00005650
        /*111c*/ 	.word	0x000000ff
        /*1120*/ 	.word	0x00000000
        /*1124*/ 	.short	0x0101
        /*1126*/ 	.byte	0x04
	.zero		1


	//   ....[32]....
        /*1128*/ 	.word	0x00005e50
        /*112c*/ 	.word	0x0000000d
        /*1130*/ 	.word	0x00000080
        /*1134*/ 	.short	0x010a
        /*1136*/ 	.byte	0x3f
	.zero		1


	//   ....[33]....
        /*1138*/ 	.word	0x00006160
        /*113c*/ 	.word	0x00000006
        /*1140*/ 	.word	0x00000000
        /*1144*/ 	.short	0x0101
        /*1146*/ 	.byte	0x3f
	.zero		1


	//   ....[34]....
        /*1148*/ 	.word	0x000082f0
        /*114c*/ 	.word	0x0000001b
        /*1150*/ 	.word	0x00000080
        /*1154*/ 	.short	0x010a
        /*1156*/ 	.byte	0x3f
	.zero		1


	//   ....[35]....
        /*1158*/ 	.word	0x00008520
        /*115c*/ 	.word	0x00000014
        /*1160*/ 	.word	0x00000000
        /*1164*/ 	.short	0x0101
        /*1166*/ 	.byte	0x3f
	.zero		1


	//   ....[36]....
        /*1168*/ 	.word	0x0000a560
        /*116c*/ 	.word	0x00000016
        /*1170*/ 	.word	0x00000080
        /*1174*/ 	.short	0x010a
        /*1176*/ 	.byte	0x3f
	.zero		1


	//   ....[37]....
        /*1178*/ 	.word	0x0000a790
        /*117c*/ 	.word	0x00000012
        /*1180*/ 	.word	0x00000000
        /*1184*/ 	.short	0x0101
        /*1186*/ 	.byte	0x3f
	.zero		1


	//   ....[38]....
        /*1188*/ 	.word	0x0000c7b0
        /*118c*/ 	.word	0x00000014
        /*1190*/ 	.word	0x00000080
        /*1194*/ 	.short	0x010a
        /*1196*/ 	.byte	0x3f
	.zero		1


	//   ....[39]....
        /*1198*/ 	.word	0x0000ca20
        /*119c*/ 	.word	0x00000014
        /*11a0*/ 	.word	0x00000000
        /*11a4*/ 	.short	0x0101
        /*11a6*/ 	.byte	0x3f
	.zero		1


	//   ....[40]....
        /*11a8*/ 	.word	0x0000eb30
        /*11ac*/ 	.word	0x00000011
        /*11b0*/ 	.word	0x00000080
        /*11b4*/ 	.short	0x010a
        /*11b6*/ 	.byte	0x3f
	.zero		1


	//   ....[41]....
        /*11b8*/ 	.word	0x0000edb0
        /*11bc*/ 	.word	0x00000011
        /*11c0*/ 	.word	0x00000000
        /*11c4*/ 	.short	0x0101
        /*11c6*/ 	.byte	0x3f
	.zero		1


	//   ....[42]....
        /*11c8*/ 	.word	0x00010de0
        /*11cc*/ 	.word	0x00000011
        /*11d0*/ 	.word	0x00000080
        /*11d4*/ 	.short	0x010a
        /*11d6*/ 	.byte	0x3f
	.zero		1


	//   ....[43]....
        /*11d8*/ 	.word	0x00011060
        /*11dc*/ 	.word	0x00000011
        /*11e0*/ 	.word	0x00000000
        /*11e4*/ 	.short	0x0101
        /*11e6*/ 	.byte	0x3f
	.zero		1


	//   ....[44]....
        /*11e8*/ 	.word	0x00013190
        /*11ec*/ 	.word	0x00000011
        /*11f0*/ 	.word	0x00000080
        /*11f4*/ 	.short	0x010a
        /*11f6*/ 	.byte	0x3f
	.zero		1


	//   ....[45]....
        /*11f8*/ 	.word	0x00013410
        /*11fc*/ 	.word	0x00000011
        /*1200*/ 	.word	0x00000000
        /*1204*/ 	.short	0x0101
        /*1206*/ 	.byte	0x3f
	.zero		1


	//   ....[46]....
        /*1208*/ 	.word	0x00015440
        /*120c*/ 	.word	0x00000014
        /*1210*/ 	.word	0x00000080
        /*1214*/ 	.short	0x010a
        /*1216*/ 	.byte	0x3f
	.zero		1


	//   ....[47]....
        /*1218*/ 	.word	0x00015690
        /*121c*/ 	.word	0x0000000e
        /*1220*/ 	.word	0x00000000
        /*1224*/ 	.short	0x0101
        /*1226*/ 	.byte	0x3f
	.zero		1


	//   ....[48]....
        /*1228*/ 	.word	0x00018570
        /*122c*/ 	.word	0x000000ff
        /*1230*/ 	.word	0x000000c8
        /*1234*/ 	.short	0x010a
        /*1236*/ 	.byte	0x04
	.zero		1


	//   ....[49]....
        /*1238*/ 	.word	0x00018970
        /*123c*/ 	.word	0x000000ff
        /*1240*/ 	.word	0x000000a0
        /*1244*/ 	.short	0x010a
        /*1246*/ 	.byte	0x0d
	.zero		1


	//   ....[50]....
        /*1248*/ 	.word	0x00018a60
        /*124c*/ 	.word	0x000000ff
        /*1250*/ 	.word	0x00000080
        /*1254*/ 	.short	0x010b
        /*1256*/ 	.byte	0x0d
	.zero		1


	//   ....[51]....
        /*1258*/ 	.word	0x00018ac0
        /*125c*/ 	.word	0x000000ff
        /*1260*/ 	.word	0x00000000
        /*1264*/ 	.short	0x0101
        /*1266*/ 	.byte	0x10
	.zero		1


	//   ....[52]....
        /*1268*/ 	.word	0x00018af0
        /*126c*/ 	.word	0x000000ff
        /*1270*/ 	.word	0x000000a8
        /*1274*/ 	.short	0x010a
        /*1276*/ 	.byte	0x0d
	.zero		1


	//   ....[53]....
        /*1278*/ 	.word	0x00018c00
        /*127c*/ 	.word	0x000000ff
        /*1280*/ 	.word	0x00000088
        /*1284*/ 	.short	0x010b
        /*1286*/ 	.byte	0x0d
	.zero		1


	//   ....[54]....
        /*1288*/ 	.word	0x00018c70
        /*128c*/ 	.word	0x000000ff
        /*1290*/ 	.word	0x00000000
        /*1294*/ 	.short	0x0101
        /*1296*/ 	.byte	0x14
	.zero		1


	//   ....[55]....
        /*1298*/ 	.word	0x00018ca0
        /*129c*/ 	.word	0x000000ff
        /*12a0*/ 	.word	0x000000b0
        /*12a4*/ 	.short	0x010a
        /*12a6*/ 	.byte	0x0d
	.zero		1


	//   ....[56]....
        /*12a8*/ 	.word	0x00018da0
        /*12ac*/ 	.word	0x000000ff
        /*12b0*/ 	.word	0x00000090
        /*12b4*/ 	.short	0x010b
        /*12b6*/ 	.byte	0x0d
	.zero		1


	//   ....[57]....
        /*12b8*/ 	.word	0x00018e00
        /*12bc*/ 	.word	0x000000ff
        /*12c0*/ 	.word	0x00000000
        /*12c4*/ 	.short	0x0101
        /*12c6*/ 	.byte	0x15
	.zero		1


	//   ....[58]....
        /*12c8*/ 	.word	0x00018e30
        /*12cc*/ 	.word	0x000000ff
        /*12d0*/ 	.word	0x000000b8
        /*12d4*/ 	.short	0x010a
        /*12d6*/ 	.byte	0x0d
	.zero		1


	//   ....[59]....
        /*12d8*/ 	.word	0x00018f30
        /*12dc*/ 	.word	0x000000ff
        /*12e0*/ 	.word	0x00000098
        /*12e4*/ 	.short	0x010b
        /*12e6*/ 	.byte	0x0d
	.zero		1


	//   ....[60]....
        /*12e8*/ 	.word	0x00018fa0
        /*12ec*/ 	.word	0x000000ff
        /*12f0*/ 	.word	0x00000000
        /*12f4*/ 	.short	0x0101
        /*12f6*/ 	.byte	0x1d
	.zero		1


	//   ....[61]....
        /*12f8*/ 	.word	0x00018fe0
        /*12fc*/ 	.word	0x000000ff
        /*1300*/ 	.word	0x000000a0
        /*1304*/ 	.short	0x010a
        /*1306*/ 	.byte	0x0d
	.zero		1


	//   ....[62]....
        /*1308*/ 	.word	0x000190d0
        /*130c*/ 	.word	0x000000ff
        /*1310*/ 	.word	0x00000080
        /*1314*/ 	.short	0x010b
        /*1316*/ 	.byte	0x0d
	.zero		1


	//   ....[63]....
        /*1318*/ 	.word	0x00019110
        /*131c*/ 	.word	0x000000ff
        /*1320*/ 	.word	0x00000000
        /*1324*/ 	.short	0x0101
        /*1326*/ 	.byte	0x10
	.zero		1


	//   ....[64]....
        /*1328*/ 	.word	0x00019140
        /*132c*/ 	.word	0x000000ff
        /*1330*/ 	.word	0x000000a8
        /*1334*/ 	.short	0x010a
        /*1336*/ 	.byte	0x0d
	.zero		1


	//   ....[65]....
        /*1338*/ 	.word	0x00019240
        /*133c*/ 	.word	0x000000ff
        /*1340*/ 	.word	0x00000088
        /*1344*/ 	.short	0x010b
        /*1346*/ 	.byte	0x0d
	.zero		1


	//   ....[66]....
        /*1348*/ 	.word	0x00019280
        /*134c*/ 	.word	0x000000ff
        /*1350*/ 	.word	0x00000000
        /*1354*/ 	.short	0x0101
        /*1356*/ 	.byte	0x14
	.zero		1


	//   ....[67]....
        /*1358*/ 	.word	0x000192c0
        /*135c*/ 	.word	0x000000ff
        /*1360*/ 	.word	0x000000b0
        /*1364*/ 	.short	0x010a
        /*1366*/ 	.byte	0x0d
	.zero		1


	//   ....[68]....
        /*1368*/ 	.word	0x000193a0
        /*136c*/ 	.word	0x000000ff
        /*1370*/ 	.word	0x00000090
        /*1374*/ 	.short	0x010b
        /*1376*/ 	.byte	0x0d
	.zero		1


	//   ....[69]....
        /*1378*/ 	.word	0x000193e0
        /*137c*/ 	.word	0x000000ff
        /*1380*/ 	.word	0x00000000
        /*1384*/ 	.short	0x0101
        /*1386*/ 	.byte	0x15
	.zero		1


	//   ....[70]....
        /*1388*/ 	.word	0x00019410
        /*138c*/ 	.word	0x000000ff
        /*1390*/ 	.word	0x000000b8
        /*1394*/ 	.short	0x010a
        /*1396*/ 	.byte	0x0d
	.zero		1


	//   ....[71]....
        /*1398*/ 	.word	0x00019510
        /*139c*/ 	.word	0x000000ff
        /*13a0*/ 	.word	0x00000098
        /*13a4*/ 	.short	0x010b
        /*13a6*/ 	.byte	0x0d
	.zero		1


	//   ....[72]....
        /*13a8*/ 	.word	0x00019560
        /*13ac*/ 	.word	0x000000ff
        /*13b0*/ 	.word	0x00000000
        /*13b4*/ 	.short	0x0101
        /*13b6*/ 	.byte	0x1d
	.zero		1


	//   ....[73]....
        /*13b8*/ 	.word	0x00019c80
        /*13bc*/ 	.word	0x00000000
        /*13c0*/ 	.word	0x000000a0
        /*13c4*/ 	.short	0x010a
        /*13c6*/ 	.byte	0x3f
	.zero		1


	//   ....[74]....
        /*13c8*/ 	.word	0x00019cc0
        /*13cc*/ 	.word	0x00000000
        /*13d0*/ 	.word	0x000000a8
        /*13d4*/ 	.short	0x010a
        /*13d6*/ 	.byte	0x3f
	.zero		1


	//   ....[75]....
        /*13d8*/ 	.word	0x00019d00
        /*13dc*/ 	.word	0x00000000
        /*13e0*/ 	.word	0x000000b0
        /*13e4*/ 	.short	0x010a
        /*13e6*/ 	.byte	0x3f
	.zero		1


	//   ....[76]....
        /*13e8*/ 	.word	0x00019d60
        /*13ec*/ 	.word	0x00000000
        /*13f0*/ 	.word	0x000000b8
        /*13f4*/ 	.short	0x010a
        /*13f6*/ 	.byte	0x3f
	.zero		1


	//   ....[77]....
        /*13f8*/ 	.word	0x0001a0c0
        /*13fc*/ 	.word	0x0000000f
        /*1400*/ 	.word	0x00000040
        /*1404*/ 	.short	0x010a
        /*1406*/ 	.byte	0x3f
	.zero		1


	//   ....[78]....
        /*1408*/ 	.word	0x0001a470
        /*140c*/ 	.word	0x00000003
        /*1410*/ 	.word	0x000000c8
        /*1414*/ 	.short	0x0101
        /*1416*/ 	.byte	0x3f
	.zero		1


	//   ....[79]....
        /*1418*/ 	.word	0x0001ac10
        /*141c*/ 	.word	0x00000007
        /*1420*/ 	.word	0x00000000
        /*1424*/ 	.short	0x010a
        /*1426*/ 	.byte	0x3f
	.zero		1


	//   ....[80]....
        /*1428*/ 	.word	0x0001ac90
        /*142c*/ 	.word	0x00000009
        /*1430*/ 	.word	0x00000000
        /*1434*/ 	.short	0x010a
        /*1436*/ 	.byte	0x3f
	.zero		1


	//   ....[81]....
        /*1438*/ 	.word	0x0001ad20
        /*143c*/ 	.word	0x00000006
        /*1440*/ 	.word	0x00000000
        /*1444*/ 	.short	0x010a
        /*1446*/ 	.byte	0x3f
	.zero		1


	//   ....[82]....
        /*1448*/ 	.word	0x0001adb0
        /*144c*/ 	.word	0x00000009
        /*1450*/ 	.word	0x00000000
        /*1454*/ 	.short	0x010a
        /*1456*/ 	.byte	0x3f
	.zero		1


	//   ....[83]....
        /*1458*/ 	.word	0x0001ae40
        /*145c*/ 	.word	0x00000006
        /*1460*/ 	.word	0x00000000
        /*1464*/ 	.short	0x010a
        /*1466*/ 	.byte	0x3f
	.zero		1


	//   ....[84]....
        /*1468*/ 	.word	0x0001aed0
        /*146c*/ 	.word	0x00000009
        /*1470*/ 	.word	0x00000000
        /*1474*/ 	.short	0x010a
        /*1476*/ 	.byte	0x3f
	.zero		1


	//   ....[85]....
        /*1478*/ 	.word	0x0001af60
        /*147c*/ 	.word	0x00000006
        /*1480*/ 	.word	0x00000000
        /*1484*/ 	.short	0x010a
        /*1486*/ 	.byte	0x3f
	.zero		1


	//   ....[86]....
        /*1488*/ 	.word	0x0001aff0
        /*148c*/ 	.word	0x00000003
        /*1490*/ 	.word	0x00000000
        /*1494*/ 	.short	0x010a
        /*1496*/ 	.byte	0x3f
	.zero		1


	//   ....[87]....
        /*1498*/ 	.word	0x0001b060
        /*149c*/ 	.word	0x00000003
        /*14a0*/ 	.word	0x00000000
        /*14a4*/ 	.short	0x010a
        /*14a6*/ 	.byte	0x3f
	.zero		1


	//   ....[88]....
        /*14a8*/ 	.word	0x0001b0c0
        /*14ac*/ 	.word	0x00000007
        /*14b0*/ 	.word	0x00000000
        /*14b4*/ 	.short	0x010a
        /*14b6*/ 	.byte	0x3f
	.zero		1


	//   ....[89]....
        /*14b8*/ 	.word	0x0001b110
        /*14bc*/ 	.word	0x0000000d
        /*14c0*/ 	.word	0x00000080
        /*14c4*/ 	.short	0x010a
        /*14c6*/ 	.byte	0x3f
	.zero		1


	//   ....[90]....
        /*14c8*/ 	.word	0x0001b160
        /*14cc*/ 	.word	0x0000001b
        /*14d0*/ 	.word	0x00000080
        /*14d4*/ 	.short	0x010a
        /*14d6*/ 	.byte	0x3f
	.zero		1


	//   ....[91]....
        /*14d8*/ 	.word	0x0001b1b0
        /*14dc*/ 	.word	0x00000016
        /*14e0*/ 	.word	0x00000080
        /*14e4*/ 	.short	0x010a
        /*14e6*/ 	.byte	0x3f
	.zero		1


	//   ....[92]....
        /*14e8*/ 	.word	0x0001b200
        /*14ec*/ 	.word	0x00000014
        /*14f0*/ 	.word	0x00000080
        /*14f4*/ 	.short	0x010a
        /*14f6*/ 	.byte	0x3f
	.zero		1


	//   ....[93]....
        /*14f8*/ 	.word	0x0001b250
        /*14fc*/ 	.word	0x00000011
        /*1500*/ 	.word	0x00000080
        /*1504*/ 	.short	0x010a
        /*1506*/ 	.byte	0x3f
	.zero		1


	//   ....[94]....
        /*1508*/ 	.word	0x0001b2a0
        /*150c*/ 	.word	0x00000011
        /*1510*/ 	.word	0x00000080
        /*1514*/ 	.short	0x010a
        /*1516*/ 	.byte	0x3f
	.zero		1


	//   ....[95]....
        /*1518*/ 	.word	0x0001b2f0
        /*151c*/ 	.word	0x00000011
        /*1520*/ 	.word	0x00000080
        /*1524*/ 	.short	0x010a
        /*1526*/ 	.byte	0x3f
	.zero		1


	//   ....[96]....
        /*1528*/ 	.word	0x0001b340
        /*152c*/ 	.word	0x00000014
        /*1530*/ 	.word	0x00000080
        /*1534*/ 	.short	0x010a
        /*1536*/ 	.byte	0x3f
	.zero		1


	//   ....[97]....
        /*1538*/ 	.word	0x0001b3a0
        /*153c*/ 	.word	0x00000007
        /*1540*/ 	.word	0x000000c8
        /*1544*/ 	.short	0x010a
        /*1546*/ 	.byte	0x3f
	.zero		1


	//   ....[98]....
        /*1548*/ 	.word	0x0001b400
        /*154c*/ 	.word	0x00000003
        /*1550*/ 	.word	0x000000a0
        /*1554*/ 	.short	0x010a
        /*1556*/ 	.byte	0x3f
	.zero		1


	//   ....[99]....
        /*1558*/ 	.word	0x0001b460
        /*155c*/ 	.word	0x00000003
        /*1560*/ 	.word	0x000000a8
        /*1564*/ 	.short	0x010a
        /*1566*/ 	.byte	0x3f
	.zero		1


	//   ....[100]....
        /*1568*/ 	.word	0x0001b4c0
        /*156c*/ 	.word	0x00000003
        /*1570*/ 	.word	0x000000b0
        /*1574*/ 	.short	0x010a
        /*1576*/ 	.byte	0x3f
	.zero		1


	//   ....[101]....
        /*1578*/ 	.word	0x0001b520
        /*157c*/ 	.word	0x00000003
        /*1580*/ 	.word	0x000000b8
        /*1584*/ 	.short	0x010a
        /*1586*/ 	.byte	0x3f
	.zero		1


	//   ....[102]....
        /*1588*/ 	.word	0x0001b580
        /*158c*/ 	.word	0x00000003
        /*1590*/ 	.word	0x000000a0
        /*1594*/ 	.short	0x010a
        /*1596*/ 	.byte	0x3f
	.zero		1


	//   ....[103]....
        /*1598*/ 	.word	0x0001b5e0
        /*159c*/ 	.word	0x00000003
        /*15a0*/ 	.word	0x000000a8
        /*15a4*/ 	.short	0x010a
        /*15a6*/ 	.byte	0x3f
	.zero		1


	//   ....[104]....
        /*15a8*/ 	.word	0x0001b640
        /*15ac*/ 	.word	0x00000003
        /*15b0*/ 	.word	0x000000b0
        /*15b4*/ 	.short	0x010a
        /*15b6*/ 	.byte	0x3f
	.zero		1


	//   ....[105]....
        /*15b8*/ 	.word	0x0001b6a0
        /*15bc*/ 	.word	0x00000003
        /*15c0*/ 	.word	0x000000b8
        /*15c4*/ 	.short	0x010a
        /*15c6*/ 	.byte	0x3f
	.zero		1


	//   ....[106]....
        /*15c8*/ 	.word	0x0001b6f0
        /*15cc*/ 	.word	0x00000000
        /*15d0*/ 	.word	0x000000a0
        /*15d4*/ 	.short	0x010a
        /*15d6*/ 	.byte	0x3f
	.zero		1


	//   ....[107]....
        /*15d8*/ 	.word	0x0001b740
        /*15dc*/ 	.word	0x00000000
        /*15e0*/ 	.word	0x000000a8
        /*15e4*/ 	.short	0x010a
        /*15e6*/ 	.byte	0x3f
	.zero		1


	//   ....[108]....
        /*15e8*/ 	.word	0x0001b790
        /*15ec*/ 	.word	0x00000000
        /*15f0*/ 	.word	0x000000b0
        /*15f4*/ 	.short	0x010a
        /*15f6*/ 	.byte	0x3f
	.zero		1


	//   ....[109]....
        /*15f8*/ 	.word	0x0001b860
        /*15fc*/ 	.word	0x0000000f
        /*1600*/ 	.word	0x00000040
        /*1604*/ 	.short	0x010a
        /*1606*/ 	.byte	0x3f
	.zero		1


	//   ....[110]....
        /*1608*/ 	.word	0x0001b930
        /*160c*/ 	.word	0x00000007
        /*1610*/ 	.word	0x00000000
        /*1614*/ 	.short	0x010a
        /*1616*/ 	.byte	0x3f
	.zero		1


	//   ....[111]....
        /*1618*/ 	.word	0x0001b980
        /*161c*/ 	.word	0x00000009
        /*1620*/ 	.word	0x00000000
        /*1624*/ 	.short	0x010a
        /*1626*/ 	.byte	0x3f
	.zero		1


	//   ....[112]....
        /*1628*/ 	.word	0x0001b9d0
        /*162c*/ 	.word	0x00000006
        /*1630*/ 	.word	0x00000000
        /*1634*/ 	.short	0x010a
        /*1636*/ 	.byte	0x3f
	.zero		1


	//   ....[113]....
        /*1638*/ 	.word	0x0001ba20
        /*163c*/ 	.word	0x00000009
        /*1640*/ 	.word	0x00000000
        /*1644*/ 	.short	0x010a
        /*1646*/ 	.byte	0x3f
	.zero		1


	//   ....[114]....
        /*1648*/ 	.word	0x0001ba70
        /*164c*/ 	.word	0x00000006
        /*1650*/ 	.word	0x00000000
        /*1654*/ 	.short	0x010a
        /*1656*/ 	.byte	0x3f
	.zero		1


	//   ....[115]....
        /*1658*/ 	.word	0x0001bac0
        /*165c*/ 	.word	0x00000009
        /*1660*/ 	.word	0x00000000
        /*1664*/ 	.short	0x010a
        /*1666*/ 	.byte	0x3f
	.zero		1


	//   ....[116]....
        /*1668*/ 	.word	0x0001bb10
        /*166c*/ 	.word	0x00000006
        /*1670*/ 	.word	0x00000000
        /*1674*/ 	.short	0x010a
        /*1676*/ 	.byte	0x3f
	.zero		1


	//----- nvinfo : EIATTR_NUM_MBARRIERS
	.align		4
.L_38:
        /*1678*/ 	.byte	0x03, 0x38
        /*167a*/ 	.short	0x001a


	//----- nvinfo : EIATTR_EXIT_INSTR_OFFSETS
	.align		4
        /*167c*/ 	.byte	0x04, 0x1c
        /*167e*/ 	.short	(.L_40 - .L_39)


	//   ....[0]....
.L_39:
        /*1680*/ 	.word	0x00000bd0


	//   ....[1]....
        /*1684*/ 	.word	0x00001440


	//   ....[2]....
        /*1688*/ 	.word	0x00017e50


	//   ....[3]....
        /*168c*/ 	.word	0x000184d0


	//   ....[4]....
        /*1690*/ 	.word	0x00018500


	//   ....[5]....
        /*1694*/ 	.word	0x00019db0


	//   ....[6]....
        /*1698*/ 	.word	0x0001b040


	//----- nvinfo : EIATTR_MAX_THREADS
	.align		4
.L_40:
        /*169c*/ 	.byte	0x04, 0x05
        /*169e*/ 	.short	(.L_42 - .L_41)
.L_41:
        /*16a0*/ 	.word	0x00000180
        /*16a4*/ 	.word	0x00000001
        /*16a8*/ 	.word	0x00000001


	//----- nvinfo : EIATTR_CRS_STACK_SIZE
	.align		4
.L_42:
        /*16ac*/ 	.byte	0x04, 0x1e
        /*16ae*/ 	.short	(.L_44 - .L_43)
.L_43:
        /*16b0*/ 	.word	0x00000000


	//----- nvinfo : EIATTR_CBANK_PARAM_SIZE
	.align		4
.L_44:
        /*16b4*/ 	.byte	0x03, 0x19
        /*16b6*/ 	.short	0x0770


	//----- nvinfo : EIATTR_PARAM_CBANK
	.align		4
        /*16b8*/ 	.byte	0x04, 0x0a
        /*16ba*/ 	.short	(.L_46 - .L_45)
	.align		4
.L_45:
        /*16bc*/ 	.word	index@(.nv.constant0._ZN7cutlass13device_kernelINS_4gemm6kernel13GemmUniversalIN4cute5tupleIJiiiiEEENS1_10collective13CollectiveMmaINS1_37MainloopSm90TmaGmmaWarpSpecializedFP8ILi8ENS5_IJNS4_1CILi1EEESB_SB_EEENS1_35KernelTmaWarpSpecializedCooperativeEEENS5_IJNSA_ILi256EEENSA_ILi128EEENSA_ILi64EEEEEENS_12float_e4m3_tENS5_IJlSB_lEEESJ_SK_NS4_8TiledMMAINS4_8MMA_AtomIJNS4_4SM904GMMA31MMA_64x128x32_F32E4M3E4M3_SS_TNILNSO_7ScaleInE1ELSQ_1EEEEEENS4_6LayoutINS5_IJNSA_ILi2EEESB_SB_EEENS5_IJSB_NSA_ILi0EEESW_EEEEENS5_IJNS4_10UnderscoreESZ_SZ_EEEEENS4_13SM90_TMA_LOADENS4_14ComposedLayoutINS4_7SwizzleILi2ELi4ELi3EEENS4_18smem_ptr_flag_bitsILi8EEENST_INS5_IJNSA_ILi8EEESH_EEENS5_IJSH_SB_EEEEEEEvNS4_8identityES12_S1C_vS1D_EENS_8epilogue10collective18CollectiveEpilogueINS1F_22Sm90TmaWarpSpecializedILi4ELi2ELi16ELb0ELb0EEEJSI_NS5_IJSG_NSA_ILi32EEEEEESJ_SK_SJ_SK_NS1F_6fusion15FusionCallbacksIS1J_NS1M_13LinCombEltActINS1F_6thread4GELUESJ_fSJ_fLNS_15FloatRoundStyleE2EEESI_S1L_JEEES12_NS13_INS14_ILi1ELi4ELi3EEES17_NST_INS5_IJS18_S1K_EEENS5_IJS1K_SB_EEEEEEENS4_39AutoVectorizingCopyWithAssumedAlignmentILi128EEENS4_14SM90_TMA_STOREES1Y_S20_NS4_9Copy_AtomIJNS4_17SM90_U32x4_STSM_NENS_6half_tEEEEvEEEvvEEEEvNT_6ParamsE)
        /*16c0*/ 	.short	0x0210
        /*16c2*/ 	.short	0x0770


	//----- nvinfo : EIATTR_SW_WAR
	.align		4
.L_46:
        /*16c4*/ 	.byte	0x04, 0x36
        /*16c6*/ 	.short	(.L_48 - .L_47)
.L_47:
        /*16c8*/ 	.word	0x00000008
.L_48:


//--------------------- .nv.callgraph             --------------------------
	.section	.nv.callgraph,"",@"SHT_CUDA_CALLGRAPH"
	.align	4
	.sectionentsize	8
	.align		4
        /*0000*/ 	.word	0x00000000
	.align		4
        /*0004*/ 	.word	0xffffffff
	.align		4
        /*0008*/ 	.word	index@(_ZN7cutlass13device_kernelINS_4gemm6kernel13GemmUniversalIN4cute5tupleIJiiiiEEENS1_10collective13CollectiveMmaINS1_37MainloopSm90TmaGmmaWarpSpecializedFP8ILi8ENS5_IJNS4_1CILi1EEESB_SB_EEENS1_35KernelTmaWarpSpecializedCooperativeEEENS5_IJNSA_ILi256EEENSA_ILi128EEENSA_ILi64EEEEEENS_12float_e4m3_tENS5_IJlSB_lEEESJ_SK_NS4_8TiledMMAINS4_8MMA_AtomIJNS4_4SM904GMMA31MMA_64x128x32_F32E4M3E4M3_SS_TNILNSO_7ScaleInE1ELSQ_1EEEEEENS4_6LayoutINS5_IJNSA_ILi2EEESB_SB_EEENS5_IJSB_NSA_ILi0EEESW_EEEEENS5_IJNS4_10UnderscoreESZ_SZ_EEEEENS4_13SM90_TMA_LOADENS4_14ComposedLayoutINS4_7SwizzleILi2ELi4ELi3EEENS4_18smem_ptr_flag_bitsILi8EEENST_INS5_IJNSA_ILi8EEESH_EEENS5_IJSH_SB_EEEEEEEvNS4_8identityES12_S1C_vS1D_EENS_8epilogue10collective18CollectiveEpilogueINS1F_22Sm90TmaWarpSpecializedILi4ELi2ELi16ELb0ELb0EEEJSI_NS5_IJSG_NSA_ILi32EEEEEESJ_SK_SJ_SK_NS1F_6fusion15FusionCallbacksIS1J_NS1M_13LinCombEltActINS1F_6thread4GELUESJ_fSJ_fLNS_15FloatRoundStyleE2EEESI_S1L_JEEES12_NS13_INS14_ILi1ELi4ELi3EEES17_NST_INS5_IJS18_S1K_EEENS5_IJS1K_SB_EEEEEEENS4_39AutoVectorizingCopyWithAssumedAlignmentILi128EEENS4_14SM90_TMA_STOREES1Y_S20_NS4_9Copy_AtomIJNS4_17SM90_U32x4_STSM_NENS_6half_tEEEEvEEEvvEEEEvNT_6ParamsE)
	.align		4
        /*000c*/ 	.word	index@(__assertfail)
	.align		4
        /*0010*/ 	.word	0x00000000
	.align		4
        /*0014*/ 	.word	0xfffffffe
	.align		4
        /*0018*/ 	.word	0x00000000
	.align		4
        /*001c*/ 	.word	0xfffffffd
	.align		4
        /*0020*/ 	.word	0x00000000
	.align		4
        /*0024*/ 	.word	0xfffffffc


//--------------------- .nv.constant4             --------------------------
	.section	.nv.constant4,"a",@progbits
	.align	8
	.align		8
.nv.constant4:
        /*0000*/ 	.dword	__assertfail
	.align		8
        /*0008*/ 	.dword	__unnamed_1
	.align		8
        /*0010*/ 	.dword	__unnamed_2
	.align		8
        /*0018*/ 	.dword	_ZN39_INTERNAL_fb04793a_4_k_cu_50aaedb5_26344cuda3std3__45__cpo5beginE
	.align		8
        /*0020*/ 	.dword	_ZN39_INTERNAL_fb04793a_4_k_cu_50aaedb5_26344cuda3std3__45__cpo3endE
	.align		8
        /*0028*/ 	.dword	_ZN39_INTERNAL_fb04793a_4_k_cu_50aaedb5_26344cuda3std3__45__cpo6cbeginE
	.align		8
        /*0030*/ 	.dword	_ZN39_INTERNAL_fb04793a_4_k_cu_50aaedb5_26344cuda3std3__45__cpo4cendE
	.align		8
        /*0038*/ 	.dword	_ZN39_INTERNAL_fb04793a_4_k_cu_50aaedb5_26344cuda3std3__441_GLOBAL__N__fb04793a_4_k_cu_50aaedb5_26346ignoreE
	.align		8
        /*0040*/ 	.dword	_ZN39_INTERNAL_fb04793a_4_k_cu_50aaedb5_26344cuda3std3__419piecewise_constructE
	.align		8
        /*0048*/ 	.dword	_ZN39_INTERNAL_fb04793a_4_k_cu_50aaedb5_26344cuda3std3__48in_placeE
	.align		8
        /*0050*/ 	.dword	_ZN39_INTERNAL_fb04793a_4_k_cu_50aaedb5_26344cuda3std6ranges3__45__cpo4swapE
	.align		8
        /*0058*/ 	.dword	_ZN39_INTERNAL_fb04793a_4_k_cu_50aaedb5_26344cuda3std6ranges3__45__cpo9iter_moveE
	.align		8
        /*0060*/ 	.dword	_ZN39_INTERNAL_fb04793a_4_k_cu_50aaedb5_26344cute7productE
	.align		8
        /*0068*/ 	.dword	_ZN39_INTERNAL_fb04793a_4_k_cu_50aaedb5_26344cute1_E
	.align		8
        /*0070*/ 	.dword	$str$24
	.align		8
        /*0078*/ 	.dword	$str$25


//--------------------- .text._ZN7cutlass13device_kernelINS_4gemm6kernel13GemmUniversalIN4cute5tupleIJiiiiEEENS1_10collective13CollectiveMmaINS1_37MainloopSm90TmaGmmaWarpSpecializedFP8ILi8ENS5_IJNS4_1CILi1EEESB_SB_EEENS1_35KernelTmaWarpSpecializedCooperativeEEENS5_IJNSA_ILi256EEENSA_ILi128EEENSA_ILi64EEEEEENS_12float_e4m3_tENS5_IJlSB_lEEESJ_SK_NS4_8TiledMMAINS4_8MMA_AtomIJNS4_4SM904GMMA31MMA_64x128x32_F32E4M3E4M3_SS_TNILNSO_7ScaleInE1ELSQ_1EEEEEENS4_6LayoutINS5_IJNSA_ILi2EEESB_SB_EEENS5_IJSB_NSA_ILi0EEESW_EEEEENS5_IJNS4_10UnderscoreESZ_SZ_EEEEENS4_13SM90_TMA_LOADENS4_14ComposedLayoutINS4_7SwizzleILi2ELi4ELi3EEENS4_18smem_ptr_flag_bitsILi8EEENST_INS5_IJNSA_ILi8EEESH_EEENS5_IJSH_SB_EEEEEEEvNS4_8identityES12_S1C_vS1D_EENS_8epilogue10collective18CollectiveEpilogueINS1F_22Sm90TmaWarpSpecializedILi4ELi2ELi16ELb0ELb0EEEJSI_NS5_IJSG_NSA_ILi32EEEEEESJ_SK_SJ_SK_NS1F_6fusion15FusionCallbacksIS1J_NS1M_13LinCombEltActINS1F_6thread4GELUESJ_fSJ_fLNS_15FloatRoundStyleE2EEESI_S1L_JEEES12_NS13_INS14_ILi1ELi4ELi3EEES17_NST_INS5_IJS18_S1K_EEENS5_IJS1K_SB_EEEEEEENS4_39AutoVectorizingCopyWithAssumedAlignmentILi128EEENS4_14SM90_TMA_STOREES1Y_S20_NS4_9Copy_AtomIJNS4_17SM90_U32x4_STSM_NENS_6half_tEEEEvEEEvvEEEEvNT_6ParamsE --------------------------
	.section	.text._ZN7cutlass13device_kernelINS_4gemm6kernel13GemmUniversalIN4cute5tupleIJiiiiEEENS1_10collective13CollectiveMmaINS1_37MainloopSm90TmaGmmaWarpSpecializedFP8ILi8ENS5_IJNS4_1CILi1EEESB_SB_EEENS1_35KernelTmaWarpSpecializedCooperativeEEENS5_IJNSA_ILi256EEENSA_ILi128EEENSA_ILi64EEEEEENS_12float_e4m3_tENS5_IJlSB_lEEESJ_SK_NS4_8TiledMMAINS4_8MMA_AtomIJNS4_4SM904GMMA31MMA_64x128x32_F32E4M3E4M3_SS_TNILNSO_7ScaleInE1ELSQ_1EEEEEENS4_6LayoutINS5_IJNSA_ILi2EEESB_SB_EEENS5_IJSB_NSA_ILi0EEESW_EEEEENS5_IJNS4_10UnderscoreESZ_SZ_EEEEENS4_13SM90_TMA_LOADENS4_14ComposedLayoutINS4_7SwizzleILi2ELi4ELi3EEENS4_18smem_ptr_flag_bitsILi8EEENST_INS5_IJNSA_ILi8EEESH_EEENS5_IJSH_SB_EEEEEEEvNS4_8identityES12_S1C_vS1D_EENS_8epilogue10collective18CollectiveEpilogueINS1F_22Sm90TmaWarpSpecializedILi4ELi2ELi16ELb0ELb0EEEJSI_NS5_IJSG_NSA_ILi32EEEEEESJ_SK_SJ_SK_NS1F_6fusion15FusionCallbacksIS1J_NS1M_13LinCombEltActINS1F_6thread4GELUESJ_fSJ_fLNS_15FloatRoundStyleE2EEESI_S1L_JEEES12_NS13_INS14_ILi1ELi4ELi3EEES17_NST_INS5_IJS18_S1K_EEENS5_IJS1K_SB_EEEEEEENS4_39AutoVectorizingCopyWithAssumedAlignmentILi128EEENS4_14SM90_TMA_STOREES1Y_S20_NS4_9Copy_AtomIJNS4_17SM90_U32x4_STSM_NENS_6half_tEEEEvEEEvvEEEEvNT_6ParamsE,"ax",@progbits
	.align	128
.text._ZN7cutlass13device_kernelINS_4gemm6kernel13GemmUniversalIN4cute5tupleIJiiiiEEENS1_10collective13CollectiveMmaINS1_37MainloopSm90TmaGmmaWarpSpecializedFP8ILi8ENS5_IJNS4_1CILi1EEESB_SB_EEENS1_35KernelTmaWarpSpecializedCooperativeEEENS5_IJNSA_ILi256EEENSA_ILi128EEENSA_ILi64EEEEEENS_12float_e4m3_tENS5_IJlSB_lEEESJ_SK_NS4_8TiledMMAINS4_8MMA_AtomIJNS4_4SM904GMMA31MMA_64x128x32_F32E4M3E4M3_SS_TNILNSO_7ScaleInE1ELSQ_1EEEEEENS4_6LayoutINS5_IJNSA_ILi2EEESB_SB_EEENS5_IJSB_NSA_ILi0EEESW_EEEEENS5_IJNS4_10UnderscoreESZ_SZ_EEEEENS4_13SM90_TMA_LOADENS4_14ComposedLayoutINS4_7SwizzleILi2ELi4ELi3EEENS4_18smem_ptr_flag_bitsILi8EEENST_INS5_IJNSA_ILi8EEESH_EEENS5_IJSH_SB_EEEEEEEvNS4_8identityES12_S1C_vS1D_EENS_8epilogue10collective18CollectiveEpilogueINS1F_22Sm90TmaWarpSpecializedILi4ELi2ELi16ELb0ELb0EEEJSI_NS5_IJSG_NSA_ILi32EEEEEESJ_SK_SJ_SK_NS1F_6fusion15FusionCallbacksIS1J_NS1M_13LinCombEltActINS1F_6thread4GELUESJ_fSJ_fLNS_15FloatRoundStyleE2EEESI_S1L_JEEES12_NS13_INS14_ILi1ELi4ELi3EEES17_NST_INS5_IJS18_S1K_EEENS5_IJS1K_SB_EEEEEEENS4_39AutoVectorizingCopyWithAssumedAlignmentILi128EEENS4_14SM90_TMA_STOREES1Y_S20_NS4_9Copy_AtomIJNS4_17SM90_U32x4_STSM_NENS_6half_tEEEEvEEEvvEEEEvNT_6ParamsE:
        .type           _ZN7cutlass13device_kernelINS_4gemm6kernel13GemmUniversalIN4cute5tupleIJiiiiEEENS1_10collective13CollectiveMmaINS1_37MainloopSm90TmaGmmaWarpSpecializedFP8ILi8ENS5_IJNS4_1CILi1EEESB_SB_EEENS1_35KernelTmaWarpSpecializedCooperativeEEENS5_IJNSA_ILi256EEENSA_ILi128EEENSA_ILi64EEEEEENS_12float_e4m3_tENS5_IJlSB_lEEESJ_SK_NS4_8TiledMMAINS4_8MMA_AtomIJNS4_4SM904GMMA31MMA_64x128x32_F32E4M3E4M3_SS_TNILNSO_7ScaleInE1ELSQ_1EEEEEENS4_6LayoutINS5_IJNSA_ILi2EEESB_SB_EEENS5_IJSB_NSA_ILi0EEESW_EEEEENS5_IJNS4_10UnderscoreESZ_SZ_EEEEENS4_13SM90_TMA_LOADENS4_14ComposedLayoutINS4_7SwizzleILi2ELi4ELi3EEENS4_18smem_ptr_flag_bitsILi8EEENST_INS5_IJNSA_ILi8EEESH_EEENS5_IJSH_SB_EEEEEEEvNS4_8identityES12_S1C_vS1D_EENS_8epilogue10collective18CollectiveEpilogueINS1F_22Sm90TmaWarpSpecializedILi4ELi2ELi16ELb0ELb0EEEJSI_NS5_IJSG_NSA_ILi32EEEEEESJ_SK_SJ_SK_NS1F_6fusion15FusionCallbacksIS1J_NS1M_13LinCombEltActINS1F_6thread4GELUESJ_fSJ_fLNS_15FloatRoundStyleE2EEESI_S1L_JEEES12_NS13_INS14_ILi1ELi4ELi3EEES17_NST_INS5_IJS18_S1K_EEENS5_IJS1K_SB_EEEEEEENS4_39AutoVectorizingCopyWithAssumedAlignmentILi128EEENS4_14SM90_TMA_STOREES1Y_S20_NS4_9Copy_AtomIJNS4_17SM90_U32x4_STSM_NENS_6half_tEEEEvEEEvvEEEEvNT_6ParamsE,@function
        .size           _ZN7cutlass13device_kernelINS_4gemm6kernel13GemmUniversalIN4cute5tupleIJiiiiEEENS1_10collective13CollectiveMmaINS1_37MainloopSm90TmaGmmaWarpSpecializedFP8ILi8ENS5_IJNS4_1CILi1EEESB_SB_EEENS1_35KernelTmaWarpSpecializedCooperativeEEENS5_IJNSA_ILi256EEENSA_ILi128EEENSA_ILi64EEEEEENS_12float_e4m3_tENS5_IJlSB_lEEESJ_SK_NS4_8TiledMMAINS4_8MMA_AtomIJNS4_4SM904GMMA31MMA_64x128x32_F32E4M3E4M3_SS_TNILNSO_7ScaleInE1ELSQ_1EEEEEENS4_6LayoutINS5_IJNSA_ILi2EEESB_SB_EEENS5_IJSB_NSA_ILi0EEESW_EEEEENS5_IJNS4_10UnderscoreESZ_SZ_EEEEENS4_13SM90_TMA_LOADENS4_14ComposedLayoutINS4_7SwizzleILi2ELi4ELi3EEENS4_18smem_ptr_flag_bitsILi8EEENST_INS5_IJNSA_ILi8EEESH_EEENS5_IJSH_SB_EEEEEEEvNS4_8identityES12_S1C_vS1D_EENS_8epilogue10collective18CollectiveEpilogueINS1F_22Sm90TmaWarpSpecializedILi4ELi2ELi16ELb0ELb0EEEJSI_NS5_IJSG_NSA_ILi32EEEEEESJ_SK_SJ_SK_NS1F_6fusion15FusionCallbacksIS1J_NS1M_13LinCombEltActINS1F_6thread4GELUESJ_fSJ_fLNS_15FloatRoundStyleE2EEESI_S1L_JEEES12_NS13_INS14_ILi1ELi4ELi3EEES17_NST_INS5_IJS18_S1K_EEENS5_IJS1K_SB_EEEEEEENS4_39AutoVectorizingCopyWithAssumedAlignmentILi128EEENS4_14SM90_TMA_STOREES1Y_S20_NS4_9Copy_AtomIJNS4_17SM90_U32x4_STSM_NENS_6half_tEEEEvEEEvvEEEEvNT_6ParamsE,(.L_x_273 - _ZN7cutlass13device_kernelINS_4gemm6kernel13GemmUniversalIN4cute5tupleIJiiiiEEENS1_10collective13CollectiveMmaINS1_37MainloopSm90TmaGmmaWarpSpecializedFP8ILi8ENS5_IJNS4_1CILi1EEESB_SB_EEENS1_35KernelTmaWarpSpecializedCooperativeEEENS5_IJNSA_ILi256EEENSA_ILi128EEENSA_ILi64EEEEEENS_12float_e4m3_tENS5_IJlSB_lEEESJ_SK_NS4_8TiledMMAINS4_8MMA_AtomIJNS4_4SM904GMMA31MMA_64x128x32_F32E4M3E4M3_SS_TNILNSO_7ScaleInE1ELSQ_1EEEEEENS4_6LayoutINS5_IJNSA_ILi2EEESB_SB_EEENS5_IJSB_NSA_ILi0EEESW_EEEEENS5_IJNS4_10UnderscoreESZ_SZ_EEEEENS4_13SM90_TMA_LOADENS4_14ComposedLayoutINS4_7SwizzleILi2ELi4ELi3EEENS4_18smem_ptr_flag_bitsILi8EEENST_INS5_IJNSA_ILi8EEESH_EEENS5_IJSH_SB_EEEEEEEvNS4_8identityES12_S1C_vS1D_EENS_8epilogue10collective18CollectiveEpilogueINS1F_22Sm90TmaWarpSpecializedILi4ELi2ELi16ELb0ELb0EEEJSI_NS5_IJSG_NSA_ILi32EEEEEESJ_SK_SJ_SK_NS1F_6fusion15FusionCallbacksIS1J_NS1M_13LinCombEltActINS1F_6thread4GELUESJ_fSJ_fLNS_15FloatRoundStyleE2EEESI_S1L_JEEES12_NS13_INS14_ILi1ELi4ELi3EEES17_NST_INS5_IJS18_S1K_EEENS5_IJS1K_SB_EEEEEEENS4_39AutoVectorizingCopyWithAssumedAlignmentILi128EEENS4_14SM90_TMA_STOREES1Y_S20_NS4_9Copy_AtomIJNS4_17SM90_U32x4_STSM_NENS_6half_tEEEEvEEEvvEEEEvNT_6ParamsE)
        .other          _ZN7cutlass13device_kernelINS_4gemm6kernel13GemmUniversalIN4cute5tupleIJiiiiEEENS1_10collective13CollectiveMmaINS1_37MainloopSm90TmaGmmaWarpSpecializedFP8ILi8ENS5_IJNS4_1CILi1EEESB_SB_EEENS1_35KernelTmaWarpSpecializedCooperativeEEENS5_IJNSA_ILi256EEENSA_ILi128EEENSA_ILi64EEEEEENS_12float_e4m3_tENS5_IJlSB_lEEESJ_SK_NS4_8TiledMMAINS4_8MMA_AtomIJNS4_4SM904GMMA31MMA_64x128x32_F32E4M3E4M3_SS_TNILNSO_7ScaleInE1ELSQ_1EEEEEENS4_6LayoutINS5_IJNSA_ILi2EEESB_SB_EEENS5_IJSB_NSA_ILi0EEESW_EEEEENS5_IJNS4_10UnderscoreESZ_SZ_EEEEENS4_13SM90_TMA_LOADENS4_14ComposedLayoutINS4_7SwizzleILi2ELi4ELi3EEENS4_18smem_ptr_flag_bitsILi8EEENST_INS5_IJNSA_ILi8EEESH_EEENS5_IJSH_SB_EEEEEEEvNS4_8identityES12_S1C_vS1D_EENS_8epilogue10collective18CollectiveEpilogueINS1F_22Sm90TmaWarpSpecializedILi4ELi2ELi16ELb0ELb0EEEJSI_NS5_IJSG_NSA_ILi32EEEEEESJ_SK_SJ_SK_NS1F_6fusion15FusionCallbacksIS1J_NS1M_13LinCombEltActINS1F_6thread4GELUESJ_fSJ_fLNS_15FloatRoundStyleE2EEESI_S1L_JEEES12_NS13_INS14_ILi1ELi4ELi3EEES17_NST_INS5_IJS18_S1K_EEENS5_IJS1K_SB_EEEEEEENS4_39AutoVectorizingCopyWithAssumedAlignmentILi128EEENS4_14SM90_TMA_STOREES1Y_S20_NS4_9Copy_AtomIJNS4_17SM90_U32x4_STSM_NENS_6half_tEEEEvEEEvvEEEEvNT_6ParamsE,@"STO_CUDA_ENTRY STV_DEFAULT"
_ZN7cutlass13device_kernelINS_4gemm6kernel13GemmUniversalIN4cute5tupleIJiiiiEEENS1_10collective13CollectiveMmaINS1_37MainloopSm90TmaGmmaWarpSpecializedFP8ILi8ENS5_IJNS4_1CILi1EEESB_SB_EEENS1_35KernelTmaWarpSpecializedCooperativeEEENS5_IJNSA_ILi256EEENSA_ILi128EEENSA_ILi64EEEEEENS_12float_e4m3_tENS5_IJlSB_lEEESJ_SK_NS4_8TiledMMAINS4_8MMA_AtomIJNS4_4SM904GMMA31MMA_64x128x32_F32E4M3E4M3_SS_TNILNSO_7ScaleInE1ELSQ_1EEEEEENS4_6LayoutINS5_IJNSA_ILi2EEESB_SB_EEENS5_IJSB_NSA_ILi0EEESW_EEEEENS5_IJNS4_10UnderscoreESZ_SZ_EEEEENS4_13SM90_TMA_LOADENS4_14ComposedLayoutINS4_7SwizzleILi2ELi4ELi3EEENS4_18smem_ptr_flag_bitsILi8EEENST_INS5_IJNSA_ILi8EEESH_EEENS5_IJSH_SB_EEEEEEEvNS4_8identityES12_S1C_vS1D_EENS_8epilogue10collective18CollectiveEpilogueINS1F_22Sm90TmaWarpSpecializedILi4ELi2ELi16ELb0ELb0EEEJSI_NS5_IJSG_NSA_ILi32EEEEEESJ_SK_SJ_SK_NS1F_6fusion15FusionCallbacksIS1J_NS1M_13LinCombEltActINS1F_6thread4GELUESJ_fSJ_fLNS_15FloatRoundStyleE2EEESI_S1L_JEEES12_NS13_INS14_ILi1ELi4ELi3EEES17_NST_INS5_IJS18_S1K_EEENS5_IJS1K_SB_EEEEEEENS4_39AutoVectorizingCopyWithAssumedAlignmentILi128EEENS4_14SM90_TMA_STOREES1Y_S20_NS4_9Copy_AtomIJNS4_17SM90_U32x4_STSM_NENS_6half_tEEEEvEEEvvEEEEvNT_6ParamsE:
[----:B------:R-:W1:Y:S02]  /*0000*/  LDC R1, c[0x0][0x28] ;  /* 0x00000a00ff017b82 */ /* 0x000e640000000800 */
[----:B-1----:R-:W-:Y:S01]  /*0010*/  IADD3 R1, R1, -0xe8, RZ ;  /* 0xffffff1801017810 */ /* 0x002fe20007ffe0ff */
[----:B------:R-:W1:Y:S05]  /*0020*/  S2R R5, SR_TID.X ;  /* 0x0000000000057919 */ /* 0x000e6a0000002100 */
[----:B------:R-:W2:Y:S01]  /*0030*/  LDC.64 R2, c[0x0][0x588] ;  /* 0x00016200ff027b82 */ /* 0x000ea20000000a00 */
[----:B------:R-:W-:Y:S01]  /*0040*/  ELECT P0, URZ, PT ;  /* 0x00000000003f782f */ /* 0x000fe20003800000 */
[----:B------:R-:W-:Y:S01]  /*0050*/  BSSY B0, `(.L_x_0) ;  /* 0x0000016000007945 */ /* 0x000fe20003800000 */
[----:B-1----:R-:W-:-:S02]  /*0060*/  SHF.R.U32.HI R0, RZ, 0x5, R5 ;  /* 0x00000005ff007819 */ /* 0x002fc40000011605 */
[----:B------:R-:W-:-:S03]  /*0070*/  SHF.R.U32.HI R6, RZ, 0x7, R5 ;  /* 0x00000007ff067819 */ /* 0x000fc60000011605 */
[----:B------:R-:W1:Y:S04]  /*0080*/  SHFL.IDX PT, R4, R0, RZ, 0x1f ;  /* 0x00001fff00047589 */ /* 0x000e6800000e0000 */
[----:B------:R3:W4:Y:S01]  /*0090*/  SHFL.IDX PT, R12, R6, RZ, 0x1f ;  /* 0x00001fff060c7589 */ /* 0x00072200000e0000 */
[----:B-1----:R-:W-:Y:S02]  /*00a0*/  ISETP.NE.OR P0, PT, R4, RZ, !P0 ;  /* 0x000000ff0400720c */ /* 0x002fe40004705670 */
[----:B------:R-:W-:-:S11]  /*00b0*/  SHF.R.S32.HI R5, RZ, 0x1f, R4 ;  /* 0x0000001fff057819 */ /* 0x000fd60000011404 */
[----:B--234-:R-:W-:Y:S05]  /*00c0*/  @P0 BRA `(.L_x_1) ;  /* 0x0000000000380947 */ /* 0x01cfea0003800000 */
[----:B------:R-:W-:Y:S02]  /*00d0*/  ULDC.64 UR4, c[0x0][0x198] ;  /* 0x0000660000047ab9 */ /* 0x000fe40000000a00 */
[----:B------:R-:W-:Y:S02]  /*00e0*/  UIADD3 UR6, UP0, UR4, 0xf0, URZ ;  /* 0x000000f004067890 */ /* 0x000fe4000ff1e03f */
[----:B------:R-:W-:Y:S02]  /*00f0*/  UIADD3 UR8, UP1, UR4, 0x1f0, URZ ;  /* 0x000001f004087890 */ /* 0x000fe4000ff3e03f */
[----:B------:R-:W-:Y:S02]  /*0100*/  UIADD3 UR10, UP2, UR4, 0x3f0, URZ ;  /* 0x000003f0040a7890 */ /* 0x000fe4000ff5e03f */
[----:B------:R-:W-:Y:S02]  /*0110*/  UIADD3 UR4, UP3, UR4, 0x4f0, URZ ;  /* 0x000004f004047890 */ /* 0x000fe4000ff7e03f */
[----:B------:R-:W-:-:S02]  /*0120*/  UIADD3.X UR7, URZ, UR5, URZ, UP0, !UPT ;  /* 0x000000053f077290 */ /* 0x000fc400087fe43f */
[----:B------:R-:W-:Y:S02]  /*0130*/  UIADD3.X UR9, URZ, UR5, URZ, UP1, !UPT ;  /* 0x000000053f097290 */ /* 0x000fe40008ffe43f */
[----:B------:R-:W-:Y:S02]  /*0140*/  UIADD3.X UR11, URZ, UR5, URZ, UP2, !UPT ;  /* 0x000000053f0b7290 */ /* 0x000fe400097fe43f */
[----:B------:R-:W-:-:S03]  /*0150*/  UIADD3.X UR5, URZ, UR5, URZ, UP3, !UPT ;  /* 0x000000053f057290 */ /* 0x000fc60009ffe43f */
[----:B------:R1:W-:Y:S02]  /*0160*/  UTMACCTL.PF [UR6] ;  /* 0x00000000060079b9 */ /* 0x0003e40008040000 */
[----:B------:R1:W-:Y:S02]  /*0170*/  UTMACCTL.PF [UR8] ;  /* 0x00000000080079b9 */ /* 0x0003e40008040000 */
[----:B------:R1:W-:Y:S02]  /*0180*/  UTMACCTL.PF [UR10] ;  /* 0x000000000a0079b9 */ /* 0x0003e40008040000 */
[----:B------:R1:W-:Y:S02]  /*0190*/  UTMACCTL.PF [UR4] ;  /* 0x00000000040079b9 */ /* 0x0003e40008040000 */
[----:B-1----:R-:W-:Y:S01]  /*01a0*/  NOP ;  /* 0x0000000000007918 */ /* 0x002fe20000000000 */
.L_x_1:
[----:B------:R-:W-:Y:S05]  /*01b0*/  BSYNC B0 ;  /* 0x0000000000007941 */ /* 0x000fea0003800000 */
.L_x_0:
[----:B------:R-:W-:Y:S01]  /*01c0*/  ULDC.64 UR4, c[0x0][0x590] ;  /* 0x0001640000047ab9 */ /* 0x000fe20000000a00 */
[----:B------:R-:W-:Y:S01]  /*01d0*/  LEA.HI R5, R5, R4, RZ, 0x2 ;  /* 0x0000000405057211 */ /* 0x000fe200078f10ff */
[----:B------:R-:W-:Y:S01]  /*01e0*/  ULDC.64 UR42, c[0x0][0x208] ;  /* 0x00008200002a7ab9 */ /* 0x000fe20000000a00 */
[----:B------:R-:W-:Y:S02]  /*01f0*/  ISETP.NE.U32.AND P2, PT, RZ, UR4, PT ;  /* 0x00000004ff007c0c */ /* 0x000fe4000bf45070 */
[----:B------:R-:W-:Y:S02]  /*0200*/  LOP3.LUT R5, R5, 0xfffffffc, RZ, 0xc0, !PT ;  /* 0xfffffffc05057812 */ /* 0x000fe400078ec0ff */
[----:B------:R-:W-:Y:S02]  /*0210*/  ISETP.NE.AND.EX P3, PT, RZ, UR5, PT, P2 ;  /* 0x00000005ff007c0c */ /* 0x000fe4000bf65320 */
[----:B------:R-:W-:Y:S02]  /*0220*/  IADD3 R4, R4, -R5, RZ ;  /* 0x8000000504047210 */ /* 0x000fe40007ffe0ff */
[----:B------:R-:W-:-:S02]  /*0230*/  PRMT R5, RZ, 0x7610, R5 ;  /* 0x00007610ff057816 */ /* 0x000fc40000000005 */
[----:B------:R-:W-:Y:S02]  /*0240*/  MOV R6, R2 ;  /* 0x0000000200067202 */ /* 0x000fe40000000f00 */
[----:B------:R-:W-:-:S05]  /*0250*/  MOV R7, R3 ;  /* 0x0000000300077202 */ /* 0x000fca0000000f00 */
[----:B------:R-:W-:Y:S05]  /*0260*/  @P3 BRA `(.L_x_2) ;  /* 0x0000000000303947 */ /* 0x000fea0003800000 */
[----:B------:R-:W-:Y:S02]  /*0270*/  ULDC.64 UR6, c[0x0][0x588] ;  /* 0x0001620000067ab9 */ /* 0x000fe40000000a00 */
[----:B------:R-:W-:-:S04]  /*0280*/  ISETP.NE.U32.AND P0, PT, RZ, UR6, PT ;  /* 0x00000006ff007c0c */ /* 0x000fc8000bf05070 */
[----:B------:R-:W-:-:S13]  /*0290*/  ISETP.NE.AND.EX P0, PT, RZ, UR7, PT, P0 ;  /* 0x00000007ff007c0c */ /* 0x000fda000bf05300 */
[----:B------:R-:W-:Y:S05]  /*02a0*/  @!P0 BRA `(.L_x_3) ;  /* 0x0000000000108947 */ /* 0x000fea0003800000 */
[----:B------:R-:W2:Y:S02]  /*02b0*/  LDG.E R5, desc[UR42][R6.64] ;  /* 0x0000002a06057981 */ /* 0x000ea4000c1e1900 */
[----:B--2---:R-:W-:Y:S02]  /*02c0*/  FSETP.NEU.AND P1, PT, R5, RZ, PT ;  /* 0x000000ff0500720b */ /* 0x004fe40003f2d000 */
[----:B------:R-:W-:Y:S01]  /*02d0*/  MOV R5, 0x1 ;  /* 0x0000000100057802 */ /* 0x000fe20000000f00 */
[----:B------:R-:W-:Y:S10]  /*02e0*/  BRA `(.L_x_2) ;  /* 0x0000000000107947 */ /* 0x000ff40003800000 */
.L_x_3:
[----:B------:R-:W-:Y:S01]  /*02f0*/  ULDC UR6, c[0x0][0x580] ;  /* 0x0001600000067ab9 */ /* 0x000fe20000000800 */
[----:B------:R-:W-:Y:S02]  /*0300*/  MOV R5, 0x1 ;  /* 0x0000000100057802 */ /* 0x000fe40000000f00 */
[----:B------:R-:W-:Y:S02]  /*0310*/  CS2R R6, SRZ ;  /* 0x0000000000067805 */ /* 0x000fe4000001ff00 */
[----:B------:R-:W-:-:S13]  /*0320*/  FSETP.NEU.AND P1, PT, RZ, UR6, PT ;  /* 0x00000006ff007c0b */ /* 0x000fda000bf2d000 */
.L_x_2:
[----:B------:R-:W-:Y:S02]  /*0330*/  ISETP.NE.U32.AND P4, PT, R6, RZ, PT ;  /* 0x000000ff0600720c */ /* 0x000fe40003f85070 */
[----:B------:R-:W-:Y:S02]  /*0340*/  ISETP.NE.AND.EX P5, PT, RZ, UR5, PT, P2 ;  /* 0x00000005ff007c0c */ /* 0x000fe4000bfa5320 */
[----:B------:R-:W-:Y:S02]  /*0350*/  ISETP.NE.AND.EX P2, PT, R7, RZ, PT, P4 ;  /* 0x000000ff0700720c */ /* 0x000fe40003f45340 */
[----:B------:R-:W-:-:S11]  /*0360*/  PLOP3.LUT P0, PT, PT, PT, PT, 0x8, 0x0 ;  /* 0x000000000000781c */ /* 0x000fd60003f0e170 */
[----:B------:R-:W-:Y:S05]  /*0370*/  @P2 BRA P5, `(.L_x_4) ;  /* 0x0000000000342947 */ /* 0x000fea0002800000 */
[----:B------:R-:W-:-:S04]  /*0380*/  ISETP.NE.U32.AND P0, PT, RZ, UR4, PT ;  /* 0x00000004ff007c0c */ /* 0x000fc8000bf05070 */
[----:B------:R-:W-:-:S13]  /*0390*/  ISETP.NE.AND.EX P0, PT, RZ, UR5, PT, P0 ;  /* 0x00000005ff007c0c */ /* 0x000fda000bf05300 */
[----:B------:R-:W-:Y:S05]  /*03a0*/  @!P0 BRA `(.L_x_5) ;  /* 0x0000000000248947 */ /* 0x000fea0003800000 */
[----:B------:R-:W-:Y:S02]  /*03b0*/  PRMT R5, R5, 0x9910, RZ ;  /* 0x0000991005057816 */ /* 0x000fe400000000ff */
[----:B------:R-:W-:Y:S02]  /*03c0*/  ISETP.NE.U32.AND P0, PT, R6, RZ, PT ;  /* 0x000000ff0600720c */ /* 0x000fe40003f05070 */
[----:B------:R-:W-:Y:S02]  /*03d0*/  ISETP.NE.AND P2, PT, R5, RZ, PT ;  /* 0x000000ff0500720c */ /* 0x000fe40003f45270 */
[----:B------:R-:W-:Y:S02]  /*03e0*/  ISETP.NE.AND.EX P0, PT, R7, RZ, PT, P0 ;  /* 0x000000ff0700720c */ /* 0x000fe40003f05300 */
[----:B------:R-:W-:-:S09]  /*03f0*/  SEL R5, RZ, 0xffffffff, P1 ;  /* 0xffffffffff057807 */ /* 0x000fd20000800000 */
[----:B------:R-:W-:-:S04]  /*0400*/  @!P2 SEL R5, RZ, 0xffffffff, P0 ;  /* 0xffffffffff05a807 */ /* 0x000fc80000000000 */
[----:B------:R-:W-:-:S04]  /*0410*/  LOP3.LUT R5, R5, 0x1, RZ, 0xc0, !PT ;  /* 0x0000000105057812 */ /* 0x000fc800078ec0ff */
[----:B------:R-:W-:Y:S01]  /*0420*/  ISETP.EQ.U32.AND P0, PT, R5, 0x1, PT ;  /* 0x000000010500780c */ /* 0x000fe20003f02070 */
[----:B------:R-:W-:-:S12]  /*0430*/  BRA `(.L_x_4) ;  /* 0x0000000000047947 */ /* 0x000fd80003800000 */
.L_x_5:
[----:B------:R-:W-:-:S13]  /*0440*/  PLOP3.LUT P0, PT, P1, PT, PT, 0x8, 0x0 ;  /* 0x000000000000781c */ /* 0x000fda0000f0e170 */
.L_x_4:
[----:B------:R-:W1:Y:S02]  /*0450*/  SHFL.IDX PT, R5, R0, RZ, 0x1f ;  /* 0x00001fff00057589 */ /* 0x000e6400000e0000 */
[----:B-1----:R-:W-:-:S13]  /*0460*/  ISETP.NE.AND P1, PT, R5, RZ, PT ;  /* 0x000000ff0500720c */ /* 0x002fda0003f25270 */
[----:B------:R-:W-:Y:S05]  /*0470*/  @P1 BRA `(.L_x_6) ;  /* 0x0000000000841947 */ /* 0x000fea0003800000 */
[----:B------:R-:W-:Y:S01]  /*0480*/  ELECT P1, URZ, PT ;  /* 0x00000000003f782f */ /* 0x000fe20003820000 */
[----:B------:R-:W-:-:S12]  /*0490*/  BSSY B0, `(.L_x_6) ;  /* 0x000001f000007945 */ /* 0x000fd80003800000 */
[----:B------:R-:W-:Y:S05]  /*04a0*/  @!P1 BRA `(.L_x_7) ;  /* 0x0000000000749947 */ /* 0x000fea0003800000 */
[----:B------:R-:W1:Y:S01]  /*04b0*/  S2UR UR8, SR_CgaCtaId ;  /* 0x00000000000879c3 */ /* 0x000e620000008800 */
[----:B------:R-:W-:Y:S01]  /*04c0*/  UMOV UR4, 0x400 ;  /* 0x0000040000047882 */ /* 0x000fe20000000000 */
[----:B------:R-:W-:Y:S01]  /*04d0*/  UMOV UR5, 0x1 ;  /* 0x0000000100057882 */ /* 0x000fe20000000000 */
[----:B------:R-:W-:Y:S02]  /*04e0*/  UMOV UR6, 0x100 ;  /* 0x0000010000067882 */ /* 0x000fe40000000000 */
[----:B------:R-:W-:-:S04]  /*04f0*/  UIADD3 UR6, -UR6, 0x100000, URZ ;  /* 0x0010000006067890 */ /* 0x000fc8000fffe13f */
[----:B------:R-:W-:Y:S02]  /*0500*/  USHF.L.U32 UR7, UR6, 0xb, URZ ;  /* 0x0000000b06077899 */ /* 0x000fe4000800063f */
[----:B------:R-:W-:Y:S02]  /*0510*/  USHF.L.U32 UR6, UR6, 0x1, URZ ;  /* 0x0000000106067899 */ /* 0x000fe4000800063f */
[----:B-1----:R-:W-:Y:S02]  /*0520*/  ULEA UR8, UR8, UR4, 0x18 ;  /* 0x0000000408087291 */ /* 0x002fe4000f8ec03f */
[----:B------:R-:W-:-:S04]  /*0530*/  UIADD3 UR4, -UR5, 0x100000, URZ ;  /* 0x0010000005047890 */ /* 0x000fc8000fffe13f */
[----:B------:R-:W-:Y:S02]  /*0540*/  USHF.L.U32 UR5, UR4, 0xb, URZ ;  /* 0x0000000b04057899 */ /* 0x000fe4000800063f */
[----:B------:R-:W-:Y:S01]  /*0550*/  USHF.L.U32 UR4, UR4, 0x1, URZ ;  /* 0x0000000104047899 */ /* 0x000fe2000800063f */
[----:B------:R-:W1:Y:S11]  /*0560*/  FENCE.VIEW.ASYNC.S ;  /* 0x00000000000073c6 */ /* 0x000e760000000000 */
[----:B-1----:R1:W2:Y:S01]  /*0570*/  SYNCS.EXCH.64 URZ, [UR8], UR4 ;  /* 0x00000004083f75b2 */ /* 0x0022a20008000100 */
[----:B------:R1:W3:Y:S01]  /*0580*/  SYNCS.EXCH.64 URZ, [UR8+0x40], UR6 ;  /* 0x00004006083f75b2 */ /* 0x0002e20008000100 */
[----:B------:R1:W4:Y:S01]  /*0590*/  SYNCS.EXCH.64 URZ, [UR8+0x8], UR4 ;  /* 0x00000804083f75b2 */ /* 0x0003220008000100 */
[----:B------:R1:W1:Y:S01]  /*05a0*/  SYNCS.EXCH.64 URZ, [UR8+0x48], UR6 ;  /* 0x00004806083f75b2 */ /* 0x0002620008000100 */
        /* <DEDUP_REMOVED lines=12> */
[----:B------:R-:W-:Y:S01]  /*0670*/  NOP ;  /* 0x0000000000007918 */ /* 0x000fe20000000000 */
.L_x_7:
[----:B-1----:R-:W-:Y:S05]  /*0680*/  BSYNC B0 ;  /* 0x0000000000007941 */ /* 0x002fea0003800000 */
.L_x_6:
[----:B------:R-:W1:Y:S01]  /*0690*/  SHFL.IDX PT, R5, R0, RZ, 0x1f ;  /* 0x00001fff00057589 */ /* 0x000e6200000e0000 */
[----:B------:R-:W2:Y:S01]  /*06a0*/  LDC R6, c[0x0][0x904] ;  /* 0x00024100ff067b82 */ /* 0x000ea20000000800 */
[----:B------:R-:W-:Y:S01]  /*06b0*/  NOP ;  /* 0x0000000000007918 */ /* 0x000fe20000000000 */
[----:B-1----:R-:W-:-:S13]  /*06c0*/  ISETP.NE.AND P1, PT, R5, RZ, PT ;  /* 0x000000ff0500720c */ /* 0x002fda0003f25270 */
[----:B------:R-:W-:Y:S05]  /*06d0*/  @P1 BRA `(.L_x_8) ;  /* 0x0000000000581947 */ /* 0x000fea0003800000 */
[----:B------:R-:W1:Y:S01]  /*06e0*/  S2UR UR5, SR_CgaCtaId ;  /* 0x00000000000579c3 */ /* 0x000e620000008800 */
[----:B------:R-:W-:Y:S01]  /*06f0*/  UMOV UR4, 0x400 ;  /* 0x0000040000047882 */ /* 0x000fe20000000000 */
[----:B------:R-:W-:Y:S01]  /*0700*/  UMOV UR6, 0x20 ;  /* 0x0000002000067882 */ /* 0x000fe20000000000 */
[----:B------:R-:W-:Y:S01]  /*0710*/  UMOV UR7, 0x100 ;  /* 0x0000010000077882 */ /* 0x000fe20000000000 */
[----:B------:R-:W-:Y:S01]  /*0720*/  ELECT P1, URZ, PT ;  /* 0x00000000003f782f */ /* 0x000fe20003820000 */
[----:B-1----:R-:W-:Y:S02]  /*0730*/  ULEA UR8, UR5, UR4, 0x18 ;  /* 0x0000000405087291 */ /* 0x002fe4000f8ec03f */
[----:B------:R-:W-:-:S04]  /*0740*/  UIADD3 UR4, -UR6, 0x100000, URZ ;  /* 0x0010000006047890 */ /* 0x000fc8000fffe13f */
[----:B------:R-:W-:Y:S02]  /*0750*/  USHF.L.U32 UR5, UR4, 0xb, URZ ;  /* 0x0000000b04057899 */ /* 0x000fe4000800063f */
[----:B------:R-:W-:Y:S02]  /*0760*/  USHF.L.U32 UR4, UR4, 0x1, URZ ;  /* 0x0000000104047899 */ /* 0x000fe4000800063f */
[----:B------:R-:W-:-:S04]  /*0770*/  UIADD3 UR6, -UR7, 0x100000, URZ ;  /* 0x0010000007067890 */ /* 0x000fc8000fffe13f */
[----:B------:R-:W-:Y:S02]  /*0780*/  USHF.L.U32 UR7, UR6, 0xb, URZ ;  /* 0x0000000b06077899 */ /* 0x000fe4000800063f */
[----:B------:R-:W-:Y:S01]  /*0790*/  USHF.L.U32 UR6, UR6, 0x1, URZ ;  /* 0x0000000106067899 */ /* 0x000fe2000800063f */
[----:B------:R-:W1:Y:S03]  /*07a0*/  FENCE.VIEW.ASYNC.S ;  /* 0x00000000000073c6 */ /* 0x000e660000000000 */
[----:B-1----:R1:W1:Y:S08]  /*07b0*/  SYNCS.EXCH.64 URZ, [UR8+0x80], UR4 ;  /* 0x00008004083f75b2 */ /* 0x0022700008000100 */
        /* <DEDUP_REMOVED lines=8> */
.L_x_8:
[----:B------:R-:W5:Y:S01]  /*0840*/  SHFL.IDX PT, R0, R0, RZ, 0x1f ;  /* 0x00001fff00007589 */ /* 0x000f6200000e0000 */
[----:B--2---:R-:W-:Y:S02]  /*0850*/  ISETP.NE.AND P6, PT, R6, 0x1, PT ;  /* 0x000000010600780c */ /* 0x004fe40003fc5270 */
[----:B------:R-:W-:Y:S01]  /*0860*/  ELECT P1, URZ, PT ;  /* 0x00000000003f782f */ /* 0x000fe20003820000 */
[----:B------:R-:W2:Y:S01]  /*0870*/  S2UR UR37, SR_CgaCtaId ;  /* 0x00000000002579c3 */ /* 0x000ea20000008800 */
[----:B------:R-:W3:Y:S01]  /*0880*/  S2R R7, SR_CTAID.Y ;  /* 0x0000000000077919 */ /* 0x000ee20000002600 */
[----:B------:R-:W-:Y:S01]  /*0890*/  ISETP.NE.AND P4, PT, R4, RZ, PT ;  /* 0x000000ff0400720c */ /* 0x000fe20003f85270 */
[----:B-1----:R-:W-:Y:S01]  /*08a0*/  UMOV UR4, 0x20 ;  /* 0x0000002000047882 */ /* 0x002fe20000000000 */
[----:B------:R-:W-:Y:S01]  /*08b0*/  NOP ;  /* 0x0000000000007918 */ /* 0x000fe20000000000 */
[----:B------:R-:W1:Y:S05]  /*08c0*/  S2R R8, SR_CTAID.X ;  /* 0x0000000000087919 */ /* 0x000e6a0000002500 */
[----:B------:R-:W1:Y:S01]  /*08d0*/  @P6 LDC R9, c[0x0][0x10] ;  /* 0x00000400ff096b82 */ /* 0x000e620000000800 */
[----:B------:R-:W-:-:S07]  /*08e0*/  @P6 MOV R11, RZ ;  /* 0x000000ff000b6202 */ /* 0x000fce0000000f00 */
[----:B------:R-:W4:Y:S01]  /*08f0*/  @!P6 LDC R5, c[0x0][0xc] ;  /* 0x00000300ff05eb82 */ /* 0x000f220000000800 */
[----:B-----5:R-:W-:Y:S02]  /*0900*/  ISETP.NE.OR P2, PT, R0, RZ, !P1 ;  /* 0x000000ff0000720c */ /* 0x020fe40004f45670 */
[----:B------:R-:W-:-:S04]  /*0910*/  ISETP.EQ.OR P1, PT, R4, 0x3, !P4 ;  /* 0x000000030400780c */ /* 0x000fc80006722670 */
[----:B------:R-:W-:Y:S02]  /*0920*/  ISETP.EQ.AND P1, PT, R12, RZ, P1 ;  /* 0x000000ff0c00720c */ /* 0x000fe40000f22270 */
[----:B---3--:R-:W-:-:S05]  /*0930*/  @P6 MOV R10, R7 ;  /* 0x00000007000a6202 */ /* 0x008fca0000000f00 */
[----:B------:R-:W-:Y:S01]  /*0940*/  VOTEU.ALL UP0, P2 ;  /* 0x00000000003f7886 */ /* 0x000fe20001000000 */
[----:B------:R-:W-:Y:S01]  /*0950*/  VOTEU.ALL UP1, P2 ;  /* 0x00000000003f7886 */ /* 0x000fe20001020000 */
[----:B-1----:R-:W-:Y:S01]  /*0960*/  @P6 IMAD.WIDE.U32 R10, R8, R9, R10 ;  /* 0x00000009080a6225 */ /* 0x002fe200078e000a */
[----:B------:R-:W-:Y:S02]  /*0970*/  @P6 MOV R9, RZ ;  /* 0x000000ff00096202 */ /* 0x000fe40000000f00 */
[----:B------:R-:W-:Y:S01]  /*0980*/  @!UP0 UMOV UR6, 0x400 ;  /* 0x0000040000068882 */ /* 0x000fe20000000000 */
[----:B------:R-:W-:-:S04]  /*0990*/  @!UP0 UIADD3 UR4, -UR4, 0x100000, URZ ;  /* 0x0010000004048890 */ /* 0x000fc8000fffe13f */
[----:B------:R-:W-:Y:S02]  /*09a0*/  @!UP0 USHF.L.U32 UR5, UR4, 0xb, URZ ;  /* 0x0000000b04058899 */ /* 0x000fe4000800063f */
[----:B------:R-:W-:Y:S01]  /*09b0*/  @!UP0 USHF.L.U32 UR4, UR4, 0x1, URZ ;  /* 0x0000000104048899 */ /* 0x000fe2000800063f */
[----:B------:R-:W-:Y:S01]  /*09c0*/  @P6 IADD3 R19, R11, R9, RZ ;  /* 0x000000090b136210 */ /* 0x000fe20007ffe0ff */
[----:B--2---:R-:W-:Y:S01]  /*09d0*/  @!UP0 ULEA UR8, UR37, UR6, 0x18 ;  /* 0x0000000625088291 */ /* 0x004fe2000f8ec03f */
[----:B------:R-:W-:Y:S01]  /*09e0*/  MOV R9, RZ ;  /* 0x000000ff00097202 */ /* 0x000fe20000000f00 */
[----:B------:R-:W-:Y:S01]  /*09f0*/  VOTEU.ALL UP0, P2 ;  /* 0x00000000003f7886 */ /* 0x000fe20001000000 */
[C---:B------:R-:W-:Y:S01]  /*0a00*/  ISETP.NE.AND P2, PT, R12.reuse, RZ, PT ;  /* 0x000000ff0c00720c */ /* 0x040fe20003f45270 */
[----:B------:R-:W-:Y:S01]  /*0a10*/  ULDC UR6, c[0x0][0xc] ;  /* 0x0000030000067ab9 */ /* 0x000fe20000000800 */
[----:B------:R-:W-:Y:S01]  /*0a20*/  @P6 MOV R18, R10 ;  /* 0x0000000a00126202 */ /* 0x000fe20000000f00 */
[----:B----4-:R-:W-:Y:S01]  /*0a30*/  @!P6 IMAD.WIDE.U32 R10, R5, R7, R8 ;  /* 0x00000007050ae225 */ /* 0x010fe200078e0008 */
[----:B------:R-:W-:Y:S01]  /*0a40*/  IADD3 R12, R12, -0x1, RZ ;  /* 0xffffffff0c0c7810 */ /* 0x000fe20007ffe0ff */
[----:B------:R-:W-:Y:S01]  /*0a50*/  ULDC UR7, c[0x0][0x10] ;  /* 0x0000040000077ab9 */ /* 0x000fe20000000800 */
[----:B------:R-:W-:-:S02]  /*0a60*/  SEL R5, RZ, 0x1, !P1 ;  /* 0x00000001ff057807 */ /* 0x000fc40004800000 */
[----:B------:R-:W-:Y:S01]  /*0a70*/  ISETP.GE.U32.AND P1, PT, R12, 0x2, PT ;  /* 0x000000020c00780c */ /* 0x000fe20003f26070 */
[----:B------:R-:W1:Y:S02]  /*0a80*/  FENCE.VIEW.ASYNC.S ;  /* 0x00000000000073c6 */ /* 0x000e640000000000 */
[----:B-1----:R-:W1:Y:S01]  /*0a90*/  @!UP0 SYNCS.EXCH.64 URZ, [UR8+0xc0], UR4 ;  /* 0x0000c004083f85b2 */ /* 0x002e620008000100 */
[----:B------:R-:W-:Y:S02]  /*0aa0*/  @!P6 MOV R18, R10 ;  /* 0x0000000a0012e202 */ /* 0x000fe40000000f00 */
[----:B------:R-:W-:Y:S02]  /*0ab0*/  @!P6 MOV R19, R11 ;  /* 0x0000000b0013e202 */ /* 0x000fe40000000f00 */
[----:B------:R-:W-:Y:S01]  /*0ac0*/  SEL R5, R5, 0x2, P1 ;  /* 0x0000000205057807 */ /* 0x000fe20000800000 */
[----:B------:R2:W-:Y:S01]  /*0ad0*/  STL [R1+0xc0], R18 ;  /* 0x0000c01201007387 */ /* 0x0005e20000100800 */
[----:B------:R-:W-:-:S03]  /*0ae0*/  ISETP.EQ.AND P5, PT, R4, 0x2, !P2 ;  /* 0x000000020400780c */ /* 0x000fc600057a2270 */
[----:B------:R2:W-:Y:S01]  /*0af0*/  STL [R1+0xc4], R19 ;  /* 0x0000c41301007387 */ /* 0x0005e20000100800 */
[----:B------:R-:W-:-:S03]  /*0b00*/  SEL R0, RZ, 0x1, !P5 ;  /* 0x00000001ff007807 */ /* 0x000fc60006800000 */
[----:B------:R2:W-:Y:S01]  /*0b10*/  STL [R1+0xc8], R5 ;  /* 0x0000c80501007387 */ /* 0x0005e20000100800 */
[----:B------:R-:W-:Y:S01]  /*0b20*/  SEL R0, R0, 0x2, P1 ;  /* 0x0000000200007807 */ /* 0x000fe20000800000 */
[----:B------:R3:W1:Y:S01]  /*0b30*/  @!UP1 SYNCS.EXCH.64 URZ, [UR8+0xc8], UR4 ;  /* 0x0000c804083f95b2 */ /* 0x0006620008000100 */
[----:B------:R-:W-:Y:S01]  /*0b40*/  NOP ;  /* 0x0000000000007918 */ /* 0x000fe20000000000 */
[----:B---3--:R-:W-:-:S03]  /*0b50*/  UIMAD.WIDE.U32 UR4, UR6, UR7, URZ ;  /* 0x00000007060472a5 */ /* 0x008fc6000f8e003f */
[----:B------:R-:W-:Y:S02]  /*0b60*/  ULDC UR6, c[0x0][0x14] ;  /* 0x0000050000067ab9 */ /* 0x000fe40000000800 */
[----:B------:R-:W-:Y:S02]  /*0b70*/  UIMAD.WIDE.U32 UR40, UR4, UR6, URZ ;  /* 0x00000006042872a5 */ /* 0x000fe4000f8e003f */
[----:B------:R-:W-:-:S04]  /*0b80*/  UIMAD UR38, UR5, UR6, URZ ;  /* 0x00000006052672a4 */ /* 0x000fc8000f8e023f */
[----:B------:R-:W-:Y:S01]  /*0b90*/  UIADD3 UR38, UR41, UR38, URZ ;  /* 0x0000002629267290 */ /* 0x000fe2000fffe03f */
[----:B-1----:R-:W-:Y:S06]  /*0ba0*/  BAR.SYNC.DEFER_BLOCKING 0x0 ;  /* 0x0000000000007b1d */ /* 0x002fec0000010000 */
[----:B--2---:R-:W-:Y:S05]  /*0bb0*/  @!P2 BRA `(.L_x_9) ;  /* 0x0000017000a8a947 */ /* 0x004fea0003800000 */
[----:B------:R-:W-:-:S13]  /*0bc0*/  ISETP.GT.U32.AND P0, PT, R12, 0x1, PT ;  /* 0x000000010c00780c */ /* 0x000fda0003f04070 */
[----:B------:R-:W-:Y:S05]  /*0bd0*/  @P0 EXIT ;  /* 0x000000000000094d */ /* 0x000fea0003800000 */
[----:B------:R-:W-:Y:S01]  /*0be0*/  PRMT R2, RZ, 0x7610, R2 ;  /* 0x00007610ff027816 */ /* 0x000fe20000000002 */
[----:B------:R-:W-:Y:S01]  /*0bf0*/  ULDC.64 UR4, c[0x0][0x8f8] ;  /* 0x00023e0000047ab9 */ /* 0x000fe20000000a00 */
[----:B------:R-:W-:Y:S01]  /*0c00*/  UMOV UR51, 0xffffffff ;  /* 0xffffffff00337882 */ /* 0x000fe20000000000 */
[----:B------:R-:W-:Y:S02]  /*0c10*/  ISETP.GE.U32.AND P0, PT, R18, UR4, PT ;  /* 0x0000000412007c0c */ /* 0x000fe4000bf06070 */
[----:B------:R1:W-:Y:S01]  /*0c20*/  STL.S16 [R1+0xd0], R2 ;  /* 0x0000d00201007387 */ /* 0x0003e20000100600 */
[----:B------:R-:W-:Y:S02]  /*0c30*/  MOV R6, 0xffffffff ;  /* 0xffffffff00067802 */ /* 0x000fe40000000f00 */
[----:B------:R-:W-:Y:S02]  /*0c40*/  ISETP.GE.U32.AND.EX P0, PT, R19, UR5, PT, P0 ;  /* 0x0000000513007c0c */ /* 0x000fe4000bf06100 */
[----:B------:R-:W-:-:S02]  /*0c50*/  MOV R5, 0xffffffff ;  /* 0xffffffff00057802 */ /* 0x000fc40000000f00 */
[----:B------:R-:W-:-:S09]  /*0c60*/  PRMT R4, RZ, 0x7610, R4 ;  /* 0x00007610ff047816 */ /* 0x000fd20000000004 */
[----:B-1----:R-:W-:Y:S05]  /*0c70*/  @P0 BRA `(.L_x_10) ;  /* 0x0000000400640947 */ /* 0x002fea0003800000 */
[----:B------:R-:W1:Y:S01]  /*0c80*/  LDC.64 R14, c[0x0][0x8d0] ;  /* 0x00023400ff0e7b82 */ /* 0x000e620000000a00 */
[----:B------:R-:W-:Y:S02]  /*0c90*/  MOV R2, R18 ;  /* 0x0000001200027202 */ /* 0x000fe40000000f00 */
[----:B------:R-:W-:-:S05]  /*0ca0*/  MOV R3, R19 ;  /* 0x0000001300037202 */ /* 0x000fca0000000f00 */
[----:B------:R-:W2:Y:S08]  /*0cb0*/  LDC R6, c[0x0][0x8d8] ;  /* 0x00023600ff067b82 */ /* 0x000eb00000000800 */
[----:B------:R-:W3:Y:S01]  /*0cc0*/  LDC.64 R16, c[0x0][0x8c8] ;  /* 0x00023200ff107b82 */ /* 0x000ee20000000a00 */
[----:B-1----:R-:W-:-:S04]  /*0cd0*/  ISETP.NE.U32.AND P0, PT, R14, RZ, PT ;  /* 0x000000ff0e00720c */ /* 0x002fc80003f05070 */
[----:B------:R-:W-:-:S13]  /*0ce0*/  ISETP.NE.AND.EX P0, PT, R15, RZ, PT, P0 ;  /* 0x000000ff0f00720c */ /* 0x000fda0003f05300 */
[----:B--23--:R-:W-:Y:S05]  /*0cf0*/  @!P0 BRA `(.L_x_11) ;  /* 0x0000000000288947 */ /* 0x00cfea0003800000 */
[----:B------:R-:W1:Y:S02]  /*0d00*/  LDC R11, c[0x0][0x8dc] ;  /* 0x00023700ff0b7b82 */ /* 0x000e640000000800 */
[----:B-1----:R-:W-:-:S04]  /*0d10*/  IADD3 R11, P0, R18, R11, RZ ;  /* 0x0000000b120b7210 */ /* 0x002fc80007f1e0ff */
[----:B------:R-:W-:-:S05]  /*0d20*/  IADD3.X R13, RZ, R19, RZ, P0, !PT ;  /* 0x00000013ff0d7210 */ /* 0x000fca00007fe4ff */
[----:B------:R-:W-:-:S04]  /*0d30*/  IMAD.WIDE.U32 R2, R13, R14, RZ ;  /* 0x0000000e0d027225 */ /* 0x000fc800078e00ff */
[----:B------:R-:W-:-:S04]  /*0d40*/  IMAD.WIDE.U32 R4, P0, R11, R15, R2 ;  /* 0x0000000f0b047225 */ /* 0x000fc80007800002 */
[----:B------:R-:W-:Y:S01]  /*0d50*/  IMAD.WIDE.U32 R2, R11, R14, RZ ;  /* 0x0000000e0b027225 */ /* 0x000fe200078e00ff */
[----:B------:R-:W-:Y:S02]  /*0d60*/  IADD3.X R11, RZ, RZ, RZ, P0, !PT ;  /* 0x000000ffff0b7210 */ /* 0x000fe400007fe4ff */
[----:B------:R-:W-:Y:S02]  /*0d70*/  MOV R10, R5 ;  /* 0x00000005000a7202 */ /* 0x000fe40000000f00 */
[----:B------:R-:W-:-:S05]  /*0d80*/  IADD3 RZ, P0, R3, R4, RZ ;  /* 0x0000000403ff7210 */ /* 0x000fca0007f1e0ff */
[----:B------:R-:W-:-:S08]  /*0d90*/  IMAD.WIDE.U32.X R2, R13, R15, R10, P0 ;  /* 0x0000000f0d027225 */ /* 0x000fd000000e040a */
.L_x_11:
[-CC-:B------:R-:W-:Y:S01]  /*0da0*/  SHF.R.U64 R23, R2, R6.reuse, R3.reuse ;  /* 0x0000000602177219 */ /* 0x180fe20000001203 */
[----:B------:R-:W1:Y:S01]  /*0db0*/  LDC R10, c[0x0][0x8c0] ;  /* 0x00023000ff0a7b82 */ /* 0x000e620000000800 */
[----:B------:R-:W-:Y:S01]  /*0dc0*/  SHF.R.U32.HI R2, RZ, R6, R3 ;  /* 0x00000006ff027219 */ /* 0x000fe20000011603 */
[----:B------:R-:W-:Y:S01]  /*0dd0*/  ULDC UR4, c[0x0][0x150] ;  /* 0x0000540000047ab9 */ /* 0x000fe20000000800 */
[----:B------:R-:W-:Y:S02]  /*0de0*/  IADD3 R9, P0, RZ, -R23, RZ ;  /* 0x80000017ff097210 */ /* 0x000fe40007f1e0ff */
[----:B------:R-:W-:Y:S02]  /*0df0*/  MOV R3, R19 ;  /* 0x0000001300037202 */ /* 0x000fe40000000f00 */
[----:B------:R-:W-:Y:S01]  /*0e00*/  IADD3.X R11, RZ, ~R2, RZ, P0, !PT ;  /* 0x80000002ff0b7210 */ /* 0x000fe200007fe4ff */
[----:B------:R-:W2:Y:S01]  /*0e10*/  LDC R12, c[0x0][0x8b0] ;  /* 0x00022c00ff0c7b82 */ /* 0x000ea20000000800 */
[----:B------:R-:W-:-:S02]  /*0e20*/  MOV R2, R18 ;  /* 0x0000001200027202 */ /* 0x000fc40000000f00 */
[----:B------:R-:W-:Y:S01]  /*0e30*/  I2FP.F32.U32 R4, R8 ;  /* 0x0000000800047245 */ /* 0x000fe20000201000 */
[-C--:B------:R-:W-:Y:S02]  /*0e40*/  IMAD R6, R11, R16.reuse, RZ ;  /* 0x000000100b067224 */ /* 0x080fe400078e02ff */
[C---:B------:R-:W-:Y:S02]  /*0e50*/  IMAD.WIDE.U32 R2, R9.reuse, R16, R2 ;  /* 0x0000001009027225 */ /* 0x040fe400078e0002 */
[----:B------:R-:W3:Y:S02]  /*0e60*/  LDC.64 R18, c[0x0][0x8e8] ;  /* 0x00023a00ff127b82 */ /* 0x000ee40000000a00 */
[----:B------:R-:W-:Y:S01]  /*0e70*/  FMUL R4, R4, UR4 ;  /* 0x0000000404047c20 */ /* 0x000fe20008400000 */
[----:B------:R-:W-:Y:S01]  /*0e80*/  IMAD R9, R9, R17, R6 ;  /* 0x0000001109097224 */ /* 0x000fe200078e0206 */
[----:B------:R-:W-:-:S04]  /*0e90*/  ULDC UR4, c[0x0][0x154] ;  /* 0x0000550000047ab9 */ /* 0x000fc80000000800 */
[----:B------:R-:W4:Y:S01]  /*0ea0*/  F2I.U32.TRUNC.NTZ R4, R4 ;  /* 0x0000000400047305 */ /* 0x000f22000020f000 */
[----:B------:R-:W5:Y:S01]  /*0eb0*/  LDC R11, c[0x0][0x900] ;  /* 0x00024000ff0b7b82 */ /* 0x000f620000000800 */
[----:B------:R-:W-:-:S04]  /*0ec0*/  IADD3 R9, R3, R9, RZ ;  /* 0x0000000903097210 */ /* 0x000fc80007ffe0ff */
[-CC-:B-1----:R-:W-:Y:S02]  /*0ed0*/  SHF.R.U64 R16, R2, R10.reuse, R9.reuse ;  /* 0x0000000a02107219 */ /* 0x182fe40000001209 */
[----:B------:R-:W-:Y:S01]  /*0ee0*/  I2FP.F32.U32 R2, R7 ;  /* 0x0000000700027245 */ /* 0x000fe20000201000 */
[----:B------:R-:W1:Y:S01]  /*0ef0*/  LDC R5, c[0x0][0x144] ;  /* 0x00005100ff057b82 */ /* 0x000e620000000800 */
[----:B------:R-:W-:Y:S02]  /*0f00*/  SHF.R.U32.HI R9, RZ, R10, R9 ;  /* 0x0000000aff097219 */ /* 0x000fe40000011609 */
[----:B------:R-:W-:Y:S01]  /*0f10*/  MOV R10, 0x1 ;  /* 0x00000001000a7802 */ /* 0x000fe20000000f00 */
[----:B------:R-:W-:Y:S01]  /*0f20*/  FMUL R3, R2, UR4 ;  /* 0x0000000402037c20 */ /* 0x000fe20008400000 */
[----:B--2---:R-:W-:Y:S02]  /*0f30*/  SHF.R.U64 R22, R16, R12, R9 ;  /* 0x0000000c10167219 */ /* 0x004fe40000001209 */
[----:B----4-:R-:W-:Y:S01]  /*0f40*/  IADD3 R6, -R4, RZ, RZ ;  /* 0x000000ff04067210 */ /* 0x010fe20007ffe1ff */
[----:B------:R-:W2:Y:S01]  /*0f50*/  LDC R14, c[0x0][0x148] ;  /* 0x00005200ff0e7b82 */ /* 0x000ea20000000800 */
[----:B---3--:R-:W-:-:S02]  /*0f60*/  ISETP.NE.U32.AND P0, PT, R18, RZ, PT ;  /* 0x000000ff1200720c */ /* 0x008fc40003f05070 */
[----:B------:R-:W-:Y:S02]  /*0f70*/  SHF.R.U32.HI R4, RZ, R12, R9 ;  /* 0x0000000cff047219 */ /* 0x000fe40000011609 */
[----:B------:R-:W-:Y:S01]  /*0f80*/  ISETP.NE.AND.EX P0, PT, R19, RZ, PT, P0 ;  /* 0x000000ff1300720c */ /* 0x000fe20003f05300 */
[----:B------:R3:W4:Y:S01]  /*0f90*/  F2I.U32.TRUNC.NTZ R12, R3 ;  /* 0x00000003000c7305 */ /* 0x000722000020f000 */
[----:B------:R-:W-:Y:S01]  /*0fa0*/  MOV R2, 0xffffffff ;  /* 0xffffffff00027802 */ /* 0x000fe20000000f00 */
[----:B------:R-:W2:Y:S01]  /*0fb0*/  LDC R15, c[0x0][0x8a8] ;  /* 0x00022a00ff0f7b82 */ /* 0x000ea20000000800 */
[-CC-:B-----5:R-:W-:Y:S02]  /*0fc0*/  SHF.R.U64 R24, R22, R11.reuse, R4.reuse ;  /* 0x0000000b16187219 */ /* 0x1a0fe40000001204 */
[-C--:B------:R-:W-:Y:S02]  /*0fd0*/  SHF.L.U32 R2, R2, R11.reuse, RZ ;  /* 0x0000000b02027219 */ /* 0x080fe400000006ff */
[----:B------:R-:W-:-:S02]  /*0fe0*/  SHF.R.U32.HI R4, RZ, R11, R4 ;  /* 0x0000000bff047219 */ /* 0x000fc40000011604 */
[----:B------:R-:W-:Y:S01]  /*0ff0*/  SHF.L.U32 R10, R10, R11, RZ ;  /* 0x0000000b0a0a7219 */ /* 0x000fe200000006ff */
[----:B------:R-:W2:Y:S01]  /*1000*/  LDC R17, c[0x0][0x8f0] ;  /* 0x00023c00ff117b82 */ /* 0x000ea20000000800 */
[----:B------:R-:W-:Y:S01]  /*1010*/  LOP3.LUT R11, RZ, R2, RZ, 0x33, !PT ;  /* 0x00000002ff0b7212 */ /* 0x000fe200078e33ff */
[----:B-1----:R-:W-:Y:S01]  /*1020*/  IMAD R6, R5, R6, R8 ;  /* 0x0000000605067224 */ /* 0x002fe200078e0208 */
[----:B------:R-:W-:Y:S02]  /*1030*/  MOV R2, R24 ;  /* 0x0000001800027202 */ /* 0x000fe40000000f00 */
[----:B---3--:R-:W-:-:S03]  /*1040*/  MOV R3, R4 ;  /* 0x0000000400037202 */ /* 0x008fc60000000f00 */
[----:B------:R-:W1:Y:S08]  /*1050*/  LDC R21, c[0x0][0x8e0] ;  /* 0x00023800ff157b82 */ /* 0x000e700000000800 */
[----:B------:R-:W3:Y:S01]  /*1060*/  LDC R20, c[0x0][0x8b8] ;  /* 0x00022e00ff147b82 */ /* 0x000ee20000000800 */
[----:B----4-:R-:W-:Y:S05]  /*1070*/  @!P0 BRA `(.L_x_12) ;  /* 0x0000000000288947 */ /* 0x010fea0003800000 */
[----:B------:R-:W4:Y:S02]  /*1080*/  LDC R9, c[0x0][0x8f4] ;  /* 0x00023d00ff097b82 */ /* 0x000f240000000800 */
[----:B----4-:R-:W-:-:S04]  /*1090*/  IADD3 R9, P0, R24, R9, RZ ;  /* 0x0000000918097210 */ /* 0x010fc80007f1e0ff */
        /* <DEDUP_REMOVED lines=8> */
.L_x_12:
[----:B--2---:R-:W-:Y:S02]  /*1120*/  SHF.R.U64 R2, R2, R17, R3 ;  /* 0x0000001102027219 */ /* 0x004fe40000001203 */
[----:B------:R-:W-:Y:S02]  /*1130*/  LOP3.LUT R11, R22, R11, RZ, 0xc0, !PT ;  /* 0x0000000b160b7212 */ /* 0x000fe400078ec0ff */
[----:B------:R-:W-:Y:S02]  /*1140*/  IADD3 R12, -R12, RZ, RZ ;  /* 0x000000ff0c0c7210 */ /* 0x000fe40007ffe1ff */
[----:B------:R-:W-:Y:S01]  /*1150*/  IADD3 R3, R15, -0x1, RZ ;  /* 0xffffffff0f037810 */ /* 0x000fe20007ffe0ff */
[----:B------:R-:W-:Y:S01]  /*1160*/  IMAD R11, R10, R2, R11 ;  /* 0x000000020a0b7224 */ /* 0x000fe200078e020b */
[----:B------:R-:W-:Y:S01]  /*1170*/  IADD3 R4, -R2, RZ, RZ ;  /* 0x000000ff02047210 */ /* 0x000fe20007ffe1ff */
[----:B------:R-:W-:Y:S01]  /*1180*/  @P6 IMAD R6, R14, R12, R7 ;  /* 0x0000000c0e066224 */ /* 0x000fe200078e0207 */
[----:B------:R-:W-:-:S02]  /*1190*/  LOP3.LUT R3, R16, R3, RZ, 0xc0, !PT ;  /* 0x0000000310037212 */ /* 0x000fc400078ec0ff */
[----:B------:R-:W-:Y:S01]  /*11a0*/  R2UR UR51, R23 ;  /* 0x00000000173372ca */ /* 0x000fe200000e0000 */
[----:B-1----:R-:W-:Y:S01]  /*11b0*/  IMAD R2, R4, R21, R24 ;  /* 0x0000001504027224 */ /* 0x002fe200078e0218 */
[----:B------:R-:W-:Y:S01]  /*11c0*/  MOV R4, 0x1 ;  /* 0x0000000100047802 */ /* 0x000fe20000000f00 */
[----:B---3--:R-:W-:Y:S02]  /*11d0*/  IMAD R6, R11, R20, R6 ;  /* 0x000000140b067224 */ /* 0x008fe400078e0206 */
[----:B------:R-:W-:-:S05]  /*11e0*/  IMAD R3, R2, R15, R3 ;  /* 0x0000000f02037224 */ /* 0x000fca00078e0203 */
[----:B------:R-:W-:Y:S02]  /*11f0*/  SEL R5, R3, R6, !P6 ;  /* 0x0000000603057207 */ /* 0x000fe40007000000 */
[----:B------:R-:W-:-:S07]  /*1200*/  SEL R6, R6, R3, !P6 ;  /* 0x0000000306067207 */ /* 0x000fce0007000000 */
.L_x_10:
[----:B------:R-:W-:-:S08]  /*1210*/  NOP ;  /* 0x0000000000007918 */ /* 0x000fd00000000000 */
[----:B------:R-:W1:Y:S02]  /*1220*/  USETMAXREG.TRY_ALLOC.CTAPOOL UP0, 0xe8 ;  /* 0x000000e8000079c8 */ /* 0x000e640008000600 */
[----:B-1----:R-:W-:-:S13]  /*1230*/  PLOP3.LUT P0, PT, PT, PT, UP0, 0x80, 0x0 ;  /* 0x000000000000781c */ /* 0x002fda0003f0f008 */
[----:B------:R-:W-:Y:S05]  /*1240*/  @!P0 BRA `(.L_x_10) ;  /* 0xfffffffc00f08947 */ /* 0x000fea000383ffff */
[----:B------:R-:W-:Y:S02]  /*1250*/  ULDC.64 UR4, c[0x0][0x590] ;  /* 0x0001640000047ab9 */ /* 0x000fe40000000a00 */
[----:B------:R-:W-:-:S04]  /*1260*/  ISETP.NE.U32.AND P0, PT, RZ, UR4, PT ;  /* 0x00000004ff007c0c */ /* 0x000fc8000bf05070 */
[----:B------:R-:W-:-:S13]  /*1270*/  ISETP.NE.AND.EX P0, PT, RZ, UR5, PT, P0 ;  /* 0x00000005ff007c0c */ /* 0x000fda000bf05300 */
[----:B------:R-:W-:Y:S05]  /*1280*/  @P0 BRA `(.L_x_13) ;  /* 0x0000000000340947 */ /* 0x000fea0003800000 */
[----:B------:R-:W-:Y:S02]  /*1290*/  ULDC.64 UR4, c[0x0][0x588] ;  /* 0x0001620000047ab9 */ /* 0x000fe40000000a00 */
[----:B------:R-:W-:-:S04]  /*12a0*/  ISETP.NE.U32.AND P0, PT, RZ, UR4, PT ;  /* 0x00000004ff007c0c */ /* 0x000fc8000bf05070 */
[----:B------:R-:W-:-:S13]  /*12b0*/  ISETP.NE.AND.EX P0, PT, RZ, UR5, PT, P0 ;  /* 0x00000005ff007c0c */ /* 0x000fda000bf05300 */
[----:B------:R-:W-:Y:S05]  /*12c0*/  @!P0 BRA `(.L_x_14) ;  /* 0x0000000000148947 */ /* 0x000fea0003800000 */
[----:B------:R-:W1:Y:S02]  /*12d0*/  LDC.64 R16, c[0x0][0x588] ;  /* 0x00016200ff107b82 */ /* 0x000e640000000a00 */
[----:B-1----:R1:W5:Y:S01]  /*12e0*/  LDG.E R16, desc[UR42][R16.64] ;  /* 0x0000002a10107981 */ /* 0x002362000c1e1900 */
[----:B------:R-:W-:-:S05]  /*12f0*/  MOV R2, 0x1 ;  /* 0x0000000100027802 */ /* 0x000fca0000000f00 */
[----:B------:R1:W-:Y:S01]  /*1300*/  STL.S16 [R1+0xd0], R2 ;  /* 0x0000d00201007387 */ /* 0x0003e20000100600 */
[----:B------:R-:W-:Y:S05]  /*1310*/  BRA `(.L_x_13) ;  /* 0x0000000000107947 */ /* 0x000fea0003800000 */
.L_x_14:
[----:B------:R-:W-:Y:S01]  /*1320*/  MOV R2, 0x1 ;  /* 0x0000000100027802 */ /* 0x000fe20000000f00 */
[----:B------:R-:W-:Y:S02]  /*1330*/  ULDC UR4, c[0x0][0x580] ;  /* 0x0001600000047ab9 */ /* 0x000fe40000000800 */
[----:B------:R-:W-:Y:S02]  /*1340*/  MOV R16, UR4 ;  /* 0x0000000400107c02 */ /* 0x000fe40008000f00 */
[----:B------:R2:W-:Y:S05]  /*1350*/  STL.S16 [R1+0xd0], R2 ;  /* 0x0000d00201007387 */ /* 0x0005ea0000100600 */
.L_x_13:
        /* <DEDUP_REMOVED lines=8> */
[----:B-12---:R-:W1:Y:S02]  /*13e0*/  LDC.64 R2, c[0x0][0x5a8] ;  /* 0x00016a00ff027b82 */ /* 0x006e640000000a00 */
[----:B-1----:R3:W5:Y:S01]  /*13f0*/  LDG.E R2, desc[UR42][R2.64] ;  /* 0x0000002a02027981 */ /* 0x002762000c1e1900 */
[----:B------:R-:W-:Y:S05]  /*1400*/  BRA `(.L_x_15) ;  /* 0x0000000000087947 */ /* 0x000fea0003800000 */
.L_x_16:
[----:B------:R-:W-:Y:S02]  /*1410*/  ULDC UR4, c[0x0][0x5a0] ;  /* 0x0001680000047ab9 */ /* 0x000fe40000000800 */
[----:B-12---:R-:W-:-:S07]  /*1420*/  MOV R2, UR4 ;  /* 0x0000000400027c02 */ /* 0x006fce0008000f00 */
.L_x_15:
[----:B------:R-:W-:-:S13]  /*1430*/  LOP3.LUT P0, RZ, R4, 0xff, RZ, 0xc0, !PT ;  /* 0x000000ff04ff7812 */ /* 0x000fda000780c0ff */
[----:B------:R-:W-:Y:S05]  /*1440*/  @!P0 EXIT ;  /* 0x000000000000894d */ /* 0x000fea0003800000 */
[----:B---3--:R-:W3:Y:S01]  /*1450*/  LDL R3, [R1+0xc8] ;  /* 0x0000c80001037983 */ /* 0x008ee20000100800 */
[----:B------:R-:W-:Y:S01]  /*1460*/  LOP3.LUT R4, R0, 0x1, RZ, 0xfc, !PT ;  /* 0x0000000100047812 */ /* 0x000fe200078efcff */
[----:B------:R-:W-:Y:S01]  /*1470*/  ULDC UR4, c[0x0][0x28c] ;  /* 0x0000a30000047ab9 */ /* 0x000fe20000000800 */
[----:B------:R-:W-:Y:S01]  /*1480*/  ULDC.64 UR44, c[0x0][0x198] ;  /* 0x00006600002c7ab9 */ /* 0x000fe20000000a00 */
[----:B------:R-:W-:Y:S02]  /*1490*/  UIADD3 UR4, UR4, 0x3f, URZ ;  /* 0x0000003f04047890 */ /* 0x000fe4000fffe03f */
[----:B------:R4:W-:Y:S01]  /*14a0*/  STL [R1+0xcc], R4 ;  /* 0x0000cc0401007387 */ /* 0x0009e20000100800 */
[----:B------:R-:W-:Y:S01]  /*14b0*/  UMOV UR36, URZ ;  /* 0x0000003f00247c82 */ /* 0x000fe20008000000 */
[----:B------:R-:W-:Y:S02]  /*14c0*/  USHF.R.S32.HI UR5, URZ, 0x1f, UR4 ;  /* 0x0000001f3f057899 */ /* 0x000fe40008011404 */
[----:B------:R4:W-:Y:S01]  /*14d0*/  STL [R1+0xb8], RZ ;  /* 0x0000b8ff01007387 */ /* 0x0009e20000100800 */
[----:B------:R-:W-:Y:S01]  /*14e0*/  UMOV UR39, URZ ;  /* 0x0000003f00277c82 */ /* 0x000fe20008000000 */
[----:B------:R-:W-:-:S04]  /*14f0*/  ULEA.HI UR5, UR5, UR4, URZ, 0x6 ;  /* 0x0000000405057291 */ /* 0x000fc8000f8f303f */
[----:B------:R-:W-:Y:S01]  /*1500*/  USHF.R.S32.HI UR46, URZ, 0x6, UR5 ;  /* 0x000000063f2e7899 */ /* 0x000fe20008011405 */
[----:B---3--:R-:W-:-:S05]  /*1510*/  LOP3.LUT R0, R3, 0x1, RZ, 0xfc, !PT ;  /* 0x0000000103007812 */ /* 0x008fca00078efcff */
[----:B------:R4:W-:Y:S04]  /*1520*/  STL [R1+0xbc], R0 ;  /* 0x0000bc0001007387 */ /* 0x0009e80000100800 */
[----:B------:R4:W-:Y:S02]  /*1530*/  STL [R1+0xb4], RZ ;  /* 0x0000b4ff01007387 */ /* 0x0009e40000100800 */
.L_x_138:
[----:B----4-:R-:W3:Y:S01]  /*1540*/  S2R R0, SR_TID.X ;  /* 0x0000000000007919 */ /* 0x010ee20000002100 */
[----:B------:R-:W4:Y:S01]  /*1550*/  S2UR UR9, SR_CgaCtaId ;  /* 0x00000000000979c3 */ /* 0x000f220000008800 */
[----:B------:R-:W-:Y:S01]  /*1560*/  UMOV UR47, 0x400 ;  /* 0x00000400002f7882 */ /* 0x000fe20000000000 */
[----:B------:R-:W-:Y:S01]  /*1570*/  UMOV UR5, URZ ;  /* 0x0000003f00057c82 */ /* 0x000fe20008000000 */
[----:B------:R-:W-:Y:S01]  /*1580*/  STL [R1+0xb0], RZ ;  /* 0x0000b0ff01007387 */ /* 0x000fe20000100800 */
[----:B------:R-:W-:Y:S01]  /*1590*/  UMOV UR4, URZ ;  /* 0x0000003f00047c82 */ /* 0x000fe20008000000 */
[----:B------:R-:W-:Y:S01]  /*15a0*/  UMOV UR6, URZ ;  /* 0x0000003f00067c82 */ /* 0x000fe20008000000 */
[----:B------:R-:W-:Y:S01]  /*15b0*/  CS2R R228, SRZ ;  /* 0x0000000000e47805 */ /* 0x000fe2000001ff00 */
[----:B------:R-:W-:Y:S01]  /*15c0*/  STL [R1+0xac], RZ ;  /* 0x0000acff01007387 */ /* 0x000fe20000100800 */
[----:B------:R-:W2:Y:S01]  /*15d0*/  LDC R3, c[0x0][0x28c] ;  /* 0x0000a300ff037b82 */ /* 0x000ea20000000800 */
[----:B-1----:R-:W-:-:S02]  /*15e0*/  MOV R17, RZ ;  /* 0x000000ff00117202 */ /* 0x002fc40000000f00 */
[----:B------:R-:W-:Y:S01]  /*15f0*/  CS2R R18, SRZ ;  /* 0x0000000000127805 */ /* 0x000fe2000001ff00 */
[----:B------:R-:W-:Y:S01]  /*1600*/  STL [R1+0xa8], RZ ;  /* 0x0000a8ff01007387 */ /* 0x000fe20000100800 */
[----:B------:R-:W-:Y:S02]  /*1610*/  CS2R R22, SRZ ;  /* 0x0000000000167805 */ /* 0x000fe4000001ff00 */
[----:B------:R-:W-:Y:S02]  /*1620*/  CS2R R152, SRZ ;  /* 0x0000000000987805 */ /* 0x000fe4000001ff00 */
[----:B------:R-:W-:Y:S01]  /*1630*/  CS2R R154, SRZ ;  /* 0x00000000009a7805 */ /* 0x000fe2000001ff00 */
[----:B------:R-:W-:Y:S01]  /*1640*/  STL [R1+0xa4], RZ ;  /* 0x0000a4ff01007387 */ /* 0x000fe20000100800 */
[----:B------:R-:W-:Y:S02]  /*1650*/  CS2R R156, SRZ ;  /* 0x00000000009c7805 */ /* 0x000fe4000001ff00 */
[----:B------:R-:W-:-:S02]  /*1660*/  CS2R R158, SRZ ;  /* 0x00000000009e7805 */ /* 0x000fc4000001ff00 */
[----:B------:R-:W-:Y:S01]  /*1670*/  CS2R R160, SRZ ;  /* 0x0000000000a07805 */ /* 0x000fe2000001ff00 */
[----:B------:R-:W-:Y:S01]  /*1680*/  STL [R1+0xa0], RZ ;  /* 0x0000a0ff01007387 */ /* 0x000fe20000100800 */
[----:B------:R-:W-:Y:S02]  /*1690*/  CS2R R162, SRZ ;  /* 0x0000000000a27805 */ /* 0x000fe4000001ff00 */
[----:B------:R-:W-:Y:S02]  /*16a0*/  CS2R R164, SRZ ;  /* 0x0000000000a47805 */ /* 0x000fe4000001ff00 */
[----:B------:R-:W-:Y:S01]  /*16b0*/  CS2R R166, SRZ ;  /* 0x0000000000a67805 */ /* 0x000fe2000001ff00 */
[----:B------:R-:W-:Y:S01]  /*16c0*/  STL [R1+0x9c], RZ ;  /* 0x00009cff01007387 */ /* 0x000fe20000100800 */
[----:B----4-:R-:W-:Y:S01]  /*16d0*/  ULEA UR47, UR9, UR47, 0x18 ;  /* 0x0000002f092f7291 */ /* 0x010fe2000f8ec03f */
[----:B------:R-:W-:Y:S02]  /*16e0*/  CS2R R168, SRZ ;  /* 0x0000000000a87805 */ /* 0x000fe4000001ff00 */
[----:B------:R-:W-:Y:S01]  /*16f0*/  CS2R R170, SRZ ;  /* 0x0000000000aa7805 */ /* 0x000fe2000001ff00 */
[----:B------:R-:W-:Y:S01]  /*1700*/  STL [R1+0x98], RZ ;  /* 0x000098ff01007387 */ /* 0x000fe20000100800 */
[----:B------:R-:W-:-:S02]  /*1710*/  CS2R R172, SRZ ;  /* 0x0000000000ac7805 */ /* 0x000fc4000001ff00 */
[----:B------:R-:W-:Y:S02]  /*1720*/  CS2R R174, SRZ ;  /* 0x0000000000ae7805 */ /* 0x000fe4000001ff00 */
[----:B------:R-:W-:Y:S02]  /*1730*/  CS2R R176, SRZ ;  /* 0x0000000000b07805 */ /* 0x000fe4000001ff00 */
[----:B---3--:R-:W-:Y:S01]  /*1740*/  LOP3.LUT R0, R0, 0x80, RZ, 0xc0, !PT ;  /* 0x0000008000007812 */ /* 0x008fe200078ec0ff */
[----:B------:R-:W-:Y:S01]  /*1750*/  STL [R1+0x94], RZ ;  /* 0x000094ff01007387 */ /* 0x000fe20000100800 */
[----:B--2---:R-:W-:Y:S02]  /*1760*/  ISETP.GE.AND P0, PT, R3, 0x1, PT ;  /* 0x000000010300780c */ /* 0x004fe40003f06270 */
[----:B------:R-:W-:Y:S02]  /*1770*/  CS2R R178, SRZ ;  /* 0x0000000000b27805 */ /* 0x000fe4000001ff00 */
[----:B------:R-:W-:Y:S01]  /*1780*/  SHF.R.U32.HI R0, RZ, 0x7, R0 ;  /* 0x00000007ff007819 */ /* 0x000fe20000011600 */
[----:B------:R-:W-:Y:S01]  /*1790*/  STL [R1+0x90], RZ ;  /* 0x000090ff01007387 */ /* 0x000fe20000100800 */
[----:B------:R-:W-:-:S02]  /*17a0*/  CS2R R180, SRZ ;  /* 0x0000000000b47805 */ /* 0x000fc4000001ff00 */
[----:B------:R-:W-:Y:S02]  /*17b0*/  CS2R R182, SRZ ;  /* 0x0000000000b67805 */ /* 0x000fe4000001ff00 */
[----:B------:R-:W-:Y:S01]  /*17c0*/  CS2R R184, SRZ ;  /* 0x0000000000b87805 */ /* 0x000fe2000001ff00 */
[----:B------:R-:W-:Y:S01]  /*17d0*/  STL [R1+0x8c], RZ ;  /* 0x00008cff01007387 */ /* 0x000fe20000100800 */
[----:B------:R-:W-:Y:S02]  /*17e0*/  CS2R R186, SRZ ;  /* 0x0000000000ba7805 */ /* 0x000fe4000001ff00 */
[----:B------:R-:W-:Y:S02]  /*17f0*/  CS2R R188, SRZ ;  /* 0x0000000000bc7805 */ /* 0x000fe4000001ff00 */
[----:B------:R-:W-:Y:S01]  /*1800*/  CS2R R190, SRZ ;  /* 0x0000000000be7805 */ /* 0x000fe2000001ff00 */
[----:B------:R-:W1:Y:S01]  /*1810*/  SHFL.IDX PT, R0, R0, RZ, 0x1f ;  /* 0x00001fff00007589 */ /* 0x000e6200000e0000 */
[----:B------:R-:W-:-:S02]  /*1820*/  CS2R R192, SRZ ;  /* 0x0000000000c07805 */ /* 0x000fc4000001ff00 */
[----:B------:R-:W-:Y:S02]  /*1830*/  CS2R R194, SRZ ;  /* 0x0000000000c27805 */ /* 0x000fe4000001ff00 */
[----:B------:R-:W-:Y:S01]  /*1840*/  CS2R R196, SRZ ;  /* 0x0000000000c47805 */ /* 0x000fe2000001ff00 */
[----:B------:R2:W-:Y:S01]  /*1850*/  STL [R1+0x88], RZ ;  /* 0x000088ff01007387 */ /* 0x0005e20000100800 */
[----:B------:R-:W-:Y:S02]  /*1860*/  CS2R R198, SRZ ;  /* 0x0000000000c67805 */ /* 0x000fe4000001ff00 */
[----:B------:R-:W-:Y:S02]  /*1870*/  CS2R R200, SRZ ;  /* 0x0000000000c87805 */ /* 0x000fe4000001ff00 */
[----:B------:R-:W-:Y:S01]  /*1880*/  CS2R R202, SRZ ;  /* 0x0000000000ca7805 */ /* 0x000fe2000001ff00 */
[----:B------:R2:W-:Y:S01]  /*1890*/  STL [R1+0x84], RZ ;  /* 0x000084ff01007387 */ /* 0x0005e20000100800 */
        /* <DEDUP_REMOVED lines=16> */
[----:B-1----:R-:W-:-:S02]  /*19a0*/  R2UR UR7, R0 ;  /* 0x00000000000772ca */ /* 0x002fc400000e0000 */
[----:B------:R-:W-:Y:S02]  /*19b0*/  CS2R R88, SRZ ;  /* 0x0000000000587805 */ /* 0x000fe4000001ff00 */
[----:B------:R-:W-:Y:S01]  /*19c0*/  MOV R0, UR36 ;  /* 0x0000002400007c02 */ /* 0x000fe20008000f00 */
        /* <DEDUP_REMOVED lines=9> */
[----:B------:R-:W-:Y:S01]  /*1a60*/  CS2R R102, SRZ ;  /* 0x0000000000667805 */ /* 0x000fe2000001ff00 */
[----:B------:R-:W-:Y:S01]  /*1a70*/  ULEA.HI UR8, UR7, UR7, URZ, 0x1 ;  /* 0x0000000707087291 */ /* 0x000fe2000f8f083f */
[----:B------:R-:W-:Y:S01]  /*1a80*/  CS2R R104, SRZ ;  /* 0x0000000000687805 */ /* 0x000fe2000001ff00 */
[----:B------:R2:W-:Y:S01]  /*1a90*/  STL [R1+0x64], RZ ;  /* 0x000064ff01007387 */ /* 0x0005e20000100800 */
[----:B------:R-:W-:Y:S01]  /*1aa0*/  CS2R R106, SRZ ;  /* 0x00000000006a7805 */ /* 0x000fe2000001ff00 */
[----:B------:R-:W-:Y:S01]  /*1ab0*/  ULOP3.LUT UR8, UR8, 0xffffe, URZ, 0xc0, !UPT ;  /* 0x000ffffe08087892 */ /* 0x000fe2000f8ec03f */
[----:B------:R-:W-:Y:S01]  /*1ac0*/  CS2R R108, SRZ ;  /* 0x00000000006c7805 */ /* 0x000fe2000001ff00 */
[----:B------:R2:W-:Y:S01]  /*1ad0*/  STL [R1+0x60], RZ ;  /* 0x000060ff01007387 */ /* 0x0005e20000100800 */
[----:B------:R-:W-:Y:S01]  /*1ae0*/  CS2R R110, SRZ ;  /* 0x00000000006e7805 */ /* 0x000fe2000001ff00 */
[----:B------:R-:W-:Y:S01]  /*1af0*/  UIADD3 UR8, UR7, -UR8, URZ ;  /* 0x8000000807087290 */ /* 0x000fe2000fffe03f */
[----:B------:R-:W-:Y:S01]  /*1b00*/  CS2R R112, SRZ ;  /* 0x0000000000707805 */ /* 0x000fe2000001ff00 */
[----:B------:R2:W-:Y:S01]  /*1b10*/  STL [R1+0x5c], RZ ;  /* 0x00005cff01007387 */ /* 0x0005e20000100800 */
[----:B------:R-:W-:Y:S01]  /*1b20*/  UMOV UR7, UR39 ;  /* 0x0000002700077c82 */ /* 0x000fe20008000000 */
[----:B------:R-:W-:Y:S01]  /*1b30*/  ULEA UR8, UR8, UR47, 0xc ;  /* 0x0000002f08087291 */ /* 0x000fe2000f8e603f */
[----:B------:R-:W-:Y:S01]  /*1b40*/  CS2R R114, SRZ ;  /* 0x0000000000727805 */ /* 0x000fe2000001ff00 */
[----:B------:R2:W-:Y:S01]  /*1b50*/  STL [R1+0x58], RZ ;  /* 0x000058ff01007387 */ /* 0x0005e20000100800 */
[----:B------:R-:W-:Y:S01]  /*1b60*/  CS2R R116, SRZ ;  /* 0x0000000000747805 */ /* 0x000fe2000001ff00 */
[----:B------:R-:W-:Y:S01]  /*1b70*/  UIADD3 UR8, UR8, 0x6200, URZ ;  /* 0x0000620008087890 */ /* 0x000fe2000fffe03f */
[----:B------:R-:W-:Y:S01]  /*1b80*/  CS2R R118, SRZ ;  /* 0x0000000000767805 */ /* 0x000fe2000001ff00 */
[----:B------:R2:W-:Y:S01]  /*1b90*/  STL [R1+0x54], RZ ;  /* 0x000054ff01007387 */ /* 0x0005e20000100800 */
[----:B------:R-:W-:Y:S01]  /*1ba0*/  CS2R R120, SRZ ;  /* 0x0000000000787805 */ /* 0x000fe2000001ff00 */
[----:B------:R-:W-:Y:S01]  /*1bb0*/  USHF.R.U32.HI UR8, URZ, 0x4, UR8 ;  /* 0x000000043f087899 */ /* 0x000fe20008011608 */
[----:B------:R-:W-:Y:S01]  /*1bc0*/  CS2R R122, SRZ ;  /* 0x00000000007a7805 */ /* 0x000fe2000001ff00 */
[----:B------:R2:W-:Y:S01]  /*1bd0*/  STL [R1+0x50], RZ ;  /* 0x000050ff01007387 */ /* 0x0005e20000100800 */
[----:B------:R-:W-:Y:S01]  /*1be0*/  CS2R R124, SRZ ;  /* 0x00000000007c7805 */ /* 0x000fe2000001ff00 */
[----:B------:R-:W-:Y:S01]  /*1bf0*/  ULOP3.LUT UR12, UR8, 0x3fff, URZ, 0xc0, !UPT ;  /* 0x00003fff080c7892 */ /* 0x000fe2000f8ec03f */
        /* <DEDUP_REMOVED lines=59> */
[----:B------:R-:W-:Y:S01]  /*1fb0*/  CS2R R86, SRZ ;  /* 0x0000000000567805 */ /* 0x000fe2000001ff00 */
[----:B------:R2:W-:Y:S04]  /*1fc0*/  STL [R1+0x10], RZ ;  /* 0x000010ff01007387 */ /* 0x0005e80000100800 */
[----:B------:R2:W-:Y:S04]  /*1fd0*/  STL [R1+0xc], RZ ;  /* 0x00000cff01007387 */ /* 0x0005e80000100800 */
[----:B------:R2:W-:Y:S04]  /*1fe0*/  STL [R1+0x8], RZ ;  /* 0x000008ff01007387 */ /* 0x0005e80000100800 */
[----:B------:R2:W-:Y:S04]  /*1ff0*/  STL [R1+0x4], RZ ;  /* 0x000004ff01007387 */ /* 0x0005e80000100800 */
[----:B------:R2:W-:Y:S01]  /*2000*/  STL [R1], RZ ;  /* 0x000000ff01007387 */ /* 0x0005e20000100800 */
[----:B------:R-:W-:Y:S05]  /*2010*/  @!P0 BRA `(.L_x_17) ;  /* 0x0000001000fc8947 */ /* 0x000fea0003800000 */
[----:B------:R-:W3:Y:S02]  /*2020*/  LDL R3, [R1+0xbc] ;  /* 0x0000bc0001037983 */ /* 0x000ee40000100800 */
[----:B---3--:R-:W-:-:S13]  /*2030*/  ISETP.NE.AND P1, PT, R3, 0x3, PT ;  /* 0x000000030300780c */ /* 0x008fda0003f25270 */
[----:B------:R-:W-:Y:S05]  /*2040*/  @!P1 BRA `(.L_x_18) ;  /* 0x0000000000049947 */ /* 0x000fea0003800000 */
[----:B------:R-:W-:Y:S01]  /*2050*/  BPT.TRAP 0x1 ;  /* 0x000000040000795c */ /* 0x000fe20000300000 */
.L_x_18:
[----:B------:R-:W-:Y:S01]  /*2060*/  ULEA UR4, UR39, UR47, 0x3 ;  /* 0x0000002f27047291 */ /* 0x000fe2000f8e183f */
[----:B------:R-:W-:-:S04]  /*2070*/  MOV R0, UR36 ;  /* 0x0000002400007c02 */ /* 0x000fc80008000f00 */
[----:B------:R-:W-:-:S04]  /*2080*/  SHF.L.U32 R0, R0, 0x1f, RZ ;  /* 0x0000001f00007819 */ /* 0x000fc800000006ff */
[----:B------:R1:W3:Y:S01]  /*2090*/  SYNCS.PHASECHK.TRANS64.TRYWAIT P0, [UR4], R0 ;  /* 0x00000000ff0075a7 */ /* 0x0002e20008000144 */
[----:B------:R-:W-:Y:S05]  /*20a0*/  @!P1 BRA `(.L_x_19) ;  /* 0x0000000000049947 */ /* 0x000fea0003800000 */
[----:B------:R-:W-:Y:S01]  /*20b0*/  BPT.TRAP 0x1 ;  /* 0x000000040000795c */ /* 0x000fe20000300000 */
.L_x_19:
[----:B---3--:R-:W-:Y:S05]  /*20c0*/  @P0 BRA `(.L_x_20) ;  /* 0x0000000000080947 */ /* 0x008fea0003800000 */
[----:B------:R-:W3:Y:S02]  /*20d0*/  SYNCS.PHASECHK.TRANS64.TRYWAIT P0, [UR4], R0 ;  /* 0x00000000ff0075a7 */ /* 0x000ee40008000144 */
[----:B---3--:R-:W-:Y:S05]  /*20e0*/  @!P0 BRA `(.L_x_21) ;  /* 0x0000018c00d88947 */ /* 0x008fea0003800000 */
.L_x_20:
[----:B------:R-:W-:Y:S01]  /*20f0*/  UIADD3 UR4, UR47, 0x26200, URZ ;  /* 0x000262002f047890 */ /* 0x000fe2000fffe03f */
[----:B------:R-:W-:Y:S01]  /*2100*/  WARPGROUP.ARRIVE ;  /* 0x00000000000079c5 */ /* 0x000fe20000000000 */
[----:B------:R-:W-:Y:S01]  /*2110*/  ULOP3.LUT UR13, UR12, 0x10000, URZ, 0xfc, !UPT ;  /* 0x000100000c0d7892 */ /* 0x000fe2000f8efc3f */
[----:B------:R4:W-:Y:S01]  /*2120*/  STL [R1+0xb0], RZ ;  /* 0x0000b0ff01007387 */ /* 0x0009e20000100800 */
[----:B------:R-:W-:Y:S01]  /*2130*/  USHF.R.U32.HI UR4, URZ, 0x4, UR4 ;  /* 0x000000043f047899 */ /* 0x000fe20008011604 */
[----:B------:R-:W-:Y:S01]  /*2140*/  CS2R R228, SRZ ;  /* 0x0000000000e47805 */ /* 0x000fe2000001ff00 */
[----:B------:R-:W-:Y:S01]  /*2150*/  ULEA UR13, UR39, UR13, 0xa ;  /* 0x0000000d270d7291 */ /* 0x000fe2000f8e503f */
[----:B------:R4:W-:Y:S01]  /*2160*/  STL [R1+0xac], RZ ;  /* 0x0000acff01007387 */ /* 0x0009e20000100800 */
[----:B------:R-:W-:Y:S01]  /*2170*/  ULOP3.LUT UR4, UR4, 0x3fff, URZ, 0xc0, !UPT ;  /* 0x00003fff04047892 */ /* 0x000fe2000f8ec03f */
[----:B------:R-:W-:Y:S01]  /*2180*/  MOV R17, RZ ;  /* 0x000000ff00117202 */ /* 0x000fe20000000f00 */
[----:B------:R-:W-:Y:S01]  /*2190*/  UMOV UR5, 0x80000020 ;  /* 0x8000002000057882 */ /* 0x000fe20000000000 */
[----:B------:R-:W-:Y:S01]  /*21a0*/  UMOV UR7, 0x80000020 ;  /* 0x8000002000077882 */ /* 0x000fe20000000000 */
[----:B------:R-:W-:Y:S01]  /*21b0*/  ULOP3.LUT UR4, UR4, 0x10000, URZ, 0xfc, !UPT ;  /* 0x0001000004047892 */ /* 0x000fe2000f8efc3f */
[----:B------:R4:W-:Y:S01]  /*21c0*/  STL [R1+0xa8], RZ ;  /* 0x0000a8ff01007387 */ /* 0x0009e20000100800 */
[----:B------:R-:W-:Y:S01]  /*21d0*/  UMOV UR9, 0x80000020 ;  /* 0x8000002000097882 */ /* 0x000fe20000000000 */
[----:B------:R-:W-:Y:S01]  /*21e0*/  UMOV UR11, 0x80000020 ;  /* 0x80000020000b7882 */ /* 0x000fe20000000000 */
[----:B------:R-:W-:Y:S01]  /*21f0*/  ULEA UR8, UR39, UR4, 0x9 ;  /* 0x0000000427087291 */ /* 0x000fe2000f8e483f */
[----:B------:R4:W-:Y:S01]  /*2200*/  STL [R1+0xa4], RZ ;  /* 0x0000a4ff01007387 */ /* 0x0009e20000100800 */
[----:B------:R-:W-:Y:S01]  /*2210*/  CS2R R18, SRZ ;  /* 0x0000000000127805 */ /* 0x000fe2000001ff00 */
[----:B------:R-:W-:Y:S01]  /*2220*/  UMOV UR4, UR13 ;  /* 0x0000000d00047c82 */ /* 0x000fe20008000000 */
[----:B------:R-:W-:Y:S01]  /*2230*/  UIADD3 UR10, UR8, 0x2, URZ ;  /* 0x00000002080a7890 */ /* 0x000fe2000fffe03f */
[----:B------:R4:W-:Y:S01]  /*2240*/  STL [R1+0xa0], RZ ;  /* 0x0000a0ff01007387 */ /* 0x0009e20000100800 */
[----:B------:R-:W-:Y:S01]  /*2250*/  CS2R R22, SRZ ;  /* 0x0000000000167805 */ /* 0x000fe2000001ff00 */
[----:B------:R-:W-:Y:S01]  /*2260*/  UMOV UR6, UR8 ;  /* 0x0000000800067c82 */ /* 0x000fe20008000000 */
[----:B------:R-:W-:Y:S01]  /*2270*/  CS2R R152, SRZ ;  /* 0x0000000000987805 */ /* 0x000fe2000001ff00 */
[----:B------:R-:W-:Y:S01]  /*2280*/  QGMMA.64x128x32.F32.E4M3.E4M3 R88, gdesc[UR4], RZ, !UPT, gsb0 ;  /* 0x01e00000045879f3 */ /* 0x000fe2000c0008ff */
[----:B------:R-:W-:Y:S01]  /*2290*/  UIADD3 UR4, UR13, 0x200, URZ ;  /* 0x000002000d047890 */ /* 0x000fe2000fffe03f */
[----:B------:R4:W-:Y:S01]  /*22a0*/  STL [R1+0x9c], RZ ;  /* 0x00009cff01007387 */ /* 0x0009e20000100800 */
[----:B------:R-:W-:Y:S01]  /*22b0*/  UMOV UR5, 0x80000020 ;  /* 0x8000002000057882 */ /* 0x000fe20000000000 */
[----:B------:R-:W-:-:S02]  /*22c0*/  CS2R R154, SRZ ;  /* 0x00000000009a7805 */ /* 0x000fc4000001ff00 */
[----:B------:R-:W-:Y:S01]  /*22d0*/  CS2R R156, SRZ ;  /* 0x00000000009c7805 */ /* 0x000fe2000001ff00 */
[----:B------:R4:W-:Y:S01]  /*22e0*/  STL [R1+0x98], RZ ;  /* 0x000098ff01007387 */ /* 0x0009e20000100800 */
[----:B------:R-:W-:Y:S02]  /*22f0*/  CS2R R158, SRZ ;  /* 0x00000000009e7805 */ /* 0x000fe4000001ff00 */
[----:B------:R-:W-:Y:S02]  /*2300*/  CS2R R160, SRZ ;  /* 0x0000000000a07805 */ /* 0x000fe4000001ff00 */
[----:B------:R-:W-:Y:S01]  /*2310*/  CS2R R162, SRZ ;  /* 0x0000000000a27805 */ /* 0x000fe2000001ff00 */
[----:B------:R4:W-:Y:S01]  /*2320*/  STL [R1+0x94], RZ ;  /* 0x000094ff01007387 */ /* 0x0009e20000100800 */
[----:B------:R-:W-:Y:S02]  /*2330*/  CS2R R164, SRZ ;  /* 0x0000000000a47805 */ /* 0x000fe4000001ff00 */
        /* <DEDUP_REMOVED lines=40> */
[----:B------:R-:W-:Y:S01]  /*25c0*/  CS2R R226, SRZ ;  /* 0x0000000000e27805 */ /* 0x000fe2000001ff00 */
[----:B------:R4:W-:Y:S04]  /*25d0*/  STL [R1+0x68], RZ ;  /* 0x000068ff01007387 */ /* 0x0009e80000100800 */
        /* <DEDUP_REMOVED lines=18> */
[----:B------:R4:W-:Y:S01]  /*2700*/  STL [R1+0x1c], RZ ;  /* 0x00001cff01007387 */ /* 0x0009e20000100800 */
[----:B------:R-:W-:-:S02]  /*2710*/  WARPGROUP.DEPBAR.LE gsb0, 0x0 ;  /* 0x00008000000079c5 */ /* 0x000fc40000010000 */
[----:B------:R-:W-:Y:S01]  /*2720*/  WARPGROUP.ARRIVE ;  /* 0x00000000000079c5 */ /* 0x000fe20000000000 */
[----:B------:R4:W-:Y:S04]  /*2730*/  STL [R1+0x18], RZ ;  /* 0x000018ff01007387 */ /* 0x0009e80000100800 */
[----:B------:R4:W-:Y:S01]  /*2740*/  STL [R1+0x14], RZ ;  /* 0x000014ff01007387 */ /* 0x0009e20000100800 */
[----:B------:R-:W-:Y:S01]  /*2750*/  QGMMA.64x128x32.F32.E4M3.E4M3 R24, gdesc[UR4], RZ, !UPT, gsb0 ;  /* 0x01e00000041879f3 */ /* 0x000fe2000c0008ff */
[----:B------:R-:W-:Y:S02]  /*2760*/  UIADD3 UR5, UR13, 0x2, URZ ;  /* 0x000000020d057890 */ /* 0x000fe4000fffe03f */
[----:B------:R4:W-:Y:S01]  /*2770*/  STL [R1+0x10], RZ ;  /* 0x000010ff01007387 */ /* 0x0009e20000100800 */
[----:B------:R-:W-:-:S03]  /*2780*/  UMOV UR4, 0x2 ;  /* 0x0000000200047882 */ /* 0x000fc60000000000 */
[----:B------:R4:W-:Y:S01]  /*2790*/  STL [R1+0xc], RZ ;  /* 0x00000cff01007387 */ /* 0x0009e20000100800 */
[----:B------:R-:W-:Y:S01]  /*27a0*/  UMOV UR8, UR5 ;  /* 0x0000000500087c82 */ /* 0x000fe20008000000 */
[----:B------:R-:W-:Y:S02]  /*27b0*/  ULDC UR5, c[0x0][0x50c] ;  /* 0x0001430000057ab9 */ /* 0x000fe40000000800 */
[----:B------:R-:W-:Y:S01]  /*27c0*/  UISETP.NE.AND UP0, UPT, UR5, 0x2, UPT ;  /* 0x000000020500788c */ /* 0x000fe2000bf05270 */
[----:B------:R4:W-:Y:S03]  /*27d0*/  STL [R1+0x8], RZ ;  /* 0x000008ff01007387 */ /* 0x0009e60000100800 */
[----:B------:R-:W-:Y:S01]  /*27e0*/  USEL UR5, URZ, 0x1, UP0 ;  /* 0x000000013f057887 */ /* 0x000fe20008000000 */
[----:B------:R4:W-:Y:S04]  /*27f0*/  STL [R1+0x4], RZ ;  /* 0x000004ff01007387 */ /* 0x0009e80000100800 */
[----:B------:R4:W-:Y:S01]  /*2800*/  STL [R1], RZ ;  /* 0x000000ff01007387 */ /* 0x0009e20000100800 */
[----:B------:R-:W-:Y:S01]  /*2810*/  ISETP.NE.AND P0, PT, RZ, UR5, PT ;  /* 0x00000005ff007c0c */ /* 0x000fe2000bf05270 */
[----:B------:R-:W-:-:S02]  /*2820*/  WARPGROUP.DEPBAR.LE gsb0, 0x0 ;  /* 0x00008000000079c5 */ /* 0x000fc40000010000 */
[----:B------:R-:W-:-:S06]  /*2830*/  WARPGROUP.ARRIVE ;  /* 0x00000000000079c5 */ /* 0x000fcc0000000000 */
[----:B------:R-:W-:Y:S01]  /*2840*/  QGMMA.64x128x32.F32.E4M3.E4M3 R88, gdesc[UR8], R88, gsb0 ;  /* 0x01e00000085879f3 */ /* 0x000fe20008000858 */
[----:B------:R-:W-:Y:S01]  /*2850*/  UIADD3 UR8, UR13, 0x202, URZ ;  /* 0x000002020d087890 */ /* 0x000fe2000fffe03f */
[----:B------:R-:W-:Y:S01]  /*2860*/  UMOV UR9, 0x80000020 ;  /* 0x8000002000097882 */ /* 0x000fe20000000000 */
[----:B------:R-:W-:Y:S02]  /*2870*/  WARPGROUP.DEPBAR.LE gsb0, 0x0 ;  /* 0x00008000000079c5 */ /* 0x000fe40000010000 */
[----:B------:R-:W-:-:S07]  /*2880*/  WARPGROUP.ARRIVE ;  /* 0x00000000000079c5 */ /* 0x000fce0000000000 */
[----:B------:R-:W-:Y:S03]  /*2890*/  QGMMA.64x128x32.F32.E4M3.E4M3 R24, gdesc[UR8], R24, gsb0 ;  /* 0x01e00000081879f3 */ /* 0x000fe60008000818 */
[----:B------:R-:W-:Y:S02]  /*28a0*/  WARPGROUP.DEPBAR.LE gsb0, 0x0 ;  /* 0x00008000000079c5 */ /* 0x000fe40000010000 */
[----:B----4-:R-:W-:Y:S05]  /*28b0*/  @!P0 BRA `(.L_x_22) ;  /* 0x0000000800b88947 */ /* 0x010fea0003800000 */
[----:B------:R-:W-:Y:S01]  /*28c0*/  FADD R4, RZ, R43 ;  /* 0x0000002bff047221 */ /* 0x000fe20000000000 */
[----:B-1-3--:R-:W-:-:S01]  /*28d0*/  FADD R0, RZ, R44 ;  /* 0x0000002cff007221 */ /* 0x00afc20000000000 */
[----:B------:R-:W-:Y:S01]  /*28e0*/  FADD R3, RZ, R45 ;  /* 0x0000002dff037221 */ /* 0x000fe20000000000 */
[----:B------:R-:W-:-:S01]  /*28f0*/  FADD R227, RZ, R88 ;  /* 0x00000058ffe37221 */ /* 0x000fc20000000000 */
[----:B------:R-:W-:Y:S01]  /*2900*/  FADD R226, RZ, R89 ;  /* 0x00000059ffe27221 */ /* 0x000fe20000000000 */
[----:B------:R1:W-:Y:S01]  /*2910*/  STL [R1], R4 ;  /* 0x0000000401007387 */ /* 0x0003e20000100800 */
[----:B------:R-:W-:-:S01]  /*2920*/  FADD R225, RZ, R90 ;  /* 0x0000005affe17221 */ /* 0x000fc20000000000 */
[----:B------:R-:W-:Y:S01]  /*2930*/  FADD R224, RZ, R91 ;  /* 0x0000005bffe07221 */ /* 0x000fe20000000000 */
[----:B------:R-:W-:-:S01]  /*2940*/  FADD R223, RZ, R92 ;  /* 0x0000005cffdf7221 */ /* 0x000fc20000000000 */
[----:B------:R3:W-:Y:S01]  /*2950*/  STL [R1+0x4], R0 ;  /* 0x0000040001007387 */ /* 0x0007e20000100800 */
[----:B------:R-:W-:-:S01]  /*2960*/  FADD R222, RZ, R93 ;  /* 0x0000005dffde7221 */ /* 0x000fc20000000000 */
[----:B------:R-:W-:Y:S01]  /*2970*/  FADD R221, RZ, R94 ;  /* 0x0000005effdd7221 */ /* 0x000fe20000000000 */
[----:B------:R-:W-:-:S01]  /*2980*/  FADD R220, RZ, R95 ;  /* 0x0000005fffdc7221 */ /* 0x000fc20000000000 */
[----:B------:R4:W-:Y:S01]  /*2990*/  STL [R1+0x8], R3 ;  /* 0x0000080301007387 */ /* 0x0009e20000100800 */
[----:B------:R-:W-:-:S01]  /*29a0*/  FADD R219, RZ, R96 ;  /* 0x00000060ffdb7221 */ /* 0x000fc20000000000 */
[----:B-1----:R-:W-:Y:S01]  /*29b0*/  FADD R4, RZ, R46 ;  /* 0x0000002eff047221 */ /* 0x002fe20000000000 */
[----:B------:R-:W-:-:S01]  /*29c0*/  FADD R218, RZ, R97 ;  /* 0x00000061ffda7221 */ /* 0x000fc20000000000 */
[----:B------:R-:W-:Y:S01]  /*29d0*/  FADD R217, RZ, R98 ;  /* 0x00000062ffd97221 */ /* 0x000fe20000000000 */
[----:B------:R-:W-:-:S01]  /*29e0*/  FADD R216, RZ, R99 ;  /* 0x00000063ffd87221 */ /* 0x000fc20000000000 */
[----:B---3--:R-:W-:Y:S01]  /*29f0*/  FADD R0, RZ, R47 ;  /* 0x0000002fff007221 */ /* 0x008fe20000000000 */
[----:B------:R1:W-:Y:S01]  /*2a00*/  STL [R1+0xc], R4 ;  /* 0x00000c0401007387 */ /* 0x0003e20000100800 */
[----:B------:R-:W-:-:S01]  /*2a10*/  FADD R215, RZ, R100 ;  /* 0x00000064ffd77221 */ /* 0x000fc20000000000 */
[----:B------:R-:W-:Y:S01]  /*2a20*/  FADD R214, RZ, R101 ;  /* 0x00000065ffd67221 */ /* 0x000fe20000000000 */
[----:B----4-:R-:W-:-:S01]  /*2a30*/  FADD R3, RZ, R48 ;  /* 0x00000030ff037221 */ /* 0x010fc20000000000 */
        /* <DEDUP_REMOVED lines=90> */
[----:B------:R-:W-:Y:S01]  /*2fe0*/  FADD R159, RZ, R28 ;  /* 0x0000001cff9f7221 */ /* 0x000fe20000000000 */
[----:B------:R-:W-:-:S01]  /*2ff0*/  FADD R158, RZ, R29 ;  /* 0x0000001dff9e7221 */ /* 0x000fc20000000000 */
[----:B------:R-:W-:Y:S01]  /*3000*/  FADD R157, RZ, R30 ;  /* 0x0000001eff9d7221 */ /* 0x000fe20000000000 */
[----:B------:R-:W-:-:S01]  /*3010*/  FADD R156, RZ, R31 ;  /* 0x0000001fff9c7221 */ /* 0x000fc20000000000 */
[----:B------:R3:W-:Y:S01]  /*3020*/  STL [R1+0x5c], R3 ;  /* 0x00005c0301007387 */ /* 0x0007e20000100800 */
[----:B------:R-:W-:-:S01]  /*3030*/  FADD R155, RZ, R32 ;  /* 0x00000020ff9b7221 */ /* 0x000fc20000000000 */
[----:B-1----:R-:W-:Y:S01]  /*3040*/  FADD R4, RZ, R70 ;  /* 0x00000046ff047221 */ /* 0x002fe20000000000 */
[----:B------:R-:W-:-:S01]  /*3050*/  FADD R154, RZ, R33 ;  /* 0x00000021ff9a7221 */ /* 0x000fc20000000000 */
[----:B------:R1:W-:Y:S01]  /*3060*/  STL [R1+0x58], R0 ;  /* 0x0000580001007387 */ /* 0x0003e20000100800 */
[----:B------:R-:W-:-:S01]  /*3070*/  FADD R153, RZ, R34 ;  /* 0x00000022ff997221 */ /* 0x000fc20000000000 */
[----:B------:R-:W-:Y:S01]  /*3080*/  FADD R152, RZ, R35 ;  /* 0x00000023ff987221 */ /* 0x000fe20000000000 */
[----:B------:R-:W-:-:S01]  /*3090*/  FADD R23, RZ, R36 ;  /* 0x00000024ff177221 */ /* 0x000fc20000000000 */
[----:B------:R-:W-:Y:S01]  /*30a0*/  FADD R22, RZ, R37 ;  /* 0x00000025ff167221 */ /* 0x000fe20000000000 */
[----:B------:R-:W-:-:S01]  /*30b0*/  FADD R19, RZ, R38 ;  /* 0x00000026ff137221 */ /* 0x000fc20000000000 */
[----:B---3--:R-:W-:Y:S01]  /*30c0*/  FADD R3, RZ, R68 ;  /* 0x00000044ff037221 */ /* 0x008fe20000000000 */
[----:B------:R-:W-:-:S01]  /*30d0*/  FADD R18, RZ, R39 ;  /* 0x00000027ff127221 */ /* 0x000fc20000000000 */
[----:B------:R-:W-:Y:S01]  /*30e0*/  FADD R17, RZ, R40 ;  /* 0x00000028ff117221 */ /* 0x000fe20000000000 */
[----:B------:R-:W-:-:S01]  /*30f0*/  FADD R228, RZ, R41 ;  /* 0x00000029ffe47221 */ /* 0x000fc20000000000 */
[----:B-1----:R-:W-:Y:S01]  /*3100*/  FADD R0, RZ, R67 ;  /* 0x00000043ff007221 */ /* 0x002fe20000000000 */
[----:B------:R-:W-:-:S01]  /*3110*/  FADD R229, RZ, R42 ;  /* 0x0000002affe57221 */ /* 0x000fc20000000000 */
[----:B------:R-:W-:-:S03]  /*3120*/  UMOV UR4, URZ ;  /* 0x0000003f00047c82 */ /* 0x000fc60008000000 */
[----:B------:R1:W-:Y:S04]  /*3130*/  STL [R1+0x60], R0 ;  /* 0x0000600001007387 */ /* 0x0003e80000100800 */
[----:B------:R3:W-:Y:S01]  /*3140*/  STL [R1+0x64], R3 ;  /* 0x0000640301007387 */ /* 0x0007e20000100800 */
[----:B-1----:R-:W-:-:S01]  /*3150*/  FADD R0, RZ, R69 ;  /* 0x00000045ff007221 */ /* 0x002fc20000000000 */
[----:B---3--:R-:W-:-:S04]  /*3160*/  FADD R3, RZ, R71 ;  /* 0x00000047ff037221 */ /* 0x008fc80000000000 */
[----:B------:R1:W-:Y:S04]  /*3170*/  STL [R1+0x68], R0 ;  /* 0x0000680001007387 */ /* 0x0003e80000100800 */
[----:B------:R3:W-:Y:S04]  /*3180*/  STL [R1+0x6c], R4 ;  /* 0x00006c0401007387 */ /* 0x0007e80000100800 */
[----:B------:R4:W-:Y:S01]  /*3190*/  STL [R1+0x70], R3 ;  /* 0x0000700301007387 */ /* 0x0009e20000100800 */
[----:B-1----:R-:W-:-:S01]  /*31a0*/  FADD R0, RZ, R72 ;  /* 0x00000048ff007221 */ /* 0x002fc20000000000 */
[----:B---3--:R-:W-:-:S04]  /*31b0*/  FADD R4, RZ, R73 ;  /* 0x00000049ff047221 */ /* 0x008fc80000000000 */
[----:B------:R1:W-:Y:S01]  /*31c0*/  STL [R1+0x74], R0 ;  /* 0x0000740001007387 */ /* 0x0003e20000100800 */
[----:B----4-:R-:W-:-:S03]  /*31d0*/  FADD R3, RZ, R74 ;  /* 0x0000004aff037221 */ /* 0x010fc60000000000 */
        /* <DEDUP_REMOVED lines=26> */
[----:B-1----:R-:W-:-:S05]  /*3380*/  FADD R0, RZ, R87 ;  /* 0x00000057ff007221 */ /* 0x002fca0000000000 */
[----:B------:R4:W-:Y:S02]  /*3390*/  STL [R1+0xb0], R0 ;  /* 0x0000b00001007387 */ /* 0x0009e40000100800 */
.L_x_22:
[----:B------:R-:W-:-:S04]  /*33a0*/  UIADD3 UR7, UR39, 0x1, URZ ;  /* 0x0000000127077890 */ /* 0x000fc8000fffe03f */
[----:B------:R-:W-:-:S04]  /*33b0*/  UISETP.NE.AND UP0, UPT, UR7, 0x8, UPT ;  /* 0x000000080700788c */ /* 0x000fc8000bf05270 */
[----:B------:R-:W-:Y:S02]  /*33c0*/  USEL UR6, URZ, 0x1, UP0 ;  /* 0x000000013f067887 */ /* 0x000fe40008000000 */
[----:B------:R-:W-:Y:S02]  /*33d0*/  USEL UR7, UR7, URZ, UP0 ;  /* 0x0000003f07077287 */ /* 0x000fe40008000000 */
[----:B------:R-:W-:-:S06]  /*33e0*/  ULOP3.LUT UR6, UR36, UR6, URZ, 0x3c, !UPT ;  /* 0x0000000624067292 */ /* 0x000fcc000f8e3c3f */
[----:B-1-34-:R-:W-:Y:S01]  /*33f0*/  MOV R0, UR6 ;  /* 0x0000000600007c02 */ /* 0x01afe20008000f00 */
[----:B------:R-:W-:-:S06]  /*3400*/  UMOV UR6, 0x1 ;  /* 0x0000000100067882 */ /* 0x000fcc0000000000 */
.L_x_17:
[----:B------:R-:W-:-:S04]  /*3410*/  UISETP.LT.AND UP0, UPT, UR46, 0x1, UPT ;  /* 0x000000012e00788c */ /* 0x000fc8000bf01270 */
[----:B------:R-:W-:-:S04]  /*3420*/  USEL UR8, UR46, 0x1, UP0 ;  /* 0x000000012e087887 */ /* 0x000fc80008000000 */
[----:B------:R-:W-:-:S04]  /*3430*/  UIADD3 UR8, UR46, -UR8, URZ ;  /* 0x800000082e087290 */ /* 0x000fc8000fffe03f */
[----:B------:R-:W-:-:S06]  /*3440*/  UISETP.GE.AND UP0, UPT, UR8, 0x1, UPT ;  /* 0x000000010800788c */ /* 0x000fcc000bf06270 */
[----:B------:R-:W-:-:S13]  /*3450*/  PLOP3.LUT P0, PT, PT, PT, UP0, 0x80, 0x0 ;  /* 0x000000000000781c */ /* 0x000fda0003f0f008 */
[----:B------:R-:W-:Y:S05]  /*3460*/  @!P0 BRA `(.L_x_23) ;  /* 0x0000001000c48947 */ /* 0x000fea0003800000 */
[----:B------:R-:W-:Y:S01]  /*3470*/  MOV R3, UR8 ;  /* 0x0000000800037c02 */ /* 0x000fe20008000f00 */
[----:B------:R-:W-:Y:S01]  /*3480*/  UMOV UR13, UR39 ;  /* 0x00000027000d7c82 */ /* 0x000fe20008000000 */
[----:B------:R-:W-:-:S05]  /*3490*/  ULDC UR14, c[0x0][0x50c] ;  /* 0x00014300000e7ab9 */ /* 0x000fca0000000800 */
.L_x_31:
[----:B------:R-:W3:Y:S02]  /*34a0*/  LDL R4, [R1+0xbc] ;  /* 0x0000bc0001047983 */ /* 0x000ee40000100800 */
[----:B---3--:R-:W-:-:S13]  /*34b0*/  ISETP.NE.AND P1, PT, R4, 0x3, PT ;  /* 0x000000030400780c */ /* 0x008fda0003f25270 */
[----:B------:R-:W-:Y:S05]  /*34c0*/  @!P1 BRA `(.L_x_24) ;  /* 0x0000000000049947 */ /* 0x000fea0003800000 */
[----:B------:R-:W-:Y:S01]  /*34d0*/  BPT.TRAP 0x1 ;  /* 0x000000040000795c */ /* 0x000fe20000300000 */
.L_x_24:
[----:B------:R-:W-:Y:S01]  /*34e0*/  ULEA UR8, UR7, UR47, 0x3 ;  /* 0x0000002f07087291 */ /* 0x000fe2000f8e183f */
[----:B------:R-:W-:-:S08]  /*34f0*/  SHF.L.U32 R4, R0, 0x1f, RZ ;  /* 0x0000001f00047819 */ /* 0x000fd000000006ff */
[----:B------:R1:W3:Y:S01]  /*3500*/  SYNCS.PHASECHK.TRANS64.TRYWAIT P0, [UR8], R4 ;  /* 0x00000004ff0075a7 */ /* 0x0002e20008000148 */
[----:B------:R-:W-:Y:S05]  /*3510*/  @!P1 BRA `(.L_x_25) ;  /* 0x0000000000049947 */ /* 0x000fea0003800000 */
[----:B------:R-:W-:Y:S01]  /*3520*/  BPT.TRAP 0x1 ;  /* 0x000000040000795c */ /* 0x000fe20000300000 */
.L_x_25:
[----:B---3--:R-:W-:Y:S05]  /*3530*/  @P0 BRA `(.L_x_26) ;  /* 0x0000000000080947 */ /* 0x008fea0003800000 */
[----:B------:R-:W3:Y:S02]  /*3540*/  SYNCS.PHASECHK.TRANS64.TRYWAIT P0, [UR8], R4 ;  /* 0x00000004ff0075a7 */ /* 0x000ee40008000148 */
[----:B---3--:R-:W-:Y:S05]  /*3550*/  @!P0 BRA `(.L_x_27) ;  /* 0x0000017800d48947 */ /* 0x008fea0003800000 */
.L_x_26:
[----:B------:R-:W-:Y:S01]  /*3560*/  UIADD3 UR8, UR47, 0x26200, URZ ;  /* 0x000262002f087890 */ /* 0x000fe2000fffe03f */
[----:B------:R-:W-:Y:S01]  /*3570*/  WARPGROUP.ARRIVE ;  /* 0x00000000000079c5 */ /* 0x000fe20000000000 */
[----:B------:R-:W-:Y:S02]  /*3580*/  UISETP.NE.AND UP0, UPT, UR5, URZ, UPT ;  /* 0x0000003f0500728c */ /* 0x000fe4000bf05270 */
[----:B------:R-:W-:Y:S02]  /*3590*/  USHF.R.U32.HI UR8, URZ, 0x4, UR8 ;  /* 0x000000043f087899 */ /* 0x000fe40008011608 */
[----:B------:R-:W-:Y:S02]  /*35a0*/  USEL UR6, UR6, URZ, !UP0 ;  /* 0x0000003f06067287 */ /* 0x000fe4000c000000 */
[----:B------:R-:W-:Y:S02]  /*35b0*/  ULOP3.LUT UR8, UR8, 0x3fff, URZ, 0xc0, !UPT ;  /* 0x00003fff08087892 */ /* 0x000fe4000f8ec03f */
[----:B------:R-:W-:-:S02]  /*35c0*/  UISETP.NE.U32.AND UP0, UPT, UR6, URZ, UPT ;  /* 0x0000003f0600728c */ /* 0x000fc4000bf05070 */
[----:B------:R-:W-:Y:S02]  /*35d0*/  ULOP3.LUT UR5, UR12, 0x10000, URZ, 0xfc, !UPT ;  /* 0x000100000c057892 */ /* 0x000fe4000f8efc3f */
[----:B------:R-:W-:Y:S02]  /*35e0*/  ULOP3.LUT UR6, UR8, 0x10000, URZ, 0xfc, !UPT ;  /* 0x0001000008067892 */ /* 0x000fe4000f8efc3f */
[----:B------:R-:W-:Y:S02]  /*35f0*/  ULEA UR5, UR7, UR5, 0xa ;  /* 0x0000000507057291 */ /* 0x000fe4000f8e503f */
[----:B------:R-:W-:Y:S01]  /*3600*/  ULEA UR6, UR7, UR6, 0x9 ;  /* 0x0000000607067291 */ /* 0x000fe2000f8e483f */
[----:B------:R-:W-:Y:S01]  /*3610*/  UMOV UR9, 0x80000020 ;  /* 0x8000002000097882 */ /* 0x000fe20000000000 */
[----:B------:R-:W-:Y:S01]  /*3620*/  UMOV UR11, 0x80000020 ;  /* 0x80000020000b7882 */ /* 0x000fe20000000000 */
[----:B------:R-:W-:Y:S02]  /*3630*/  UIADD3 UR4, UR4, 0x2, URZ ;  /* 0x0000000204047890 */ /* 0x000fe4000fffe03f */
[----:B------:R-:W-:-:S02]  /*3640*/  UMOV UR8, UR5 ;  /* 0x0000000500087c82 */ /* 0x000fc40008000000 */
[----:B------:R-:W-:Y:S02]  /*3650*/  UMOV UR10, UR6 ;  /* 0x00000006000a7c82 */ /* 0x000fe40008000000 */
[----:B------:R-:W-:Y:S01]  /*3660*/  QGMMA.64x128x32.F32.E4M3.E4M3 R88, gdesc[UR8], R88, UP0, gsb0 ;  /* 0x01e00000085879f3 */ /* 0x000fe2000b800858 */
[----:B------:R-:W-:Y:S01]  /*3670*/  UIADD3 UR8, UR5, 0x200, URZ ;  /* 0x0000020005087890 */ /* 0x000fe2000fffe03f */
[----:B------:R-:W-:Y:S01]  /*3680*/  UMOV UR9, 0x80000020 ;  /* 0x8000002000097882 */ /* 0x000fe20000000000 */
[----:B------:R-:W-:Y:S02]  /*3690*/  WARPGROUP.DEPBAR.LE gsb0, 0x0 ;  /* 0x00008000000079c5 */ /* 0x000fe40000010000 */
[----:B------:R-:W-:-:S07]  /*36a0*/  WARPGROUP.ARRIVE ;  /* 0x00000000000079c5 */ /* 0x000fce0000000000 */
[----:B------:R-:W-:Y:S01]  /*36b0*/  QGMMA.64x128x32.F32.E4M3.E4M3 R24, gdesc[UR8], R24, UP0, gsb0 ;  /* 0x01e00000081879f3 */ /* 0x000fe2000b800818 */
[----:B------:R-:W-:Y:S02]  /*36c0*/  UIADD3 UR8, UR5, 0x2, URZ ;  /* 0x0000000205087890 */ /* 0x000fe4000fffe03f */
[----:B------:R-:W-:Y:S01]  /*36d0*/  UIADD3 UR10, UR6, 0x2, URZ ;  /* 0x00000002060a7890 */ /* 0x000fe2000fffe03f */
[----:B------:R-:W-:Y:S01]  /*36e0*/  UMOV UR9, 0x80000020 ;  /* 0x8000002000097882 */ /* 0x000fe20000000000 */
[----:B------:R-:W-:Y:S01]  /*36f0*/  UMOV UR11, 0x80000020 ;  /* 0x80000020000b7882 */ /* 0x000fe20000000000 */
[----:B------:R-:W-:Y:S01]  /*3700*/  UISETP.NE.AND UP0, UPT, UR4, UR14, UPT ;  /* 0x0000000e0400728c */ /* 0x000fe2000bf05270 */
[----:B------:R-:W-:Y:S02]  /*3710*/  WARPGROUP.DEPBAR.LE gsb0, 0x0 ;  /* 0x00008000000079c5 */ /* 0x000fe40000010000 */
[----:B------:R-:W-:-:S06]  /*3720*/  WARPGROUP.ARRIVE ;  /* 0x00000000000079c5 */ /* 0x000fcc0000000000 */
[----:B------:R-:W-:Y:S01]  /*3730*/  QGMMA.64x128x32.F32.E4M3.E4M3 R88, gdesc[UR8], R88, gsb0 ;  /* 0x01e00000085879f3 */ /* 0x000fe20008000858 */
[----:B------:R-:W-:Y:S01]  /*3740*/  UIADD3 UR8, UR5, 0x202, URZ ;  /* 0x0000020205087890 */ /* 0x000fe2000fffe03f */
[----:B------:R-:W-:Y:S01]  /*3750*/  UMOV UR9, 0x80000020 ;  /* 0x8000002000097882 */ /* 0x000fe20000000000 */
[----:B------:R-:W-:-:S06]  /*3760*/  USEL UR5, URZ, 0x1, UP0 ;  /* 0x000000013f057887 */ /* 0x000fcc0008000000 */
[----:B------:R-:W-:Y:S01]  /*3770*/  ISETP.NE.AND P0, PT, RZ, UR5, PT ;  /* 0x00000005ff007c0c */ /* 0x000fe2000bf05270 */
[----:B------:R-:W-:Y:S02]  /*3780*/  WARPGROUP.DEPBAR.LE gsb0, 0x0 ;  /* 0x00008000000079c5 */ /* 0x000fe40000010000 */
[----:B------:R-:W-:-:S06]  /*3790*/  WARPGROUP.ARRIVE ;  /* 0x00000000000079c5 */ /* 0x000fcc0000000000 */
[----:B------:R-:W-:Y:S03]  /*37a0*/  QGMMA.64x128x32.F32.E4M3.E4M3 R24, gdesc[UR8], R24, gsb0 ;  /* 0x01e00000081879f3 */ /* 0x000fe60008000818 */
[----:B------:R-:W-:Y:S02]  /*37b0*/  WARPGROUP.DEPBAR.LE gsb0, 0x0 ;  /* 0x00008000000079c5 */ /* 0x000fe40000010000 */
[----:B------:R-:W-:Y:S05]  /*37c0*/  @!P0 BRA `(.L_x_28) ;  /* 0x0000000c00948947 */ /* 0x000fea0003800000 */
[----:B------:R-:W4:Y:S04]  /*37d0*/  LDL.LU R21, [R1] ;  /* 0x0000000001157983 */ /* 0x000f280000300800 */
[----:B------:R-:W2:Y:S04]  /*37e0*/  LDL.LU R20, [R1+0x4] ;  /* 0x0000040001147983 */ /* 0x000ea80000300800 */
        /* <DEDUP_REMOVED lines=8> */
[----:B---3--:R-:W3:Y:S01]  /*3870*/  LDL.LU R7, [R1+0x28] ;  /* 0x0000280001077983 */ /* 0x008ee20000300800 */
[----:B------:R-:W-:-:S01]  /*3880*/  FADD R227, R88, R227 ;  /* 0x000000e358e37221 */ /* 0x000fc20000000000 */
[----:B------:R-:W-:Y:S01]  /*3890*/  FADD R226, R89, R226 ;  /* 0x000000e259e27221 */ /* 0x000fe20000000000 */
[----:B------:R-:W-:-:S01]  /*38a0*/  FADD R225, R90, R225 ;  /* 0x000000e15ae17221 */ /* 0x000fc20000000000 */
[----:B------:R-:W-:Y:S01]  /*38b0*/  STL [R1+0xe4], R6 ;  /* 0x0000e40601007387 */ /* 0x000fe20000100800 */
        /* <DEDUP_REMOVED lines=11> */
[----:B-----5:R-:W-:Y:S01]  /*3970*/  STL [R1+0xd8], R2 ;  /* 0x0000d80201007387 */ /* 0x020fe20000100800 */
[----:B------:R-:W-:-:S01]  /*3980*/  FADD R215, R100, R215 ;  /* 0x000000d764d77221 */ /* 0x000fc20000000000 */
[----:B------:R-:W-:Y:S01]  /*3990*/  FADD R214, R101, R214 ;  /* 0x000000d665d67221 */ /* 0x000fe20000000000 */
[----:B------:R-:W-:-:S01]  /*39a0*/  FADD R213, R102, R213 ;  /* 0x000000d566d57221 */ /* 0x000fc20000000000 */
[----:B------:R-:W-:Y:S01]  /*39b0*/  STL [R1+0xd4], R0 ;  /* 0x0000d40001007387 */ /* 0x000fe20000100800 */
[----:B------:R-:W-:-:S01]  /*39c0*/  FADD R212, R103, R212 ;  /* 0x000000d467d47221 */ /* 0x000fc20000000000 */
[----:B------:R-:W-:Y:S01]  /*39d0*/  FADD R211, R104, R211 ;  /* 0x000000d368d37221 */ /* 0x000fe20000000000 */
        /* <DEDUP_REMOVED lines=66> */
[----:B----4-:R-:W-:-:S01]  /*3e00*/  FADD R21, R43, R21 ;  /* 0x000000152b157221 */ /* 0x010fc20000000000 */
[----:B--2---:R-:W-:-:S04]  /*3e10*/  FADD R20, R44, R20 ;  /* 0x000000142c147221 */ /* 0x004fc80000000000 */
[----:B------:R2:W-:Y:S01]  /*3e20*/  STL [R1], R21 ;  /* 0x0000001501007387 */ /* 0x0005e20000100800 */
[----:B------:R-:W-:-:S03]  /*3e30*/  FADD R15, R45, R15 ;  /* 0x0000000f2d0f7221 */ /* 0x000fc60000000000 */
[----:B------:R4:W-:Y:S01]  /*3e40*/  STL [R1+0x4], R20 ;  /* 0x0000041401007387 */ /* 0x0009e20000100800 */
        /* <DEDUP_REMOVED lines=13> */
[----:B--2---:R-:W2:Y:S01]  /*3f20*/  LDL.LU R21, [R1+0x2c] ;  /* 0x00002c0001157983 */ /* 0x004ea20000300800 */
[----:B---3--:R-:W-:-:S03]  /*3f30*/  FADD R7, R53, R7 ;  /* 0x0000000735077221 */ /* 0x008fc60000000000 */
[----:B------:R3:W-:Y:S04]  /*3f40*/  STL [R1+0x20], R9 ;  /* 0x0000200901007387 */ /* 0x0007e80000100800 */
[----:B----4-:R-:W4:Y:S04]  /*3f50*/  LDL.LU R20, [R1+0x30] ;  /* 0x0000300001147983 */ /* 0x010f280000300800 */
[----:B------:R3:W-:Y:S04]  /*3f60*/  STL [R1+0x24], R8 ;  /* 0x0000240801007387 */ /* 0x0007e80000100800 */
[----:B-1----:R-:W4:Y:S04]  /*3f70*/  LDL.LU R15, [R1+0x34] ;  /* 0x00003400010f7983 */ /* 0x002f280000300800 */
[----:B------:R1:W-:Y:S04]  /*3f80*/  STL [R1+0x28], R7 ;  /* 0x0000280701007387 */ /* 0x0003e80000100800 */
[----:B------:R-:W4:Y:S04]  /*3f90*/  LDL.LU R14, [R1+0x38] ;  /* 0x00003800010e7983 */ /* 0x000f280000300800 */
[----:B------:R-:W4:Y:S04]  /*3fa0*/  LDL.LU R13, [R1+0x3c] ;  /* 0x00003c00010d7983 */ /* 0x000f280000300800 */
[----:B------:R-:W4:Y:S04]  /*3fb0*/  LDL.LU R12, [R1+0x40] ;  /* 0x00004000010c7983 */ /* 0x000f280000300800 */
[----:B------:R-:W4:Y:S04]  /*3fc0*/  LDL.LU R11, [R1+0x44] ;  /* 0x00004400010b7983 */ /* 0x000f280000300800 */
[----:B------:R-:W4:Y:S04]  /*3fd0*/  LDL.LU R10, [R1+0x48] ;  /* 0x00004800010a7983 */ /* 0x000f280000300800 */
[----:B---3--:R-:W3:Y:S04]  /*3fe0*/  LDL.LU R9, [R1+0x4c] ;  /* 0x00004c0001097983 */ /* 0x008ee80000300800 */
[----:B------:R-:W3:Y:S04]  /*3ff0*/  LDL.LU R8, [R1+0x50] ;  /* 0x0000500001087983 */ /* 0x000ee80000300800 */
[----:B-1----:R-:W3:Y:S04]  /*4000*/  LDL.LU R7, [R1+0x54] ;  /* 0x0000540001077983 */ /* 0x002ee80000300800 */
[----:B------:R-:W3:Y:S04]  /*4010*/  LDL.LU R6, [R1+0x58] ;  /* 0x0000580001067983 */ /* 0x000ee80000300800 */
[----:B------:R-:W3:Y:S04]  /*4020*/  LDL.LU R5, [R1+0x5c] ;  /* 0x00005c0001057983 */ /* 0x000ee80000300800 */
[----:B------:R-:W3:Y:S04]  /*4030*/  LDL.LU R4, [R1+0x60] ;  /* 0x0000600001047983 */ /* 0x000ee80000300800 */
[----:B------:R-:W3:Y:S04]  /*4040*/  LDL.LU R3, [R1+0x64] ;  /* 0x0000640001037983 */ /* 0x000ee80000300800 */
[----:B------:R-:W3:Y:S04]  /*4050*/  LDL.LU R2, [R1+0x68] ;  /* 0x0000680001027983 */ /* 0x000ee80000300800 */
[----:B------:R-:W3:Y:S01]  /*4060*/  LDL.LU R0, [R1+0x6c] ;  /* 0x00006c0001007983 */ /* 0x000ee20000300800 */
[----:B--2---:R-:W-:-:S01]  /*4070*/  FADD R21, R54, R21 ;  /* 0x0000001536157221 */ /* 0x004fc20000000000 */
[----:B----4-:R-:W-:-:S04]  /*4080*/  FADD R20, R55, R20 ;  /* 0x0000001437147221 */ /* 0x010fc80000000000 */
[----:B------:R-:W-:Y:S01]  /*4090*/  STL [R1+0x2c], R21 ;  /* 0x00002c1501007387 */ /* 0x000fe20000100800 */
[----:B------:R-:W-:-:S03]  /*40a0*/  FADD R15, R56, R15 ;  /* 0x0000000f380f7221 */ /* 0x000fc60000000000 */
        /* <DEDUP_REMOVED lines=11> */
[----:B---3--:R-:W-:-:S03]  /*4160*/  FADD R9, R62, R9 ;  /* 0x000000093e097221 */ /* 0x008fc60000000000 */
        /* <DEDUP_REMOVED lines=8> */
[----:B------:R1:W-:Y:S01]  /*41f0*/  STL [R1+0x58], R6 ;  /* 0x0000580601007387 */ /* 0x0003e20000100800 */
[----:B------:R-:W-:-:S03]  /*4200*/  FADD R4, R67, R4 ;  /* 0x0000000443047221 */ /* 0x000fc60000000000 */
[----:B------:R2:W-:Y:S01]  /*4210*/  STL [R1+0x5c], R5 ;  /* 0x00005c0501007387 */ /* 0x0005e20000100800 */
[----:B------:R-:W-:-:S03]  /*4220*/  FADD R3, R68, R3 ;  /* 0x0000000344037221 */ /* 0x000fc60000000000 */
[----:B------:R-:W-:Y:S01]  /*4230*/  STL [R1+0x60], R4 ;  /* 0x0000600401007387 */ /* 0x000fe20000100800 */
[----:B------:R-:W-:-:S03]  /*4240*/  FADD R2, R69, R2 ;  /* 0x0000000245027221 */ /* 0x000fc60000000000 */
[----:B-1----:R-:W3:Y:S01]  /*4250*/  LDL.LU R6, [R1+0x70] ;  /* 0x0000700001067983 */ /* 0x002ee20000300800 */
[----:B------:R-:W-:-:S03]  /*4260*/  FADD R0, R70, R0 ;  /* 0x0000000046007221 */ /* 0x000fc60000000000 */
[----:B------:R1:W-:Y:S04]  /*4270*/  STL [R1+0x64], R3 ;  /* 0x0000640301007387 */ /* 0x0003e80000100800 */
[----:B--2---:R-:W2:Y:S04]  /*4280*/  LDL.LU R5, [R1+0x74] ;  /* 0x0000740001057983 */ /* 0x004ea80000300800 */
[----:B------:R4:W-:Y:S04]  /*4290*/  STL [R1+0x68], R2 ;  /* 0x0000680201007387 */ /* 0x0009e80000100800 */
[----:B-1----:R-:W2:Y:S04]  /*42a0*/  LDL.LU R3, [R1+0x78] ;  /* 0x0000780001037983 */ /* 0x002ea80000300800 */
[----:B------:R1:W-:Y:S04]  /*42b0*/  STL [R1+0x6c], R0 ;  /* 0x00006c0001007387 */ /* 0x0003e80000100800 */
[----:B----4-:R-:W4:Y:S04]  /*42c0*/  LDL.LU R2, [R1+0x7c] ;  /* 0x00007c0001027983 */ /* 0x010f280000300800 */
[----:B-1----:R-:W4:Y:S04]  /*42d0*/  LDL.LU R0, [R1+0x80] ;  /* 0x0000800001007983 */ /* 0x002f280000300800 */
[----:B------:R-:W4:Y:S04]  /*42e0*/  LDL.LU R21, [R1+0x84] ;  /* 0x0000840001157983 */ /* 0x000f280000300800 */
        /* <DEDUP_REMOVED lines=10> */
[----:B------:R-:W4:Y:S01]  /*4390*/  LDL.LU R4, [R1+0xb0] ;  /* 0x0000b00001047983 */ /* 0x000f220000300800 */
[----:B------:R-:W-:Y:S01]  /*43a0*/  UMOV UR4, URZ ;  /* 0x0000003f00047c82 */ /* 0x000fe20008000000 */
[----:B---3--:R-:W-:-:S05]  /*43b0*/  FADD R6, R71, R6 ;  /* 0x0000000647067221 */ /* 0x008fca0000000000 */
[----:B------:R1:W-:Y:S01]  /*43c0*/  STL [R1+0x70], R6 ;  /* 0x0000700601007387 */ /* 0x0003e20000100800 */
[----:B--2---:R-:W-:-:S03]  /*43d0*/  FADD R5, R72, R5 ;  /* 0x0000000548057221 */ /* 0x004fc60000000000 */
[----:B-1----:R1:W5:Y:S01]  /*43e0*/  LDL.LU R6, [R1+0xe4] ;  /* 0x0000e40001067983 */ /* 0x0023620000300800 */
[----:B------:R-:W-:-:S03]  /*43f0*/  FADD R3, R73, R3 ;  /* 0x0000000349037221 */ /* 0x000fc60000000000 */
[----:B------:R2:W-:Y:S01]  /*4400*/  STL [R1+0x74], R5 ;  /* 0x0000740501007387 */ /* 0x0005e20000100800 */
[----:B----4-:R-:W-:-:S03]  /*4410*/  FADD R2, R74, R2 ;  /* 0x000000024a027221 */ /* 0x010fc60000000000 */
[----:B--2---:R1:W5:Y:S01]  /*4420*/  LDL.LU R5, [R1+0xe0] ;  /* 0x0000e00001057983 */ /* 0x0043620000300800 */
[----:B------:R-:W-:-:S03]  /*4430*/  FADD R0, R75, R0 ;  /* 0x000000004b007221 */ /* 0x000fc60000000000 */
[----:B------:R2:W-:Y:S01]  /*4440*/  STL [R1+0x78], R3 ;  /* 0x0000780301007387 */ /* 0x0005e20000100800 */
[----:B------:R-:W-:-:S01]  /*4450*/  FADD R21, R76, R21 ;  /* 0x000000154c157221 */ /* 0x000fc20000000000 */
[----:B------:R-:W-:Y:S02]  /*4460*/  FADD R20, R77, R20 ;  /* 0x000000144d147221 */ /* 0x000fe40000000000 */
[----:B--2---:R1:W5:Y:S01]  /*4470*/  LDL.LU R3, [R1+0xdc] ;  /* 0x0000dc0001037983 */ /* 0x0043620000300800 */
[----:B------:R-:W-:-:S03]  /*4480*/  FADD R15, R78, R15 ;  /* 0x0000000f4e0f7221 */ /* 0x000fc60000000000 */
[----:B------:R2:W-:Y:S01]  /*4490*/  STL [R1+0x7c], R2 ;  /* 0x00007c0201007387 */ /* 0x0005e20000100800 */
[----:B------:R-:W-:-:S01]  /*44a0*/  FADD R14, R79, R14 ;  /* 0x0000000e4f0e7221 */ /* 0x000fc20000000000 */
[----:B------:R-:W-:Y:S01]  /*44b0*/  FADD R13, R80, R13 ;  /* 0x0000000d500d7221 */ /* 0x000fe20000000000 */
[----:B------:R-:W-:-:S01]  /*44c0*/  FADD R12, R81, R12 ;  /* 0x0000000c510c7221 */ /* 0x000fc20000000000 */
[----:B--2---:R1:W5:Y:S01]  /*44d0*/  LDL.LU R2, [R1+0xd8] ;  /* 0x0000d80001027983 */ /* 0x0043620000300800 */
[----:B------:R-:W-:-:S03]  /*44e0*/  FADD R11, R82, R11 ;  /* 0x0000000b520b7221 */ /* 0x000fc60000000000 */
[----:B------:R2:W-:Y:S01]  /*44f0*/  STL [R1+0x80], R0 ;  /* 0x0000800001007387 */ /* 0x0005e20000100800 */
[----:B------:R-:W-:-:S01]  /*4500*/  FADD R10, R83, R10 ;  /* 0x0000000a530a7221 */ /* 0x000fc20000000000 */
[----:B------:R-:W-:Y:S02]  /*4510*/  FADD R9, R84, R9 ;  /* 0x0000000954097221 */ /* 0x000fe40000000000 */
[----:B--2---:R1:W5:Y:S04]  /*4520*/  LDL.LU R0, [R1+0xd4] ;  /* 0x0000d40001007983 */ /* 0x0043680000300800 */
[----:B------:R1:W-:Y:S01]  /*4530*/  STL [R1+0x84], R21 ;  /* 0x0000841501007387 */ /* 0x0003e20000100800 */
[----:B------:R-:W-:-:S03]  /*4540*/  FADD R8, R85, R8 ;  /* 0x0000000855087221 */ /* 0x000fc60000000000 */
[----:B------:R1:W-:Y:S01]  /*4550*/  STL [R1+0x88], R20 ;  /* 0x0000881401007387 */ /* 0x0003e20000100800 */
[----:B------:R-:W-:-:S03]  /*4560*/  FADD R4, R4, R87 ;  /* 0x0000005704047221 */ /* 0x000fc60000000000 */
[----:B------:R1:W-:Y:S01]  /*4570*/  STL [R1+0x8c], R15 ;  /* 0x00008c0f01007387 */ /* 0x0003e20000100800 */
[----:B------:R-:W-:-:S03]  /*4580*/  FADD R7, R86, R7 ;  /* 0x0000000756077221 */ /* 0x000fc60000000000 */
[----:B------:R1:W-:Y:S04]  /*4590*/  STL [R1+0x90], R14 ;  /* 0x0000900e01007387 */ /* 0x0003e80000100800 */
[----:B------:R1:W-:Y:S04]  /*45a0*/  STL [R1+0x94], R13 ;  /* 0x0000940d01007387 */ /* 0x0003e80000100800 */
[----:B------:R1:W-:Y:S04]  /*45b0*/  STL [R1+0x98], R12 ;  /* 0x0000980c01007387 */ /* 0x0003e80000100800 */
[----:B------:R1:W-:Y:S04]  /*45c0*/  STL [R1+0x9c], R11 ;  /* 0x00009c0b01007387 */ /* 0x0003e80000100800 */
[----:B------:R1:W-:Y:S04]  /*45d0*/  STL [R1+0xa0], R10 ;  /* 0x0000a00a01007387 */ /* 0x0003e80000100800 */
[----:B------:R1:W-:Y:S04]  /*45e0*/  STL [R1+0xa4], R9 ;  /* 0x0000a40901007387 */ /* 0x0003e80000100800 */
[----:B------:R1:W-:Y:S04]  /*45f0*/  STL [R1+0xa8], R8 ;  /* 0x0000a80801007387 */ /* 0x0003e80000100800 */
[----:B------:R1:W-:Y:S04]  /*4600*/  STL [R1+0xb0], R4 ;  /* 0x0000b00401007387 */ /* 0x0003e80000100800 */
[----:B------:R1:W-:Y:S02]  /*4610*/  STL [R1+0xac], R7 ;  /* 0x0000ac0701007387 */ /* 0x0003e40000100800 */
.L_x_28:
[----:B------:R-:W-:Y:S05]  /*4620*/  @!P1 BRA `(.L_x_29) ;  /* 0x0000000000049947 */ /* 0x000fea0003800000 */
[----:B------:R-:W-:Y:S01]  /*4630*/  BPT.TRAP 0x1 ;  /* 0x000000040000795c */ /* 0x000fe20000300000 */
.L_x_29:
[----:B-1-3--:R-:W3:Y:S01]  /*4640*/  LDL R4, [R1+0xc8] ;  /* 0x0000c80001047983 */ /* 0x00aee20000100800 */
[----:B------:R-:W-:-:S04]  /*4650*/  ULEA UR6, UR13, UR47, 0x3 ;  /* 0x0000002f0d067291 */ /* 0x000fc8000f8e183f */
[----:B------:R-:W-:-:S04]  /*4660*/  UIADD3 UR6, UR6, 0x40, URZ ;  /* 0x0000004006067890 */ /* 0x000fc8000fffe03f */
[----:B------:R-:W-:-:S09]  /*4670*/  UPRMT UR6, URZ, 0x654, UR6 ;  /* 0x000006543f067896 */ /* 0x000fd20008000006 */
[----:B------:R-:W-:Y:S01]  /*4680*/  SYNCS.ARRIVE.TRANS64.RED.A1T0 RZ, [UR6], RZ ;  /* 0x000000ffffff79a7 */ /* 0x000fe20008100406 */
[----:B---3--:R-:W-:-:S13]  /*4690*/  ISETP.GT.U32.AND P0, PT, R4, 0x1, PT ;  /* 0x000000010400780c */ /* 0x008fda0003f04070 */
[----:B------:R-:W-:Y:S05]  /*46a0*/  @P0 BRA `(.L_x_30) ;  /* 0x0000000000040947 */ /* 0x000fea0003800000 */
[----:B------:R-:W-:Y:S01]  /*46b0*/  BPT.TRAP 0x1 ;  /* 0x000000040000795c */ /* 0x000fe20000300000 */
.L_x_30:
[----:B------:R-:W-:Y:S01]  /*46c0*/  UIADD3 UR7, UR7, 0x1, URZ ;  /* 0x0000000107077890 */ /* 0x000fe2000fffe03f */
[C---:B-----5:R-:W-:Y:S01]  /*46d0*/  ISETP.GT.AND P0, PT, R3.reuse, 0x1, PT ;  /* 0x000000010300780c */ /* 0x060fe20003f04270 */
[----:B------:R-:W-:Y:S01]  /*46e0*/  UIADD3 UR13, UR13, 0x1, URZ ;  /* 0x000000010d0d7890 */ /* 0x000fe2000fffe03f */
[----:B------:R-:W-:Y:S01]  /*46f0*/  IADD3 R3, R3, -0x1, RZ ;  /* 0xffffffff03037810 */ /* 0x000fe20007ffe0ff */
[----:B------:R-:W-:Y:S02]  /*4700*/  UISETP.NE.AND UP0, UPT, UR7, 0x8, UPT ;  /* 0x000000080700788c */ /* 0x000fe4000bf05270 */
[----:B------:R-:W-:Y:S02]  /*4710*/  UISETP.NE.AND UP1, UPT, UR13, 0x8, UPT ;  /* 0x000000080d00788c */ /* 0x000fe4000bf25270 */
[----:B------:R-:W-:Y:S02]  /*4720*/  USEL UR6, URZ, 0x1, UP0 ;  /* 0x000000013f067887 */ /* 0x000fe40008000000 */
[----:B------:R-:W-:-:S02]  /*4730*/  USEL UR7, UR7, URZ, UP0 ;  /* 0x0000003f07077287 */ /* 0x000fc40008000000 */
[----:B------:R-:W-:Y:S02]  /*4740*/  USEL UR13, UR13, URZ, UP1 ;  /* 0x0000003f0d0d7287 */ /* 0x000fe40008800000 */
[----:B------:R-:W-:Y:S01]  /*4750*/  LOP3.LUT R0, R0, UR6, RZ, 0x3c, !PT ;  /* 0x0000000600007c12 */ /* 0x000fe2000f8e3cff */
[----:B------:R-:W-:Y:S01]  /*4760*/  UMOV UR6, 0x1 ;  /* 0x0000000100067882 */ /* 0x000fe20000000000 */
[----:B------:R-:W-:Y:S08]  /*4770*/  @P0 BRA `(.L_x_31) ;  /* 0xffffffec00480947 */ /* 0x000ff0000383ffff */
.L_x_23:
[----:B------:R-:W-:-:S04]  /*4780*/  UISETP.NE.AND UP0, UPT, UR4, URZ, UPT ;  /* 0x0000003f0400728c */ /* 0x000fc8000bf05270 */
[----:B------:R-:W-:-:S06]  /*4790*/  USEL UR4, URZ, 0x1, !UP0 ;  /* 0x000000013f047887 */ /* 0x000fcc000c000000 */
[----:B------:R-:W-:-:S13]  /*47a0*/  ISETP.NE.AND P0, PT, RZ, UR4, PT ;  /* 0x00000004ff007c0c */ /* 0x000fda000bf05270 */
[----:B------:R-:W-:Y:S05]  /*47b0*/  @!P0 BRA `(.L_x_32) ;  /* 0x0000000c00688947 */ /* 0x000fea0003800000 */
[----:B------:R-:W3:Y:S04]  /*47c0*/  LDL.LU R4, [R1+0xb0] ;  /* 0x0000b00001047983 */ /* 0x000ee80000300800 */
[----:B------:R-:W4:Y:S04]  /*47d0*/  LDL.LU R7, [R1+0xac] ;  /* 0x0000ac0001077983 */ /* 0x000f280000300800 */
[----:B------:R-:W2:Y:S04]  /*47e0*/  LDL.LU R8, [R1+0xa8] ;  /* 0x0000a80001087983 */ /* 0x000ea80000300800 */
[----:B------:R-:W3:Y:S04]  /*47f0*/  LDL.LU R9, [R1+0xa4] ;  /* 0x0000a40001097983 */ /* 0x000ee80000300800 */
[----:B------:R-:W4:Y:S04]  /*4800*/  LDL.LU R10, [R1+0xa0] ;  /* 0x0000a000010a7983 */ /* 0x000f280000300800 */
[----:B------:R-:W2:Y:S04]  /*4810*/  LDL.LU R11, [R1+0x9c] ;  /* 0x00009c00010b7983 */ /* 0x000ea80000300800 */
[----:B------:R-:W3:Y:S04]  /*4820*/  LDL.LU R12, [R1+0x98] ;  /* 0x00009800010c7983 */ /* 0x000ee80000300800 */
[----:B------:R-:W4:Y:S04]  /*4830*/  LDL.LU R13, [R1+0x94] ;  /* 0x00009400010d7983 */ /* 0x000f280000300800 */
[----:B------:R-:W2:Y:S04]  /*4840*/  LDL.LU R14, [R1+0x90] ;  /* 0x00009000010e7983 */ /* 0x000ea80000300800 */
[----:B------:R-:W3:Y:S01]  /*4850*/  LDL.LU R0, [R1+0x24] ;  /* 0x0000240001007983 */ /* 0x000ee20000300800 */
[----:B------:R-:W-:-:S03]  /*4860*/  FADD R227, R88, R227 ;  /* 0x000000e358e37221 */ /* 0x000fc60000000000 */
[----:B------:R-:W4:Y:S01]  /*4870*/  LDL.LU R3, [R1+0x28] ;  /* 0x0000280001037983 */ /* 0x000f220000300800 */
[----:B------:R-:W-:-:S03]  /*4880*/  FADD R226, R89, R226 ;  /* 0x000000e259e27221 */ /* 0x000fc60000000000 */
[----:B------:R-:W2:Y:S01]  /*4890*/  LDL.LU R21, [R1+0x2c] ;  /* 0x00002c0001157983 */ /* 0x000ea20000300800 */
        /* <DEDUP_REMOVED lines=13> */
[----:B------:R-:W2:Y:S04]  /*4970*/  LDL.LU R92, [R1+0x10] ;  /* 0x00001000015c7983 */ /* 0x000ea80000300800 */
[----:B------:R-:W2:Y:S04]  /*4980*/  LDL.LU R93, [R1+0xc] ;  /* 0x00000c00015d7983 */ /* 0x000ea80000300800 */
[----:B------:R-:W2:Y:S04]  /*4990*/  LDL.LU R94, [R1+0x8] ;  /* 0x00000800015e7983 */ /* 0x000ea80000300800 */
[----:B------:R-:W2:Y:S04]  /*49a0*/  LDL.LU R95, [R1+0x4] ;  /* 0x00000400015f7983 */ /* 0x000ea80000300800 */
[----:B------:R-:W2:Y:S01]  /*49b0*/  LDL.LU R96, [R1] ;  /* 0x0000000001607983 */ /* 0x000ea20000300800 */
[----:B------:R-:W-:Y:S01]  /*49c0*/  FADD R211, R104, R211 ;  /* 0x000000d368d37221 */ /* 0x000fe20000000000 */
        /* <DEDUP_REMOVED lines=73> */
[----:B---3--:R-:W-:Y:S01]  /*4e60*/  FADD R0, R52, R0 ;  /* 0x0000000034007221 */ /* 0x008fe20000000000 */
[----:B----4-:R-:W-:Y:S01]  /*4e70*/  FADD R3, R53, R3 ;  /* 0x0000000335037221 */ /* 0x010fe20000000000 */
[----:B--2---:R-:W-:Y:S01]  /*4e80*/  FADD R21, R54, R21 ;  /* 0x0000001536157221 */ /* 0x004fe20000000000 */
        /* <DEDUP_REMOVED lines=10> */
[----:B------:R-:W-:-:S05]  /*4f30*/  FADD R96, R43, R96 ;  /* 0x000000602b607221 */ /* 0x000fca0000000000 */
[----:B------:R1:W-:Y:S04]  /*4f40*/  STL [R1], R96 ;  /* 0x0000006001007387 */ /* 0x0003e80000100800 */
        /* <DEDUP_REMOVED lines=21> */
[----:B-1----:R-:W4:Y:S04]  /*50a0*/  LDL.LU R96, [R1+0x58] ;  /* 0x0000580001607983 */ /* 0x002f280000300800 */
[----:B--2---:R-:W2:Y:S04]  /*50b0*/  LDL.LU R95, [R1+0x5c] ;  /* 0x00005c00015f7983 */ /* 0x004ea80000300800 */
[----:B---3--:R-:W3:Y:S04]  /*50c0*/  LDL.LU R94, [R1+0x60] ;  /* 0x00006000015e7983 */ /* 0x008ee80000300800 */
[----:B----4-:R-:W4:Y:S04]  /*50d0*/  LDL.LU R93, [R1+0x64] ;  /* 0x00006400015d7983 */ /* 0x010f280000300800 */
        /* <DEDUP_REMOVED lines=20> */
[----:B------:R-:W-:-:S04]  /*5220*/  FADD R103, R58, R103 ;  /* 0x000000673a677221 */ /* 0x000fc80000000000 */
        /* <DEDUP_REMOVED lines=15> */
[----:B--2---:R-:W-:-:S03]  /*5320*/  FADD R95, R66, R95 ;  /* 0x0000005f425f7221 */ /* 0x004fc60000000000 */
[----:B------:R1:W-:Y:S01]  /*5330*/  STL [R1+0x58], R96 ;  /* 0x0000586001007387 */ /* 0x0003e20000100800 */
[----:B---3--:R-:W-:-:S03]  /*5340*/  FADD R94, R67, R94 ;  /* 0x0000005e435e7221 */ /* 0x008fc60000000000 */
[----:B------:R1:W-:Y:S01]  /*5350*/  STL [R1+0x5c], R95 ;  /* 0x00005c5f01007387 */ /* 0x0003e20000100800 */
[----:B----4-:R-:W-:-:S03]  /*5360*/  FADD R93, R68, R93 ;  /* 0x0000005d445d7221 */ /* 0x010fc60000000000 */
        /* <DEDUP_REMOVED lines=31> */
.L_x_32:
[----:B-1----:R-:W1:Y:S02]  /*5560*/  LDC R0, c[0x0][0x28c] ;  /* 0x0000a300ff007b82 */ /* 0x002e640000000800 */
[----:B-1----:R-:W-:-:S13]  /*5570*/  ISETP.GE.AND P0, PT, R0, 0x1, PT ;  /* 0x000000010000780c */ /* 0x002fda0003f06270 */
[----:B------:R-:W-:Y:S05]  /*5580*/  @!P0 BRA `(.L_x_33) ;  /* 0x0000000000408947 */ /* 0x000fea0003800000 */
[----:B------:R-:W3:Y:S02]  /*5590*/  LDL R3, [R1+0xbc] ;  /* 0x0000bc0001037983 */ /* 0x000ee40000100800 */
[----:B---3--:R-:W-:-:S13]  /*55a0*/  ISETP.NE.AND P0, PT, R3, 0x3, PT ;  /* 0x000000030300780c */ /* 0x008fda0003f05270 */
[----:B------:R-:W-:Y:S05]  /*55b0*/  @!P0 BRA `(.L_x_34) ;  /* 0x0000000000048947 */ /* 0x000fea0003800000 */
[----:B------:R-:W-:Y:S01]  /*55c0*/  BPT.TRAP 0x1 ;  /* 0x000000040000795c */ /* 0x000fe20000300000 */
.L_x_34:
[----:B------:R-:W3:Y:S01]  /*55d0*/  LDL R0, [R1+0xc8] ;  /* 0x0000c80001007983 */ /* 0x000ee20000100800 */
[----:B------:R-:W-:-:S04]  /*55e0*/  UISETP.LT.AND UP0, UPT, UR46, 0x1, UPT ;  /* 0x000000012e00788c */ /* 0x000fc8000bf01270 */
[----:B------:R-:W-:-:S04]  /*55f0*/  USEL UR4, UR46, 0x1, UP0 ;  /* 0x000000012e047887 */ /* 0x000fc80008000000 */
[----:B------:R-:W-:-:S04]  /*5600*/  UIADD3 UR4, UR39, UR46, -UR4 ;  /* 0x0000002e27047290 */ /* 0x000fc8000fffe804 */
[----:B------:R-:W-:-:S04]  /*5610*/  USHF.L.U32 UR4, UR4, 0x3, URZ ;  /* 0x0000000304047899 */ /* 0x000fc8000800063f */
[----:B------:R-:W-:-:S04]  /*5620*/  ULOP3.LUT UR4, UR4, 0x38, URZ, 0xc0, !UPT ;  /* 0x0000003804047892 */ /* 0x000fc8000f8ec03f */
[----:B------:R-:W-:-:S04]  /*5630*/  UIADD3 UR4, UR47, 0x40, UR4 ;  /* 0x000000402f047890 */ /* 0x000fc8000fffe004 */
[----:B------:R-:W-:-:S09]  /*5640*/  UPRMT UR4, URZ, 0x654, UR4 ;  /* 0x000006543f047896 */ /* 0x000fd20008000004 */
[----:B------:R-:W-:Y:S01]  /*5650*/  SYNCS.ARRIVE.TRANS64.RED.A1T0 RZ, [UR4], RZ ;  /* 0x000000ffffff79a7 */ /* 0x000fe20008100404 */
[----:B---3--:R-:W-:-:S13]  /*5660*/  ISETP.GT.U32.AND P0, PT, R0, 0x1, PT ;  /* 0x000000010000780c */ /* 0x008fda0003f04070 */
[----:B------:R-:W-:Y:S05]  /*5670*/  @P0 BRA `(.L_x_33) ;  /* 0x0000000000040947 */ /* 0x000fea0003800000 */
[----:B------:R-:W-:Y:S01]  /*5680*/  BPT.TRAP 0x1 ;  /* 0x000000040000795c */ /* 0x000fe20000300000 */
.L_x_33:
[----:B------:R-:W-:Y:S01]  /*5690*/  UIADD3 UR4, UR47, 0x100, URZ ;  /* 0x000001002f047890 */ /* 0x000fe2000fffe03f */
[----:B------:R-:W-:Y:S02]  /*56a0*/  R2UR UR50, R6 ;  /* 0x00000000063272ca */ /* 0x000fe400000e0000 */
[----:B------:R-:W-:Y:S01]  /*56b0*/  R2UR UR49, R5 ;  /* 0x00000000053172ca */ /* 0x000fe200000e0000 */
[----:B------:R-:W-:-:S06]  /*56c0*/  ULOP3.LUT UP0, URZ, UR4, 0x9f, URZ, 0xc0, !UPT ;  /* 0x0000009f043f7892 */ /* 0x000fcc000f80c03f */
[----:B------:R-:W-:-:S04]  /*56d0*/  PLOP3.LUT P0, PT, PT, PT, UP0, 0x80, 0x0 ;  /* 0x000000000000781c */ /* 0x000fc80003f0f008 */
[----:B------:R-:W-:Y:S02]  /*56e0*/  USHF.L.U32 UR50, UR50, 0x8, URZ ;  /* 0x0000000832327899 */ /* 0x000fe4000800063f */
[----:B------:R-:W-:-:S07]  /*56f0*/  USHF.L.U32 UR49, UR49, 0x7, URZ ;  /* 0x0000000731317899 */ /* 0x000fce000800063f */
[----:B------:R-:W-:Y:S05]  /*5700*/  @!P0 BRA `(.L_x_35) ;  /* 0x0000000000408947 */ /* 0x000fea0003800000 */
[----:B------:R-:W-:Y:S01]  /*5710*/  MOV R14, 0x0 ;  /* 0x00000000000e7802 */ /* 0x000fe20000000f00 */
[----:B------:R-:W-:Y:S01]  /*5720*/  ULDC.64 UR4, c[0x4][0x70] ;  /* 0x01001c0000047ab9 */ /* 0x000fe20000000a00 */
[----:B------:R-:W-:Y:S01]  /*5730*/  ULDC.64 UR6, c[0x4][0x8] ;  /* 0x0100020000067ab9 */ /* 0x000fe20000000a00 */
[----:B------:R-:W-:Y:S02]  /*5740*/  MOV R4, UR4 ;  /* 0x0000000400047c02 */ /* 0x000fe40008000f00 */
[----:B------:R-:W-:Y:S01]  /*5750*/  MOV R5, UR5 ;  /* 0x0000000500057c02 */ /* 0x000fe20008000f00 */
[----:B------:R-:W1:Y:S01]  /*5760*/  LDC.64 R14, c[0x4][R14] ;  /* 0x010000000e0e7b82 */ /* 0x000e620000000a00 */
[----:B------:R-:W-:Y:S01]  /*5770*/  ULDC.64 UR4, c[0x4][0x78] ;  /* 0x01001e0000047ab9 */ /* 0x000fe20000000a00 */
[----:B------:R-:W-:Y:S02]  /*5780*/  MOV R10, UR6 ;  /* 0x00000006000a7c02 */ /* 0x000fe40008000f00 */
[----:B------:R-:W-:-:S02]  /*5790*/  MOV R6, UR4 ;  /* 0x0000000400067c02 */ /* 0x000fc40008000f00 */
[----:B------:R-:W-:Y:S02]  /*57a0*/  MOV R7, UR5 ;  /* 0x0000000500077c02 */ /* 0x000fe40008000f00 */
[----:B------:R-:W-:Y:S02]  /*57b0*/  MOV R11, UR7 ;  /* 0x00000007000b7c02 */ /* 0x000fe40008000f00 */
[----:B------:R-:W-:Y:S02]  /*57c0*/  MOV R8, 0x70 ;  /* 0x0000007000087802 */ /* 0x000fe40000000f00 */
[----:B------:R-:W-:Y:S02]  /*57d0*/  MOV R12, 0x1 ;  /* 0x00000001000c7802 */ /* 0x000fe40000000f00 */
[----:B------:R-:W-:-:S07]  /*57e0*/  MOV R13, RZ ;  /* 0x000000ff000d7202 */ /* 0x000fce0000000f00 */
[----:B------:R-:W-:-:S07]  /*57f0*/  LEPC R20, `(.L_x_35) ;  /* 0x000000001014794e */ /* 0x000fce0000000000 */
[----:B-12--5:R-:W-:Y:S05]  /*5800*/  CALL.ABS.NOINC R14 ;  /* 0x000000000e007343 */ /* 0x026fea0003c00000 */
.L_x_35:
[----:B------:R-:W-:-:S04]  /*5810*/  UIADD3 UR4, UR47, 0x4100, URZ ;  /* 0x000041002f047890 */ /* 0x000fc8000fffe03f */
[----:B------:R-:W-:-:S06]  /*5820*/  ULOP3.LUT UP0, URZ, UR4, 0x9f, URZ, 0xc0, !UPT ;  /* 0x0000009f043f7892 */ /* 0x000fcc000f80c03f */
[----:B------:R-:W-:-:S13]  /*5830*/  PLOP3.LUT P0, PT, PT, PT, UP0, 0x80, 0x0 ;  /* 0x000000000000781c */ /* 0x000fda0003f0f008 */
        /* <DEDUP_REMOVED lines=17> */
.L_x_36:
[----:B------:R-:W1:Y:S02]  /*5950*/  LDC.64 R4, c[0x0][0x590] ;  /* 0x00016400ff047b82 */ /* 0x000e640000000a00 */
[----:B-1----:R-:W-:-:S04]  /*5960*/  ISETP.NE.U32.AND P0, PT, R4, RZ, PT ;  /* 0x000000ff0400720c */ /* 0x002fc80003f05070 */
[----:B------:R-:W-:-:S13]  /*5970*/  ISETP.NE.AND.EX P0, PT, R5, RZ, PT, P0 ;  /* 0x000000ff0500720c */ /* 0x000fda0003f05300 */
[----:B------:R-:W-:Y:S05]  /*5980*/  @!P0 BRA `(.L_x_37) ;  /* 0x00000000003c8947 */ /* 0x000fea0003800000 */
[----:B------:R-:W-:Y:S02]  /*5990*/  ULDC.64 UR4, c[0x0][0x588] ;  /* 0x0001620000047ab9 */ /* 0x000fe40000000a00 */
[----:B------:R-:W-:-:S04]  /*59a0*/  ISETP.NE.U32.AND P1, PT, RZ, UR4, PT ;  /* 0x00000004ff007c0c */ /* 0x000fc8000bf25070 */
[----:B------:R-:W-:-:S13]  /*59b0*/  ISETP.NE.AND.EX P1, PT, RZ, UR5, PT, P1 ;  /* 0x00000005ff007c0c */ /* 0x000fda000bf25310 */
[----:B------:R-:W-:Y:S05]  /*59c0*/  @!P1 BRA `(.L_x_38) ;  /* 0x00000000001c9947 */ /* 0x000fea0003800000 */
[----:B------:R-:W1:Y:S01]  /*59d0*/  LDC.64 R6, c[0x0][0x588] ;  /* 0x00016200ff067b82 */ /* 0x000e620000000a00 */
[----:B------:R-:W-:-:S04]  /*59e0*/  IMAD R3, R4, UR51, RZ ;  /* 0x0000003304037c24 */ /* 0x000fc8000f8e02ff */
[----:B-1----:R-:W-:-:S05]  /*59f0*/  IMAD.WIDE R6, R3, 0x4, R6 ;  /* 0x0000000403067825 */ /* 0x002fca00078e0206 */
[----:B-----5:R1:W5:Y:S01]  /*5a00*/  LDG.E R16, desc[UR42][R6.64] ;  /* 0x0000002a06107981 */ /* 0x020362000c1e1900 */
[----:B------:R-:W-:-:S05]  /*5a10*/  MOV R0, 0x1 ;  /* 0x0000000100007802 */ /* 0x000fca0000000f00 */
[----:B------:R1:W-:Y:S01]  /*5a20*/  STL.S16 [R1+0xd0], R0 ;  /* 0x0000d00001007387 */ /* 0x0003e20000100600 */
[----:B------:R-:W-:Y:S05]  /*5a30*/  BRA `(.L_x_37) ;  /* 0x0000000000107947 */ /* 0x000fea0003800000 */
.L_x_38:
[----:B------:R-:W-:Y:S01]  /*5a40*/  MOV R0, 0x1 ;  /* 0x0000000100007802 */ /* 0x000fe20000000f00 */
[----:B------:R-:W-:Y:S02]  /*5a50*/  ULDC UR4, c[0x0][0x580] ;  /* 0x0001600000047ab9 */ /* 0x000fe40000000800 */
[----:B-----5:R-:W-:Y:S02]  /*5a60*/  MOV R16, UR4 ;  /* 0x0000000400107c02 */ /* 0x020fe40008000f00 */
[----:B------:R3:W-:Y:S05]  /*5a70*/  STL.S16 [R1+0xd0], R0 ;  /* 0x0000d00001007387 */ /* 0x0007ea0000100600 */
.L_x_37:
[----:B-1----:R-:W1:Y:S02]  /*5a80*/  LDC.64 R6, c[0x0][0x5b0] ;  /* 0x00016c00ff067b82 */ /* 0x002e640000000a00 */
[----:B-1----:R-:W-:-:S04]  /*5a90*/  ISETP.NE.U32.AND P1, PT, R6, RZ, PT ;  /* 0x000000ff0600720c */ /* 0x002fc80003f25070 */
[----:B------:R-:W-:-:S13]  /*5aa0*/  ISETP.NE.AND.EX P1, PT, R7, RZ, PT, P1 ;  /* 0x000000ff0700720c */ /* 0x000fda0003f25310 */
[----:B------:R-:W-:Y:S05]  /*5ab0*/  @!P1 BRA `(.L_x_39) ;  /* 0x00000000002c9947 */ /* 0x000fea0003800000 */
[----:B------:R-:W-:Y:S02]  /*5ac0*/  ULDC.64 UR4, c[0x0][0x5a8] ;  /* 0x00016a0000047ab9 */ /* 0x000fe40000000a00 */
[----:B------:R-:W-:-:S04]  /*5ad0*/  ISETP.NE.U32.AND P1, PT, RZ, UR4, PT ;  /* 0x00000004ff007c0c */ /* 0x000fc8000bf25070 */
[----:B------:R-:W-:-:S13]  /*5ae0*/  ISETP.NE.AND.EX P1, PT, RZ, UR5, PT, P1 ;  /* 0x00000005ff007c0c */ /* 0x000fda000bf25310 */
[----:B------:R-:W-:Y:S05]  /*5af0*/  @!P1 BRA `(.L_x_40) ;  /* 0x0000000000149947 */ /* 0x000fea0003800000 */
[----:B-----5:R-:W1:Y:S01]  /*5b00*/  LDC.64 R2, c[0x0][0x5a8] ;  /* 0x00016a00ff027b82 */ /* 0x020e620000000a00 */
[----:B------:R-:W-:-:S04]  /*5b10*/  IMAD R7, R6, UR51, RZ ;  /* 0x0000003306077c24 */ /* 0x000fc8000f8e02ff */
[----:B-1----:R-:W-:-:S06]  /*5b20*/  IMAD.WIDE R2, R7, 0x4, R2 ;  /* 0x0000000407027825 */ /* 0x002fcc00078e0202 */
[----:B------:R1:W5:Y:S01]  /*5b30*/  LDG.E R2, desc[UR42][R2.64] ;  /* 0x0000002a02027981 */ /* 0x000362000c1e1900 */
[----:B------:R-:W-:Y:S05]  /*5b40*/  BRA `(.L_x_39) ;  /* 0x0000000000087947 */ /* 0x000fea0003800000 */
.L_x_40:
[----:B------:R-:W-:Y:S02]  /*5b50*/  ULDC UR4, c[0x0][0x5a0] ;  /* 0x0001680000047ab9 */ /* 0x000fe40000000800 */
[----:B-----5:R-:W-:-:S07]  /*5b60*/  MOV R2, UR4 ;  /* 0x0000000400027c02 */ /* 0x020fce0008000f00 */
.L_x_39:
[----:B------:R-:W-:Y:S01]  /*5b70*/  ULDC.64 UR4, c[0x0][0x588] ;  /* 0x0001620000047ab9 */ /* 0x000fe20000000a00 */
[----:B------:R-:W-:Y:S01]  /*5b80*/  ISETP.NE.U32.AND P1, PT, R4, RZ, PT ;  /* 0x000000ff0400720c */ /* 0x000fe20003f25070 */
[----:B------:R-:W-:Y:S02]  /*5b90*/  UISETP.NE.U32.AND UP0, UPT, UR4, URZ, UPT ;  /* 0x0000003f0400728c */ /* 0x000fe4000bf05070 */
[----:B------:R-:W-:Y:S02]  /*5ba0*/  ISETP.NE.U32.AND P4, PT, RZ, UR4, PT ;  /* 0x00000004ff007c0c */ /* 0x000fe4000bf85070 */
[----:B------:R-:W-:Y:S01]  /*5bb0*/  ISETP.NE.AND.EX P1, PT, R5, RZ, PT, P1 ;  /* 0x000000ff0500720c */ /* 0x000fe20003f25310 */
[----:B------:R-:W-:Y:S02]  /*5bc0*/  UISETP.NE.AND.EX UP0, UPT, UR5, URZ, UPT, UP0 ;  /* 0x0000003f0500728c */ /* 0x000fe4000bf05300 */
[----:B------:R-:W-:Y:S02]  /*5bd0*/  ISETP.NE.AND.EX P4, PT, RZ, UR5, PT, P4 ;  /* 0x00000005ff007c0c */ /* 0x000fe4000bf85340 */
[----:B------:R-:W-:-:S02]  /*5be0*/  PLOP3.LUT P3, PT, PT, PT, PT, 0x8, 0x0 ;  /* 0x000000000000781c */ /* 0x000fc40003f6e170 */
[----:B------:R-:W-:-:S04]  /*5bf0*/  PLOP3.LUT P2, PT, PT, PT, UP0, 0x80, 0x0 ;  /* 0x000000000000781c */ /* 0x000fc80003f4f008 */
[----:B------:R-:W-:-:S05]  /*5c00*/  PLOP3.LUT P2, PT, P2, PT, PT, 0x8, 0x0 ;  /* 0x000000000000781c */ /* 0x000fca000174e170 */
[----:B------:R-:W-:Y:S08]  /*5c10*/  @P4 BRA P1, `(.L_x_41) ;  /* 0x0000000000284947 */ /* 0x000ff00000800000 */
[----:B------:R-:W-:Y:S04]  /*5c20*/  BSSY B0, `(.L_x_41) ;  /* 0x0000009000007945 */ /* 0x000fe80003800000 */
[----:B------:R-:W-:Y:S05]  /*5c30*/  @!P0 BRA `(.L_x_42) ;  /* 0x0000000000188947 */ /* 0x000fea0003800000 */
[----:B---3--:R-:W3:Y:S01]  /*5c40*/  LDL R0, [R1+0xd0] ;  /* 0x0000d00001007983 */ /* 0x008ee20000100800 */
[----:B------:R-:W-:Y:S02]  /*5c50*/  PLOP3.LUT P3, PT, P2, PT, PT, 0x80, 0x0 ;  /* 0x000000000000781c */ /* 0x000fe4000176f070 */
[----:B---3--:R-:W-:-:S13]  /*5c60*/  LOP3.LUT P1, RZ, R0, 0xff, RZ, 0xc0, !PT ;  /* 0x000000ff00ff7812 */ /* 0x008fda000782c0ff */
[----:B------:R-:W-:Y:S05]  /*5c70*/  @!P1 BRA `(.L_x_43) ;  /* 0x00000000000c9947 */ /* 0x000fea0003800000 */
[----:B-----5:R-:W-:Y:S01]  /*5c80*/  FSETP.EQ.AND P3, PT, R16, RZ, PT ;  /* 0x000000ff1000720b */ /* 0x020fe20003f62000 */
[----:B------:R-:W-:-:S12]  /*5c90*/  BRA `(.L_x_43) ;  /* 0x0000000000047947 */ /* 0x000fd80003800000 */
.L_x_42:
[----:B-----5:R-:W-:-:S13]  /*5ca0*/  FSETP.EQ.AND P3, PT, R16, RZ, PT ;  /* 0x000000ff1000720b */ /* 0x020fda0003f62000 */
.L_x_43:
[----:B------:R-:W-:Y:S05]  /*5cb0*/  BSYNC B0 ;  /* 0x0000000000007941 */ /* 0x000fea0003800000 */
.L_x_41:
[----:B------:R-:W-:Y:S04]  /*5cc0*/  BSSY B0, `(.L_x_44) ;  /* 0x0000008000007945 */ /* 0x000fe80003800000 */
[----:B------:R-:W-:Y:S05]  /*5cd0*/  @!P0 BRA `(.L_x_45) ;  /* 0x0000000000148947 */ /* 0x000fea0003800000 */
[----:B---3--:R-:W3:Y:S02]  /*5ce0*/  LDL R0, [R1+0xd0] ;  /* 0x0000d00001007983 */ /* 0x008ee40000100800 */
[----:B---3--:R-:W-:-:S13]  /*5cf0*/  LOP3.LUT P0, RZ, R0, 0xff, RZ, 0xc0, !PT ;  /* 0x000000ff00ff7812 */ /* 0x008fda000780c0ff */
[----:B------:R-:W-:Y:S05]  /*5d00*/  @!P0 BRA `(.L_x_46) ;  /* 0x00000000000c8947 */ /* 0x000fea0003800000 */
[----:B-----5:R-:W-:Y:S01]  /*5d10*/  FSETP.EQ.AND P2, PT, R16, RZ, PT ;  /* 0x000000ff1000720b */ /* 0x020fe20003f42000 */
[----:B------:R-:W-:-:S12]  /*5d20*/  BRA `(.L_x_46) ;  /* 0x0000000000047947 */ /* 0x000fd80003800000 */
.L_x_45:
[----:B-----5:R-:W-:-:S13]  /*5d30*/  FSETP.EQ.AND P2, PT, R16, RZ, PT ;  /* 0x000000ff1000720b */ /* 0x020fda0003f42000 */
.L_x_46:
[----:B------:R-:W-:Y:S05]  /*5d40*/  BSYNC B0 ;  /* 0x0000000000007941 */ /* 0x000fea0003800000 */
.L_x_44:
[----:B------:R-:W-:Y:S01]  /*5d50*/  BSSY B0, `(.L_x_47) ;  /* 0x0000049000007945 */ /* 0x000fe20003800000 */
[----:B---3--:R-:W-:Y:S02]  /*5d60*/  MOV R0, RZ ;  /* 0x000000ff00007202 */ /* 0x008fe40000000f00 */
[----:B------:R-:W-:Y:S02]  /*5d70*/  CS2R R4, SRZ ;  /* 0x0000000000047805 */ /* 0x000fe4000001ff00 */
[----:B-1----:R-:W-:Y:S01]  /*5d80*/  MOV R3, RZ ;  /* 0x000000ff00037202 */ /* 0x002fe20000000f00 */
[----:B------:R-:W-:Y:S06]  /*5d90*/  @P3 BRA `(.L_x_48) ;  /* 0x0000000400103947 */ /* 0x000fec0003800000 */
[----:B------:R-:W3:Y:S02]  /*5da0*/  LDL R6, [R1+0xcc] ;  /* 0x0000cc0001067983 */ /* 0x000ee40000100800 */
[----:B---3--:R-:W-:-:S13]  /*5db0*/  ISETP.NE.AND P1, PT, R6, 0x3, PT ;  /* 0x000000030600780c */ /* 0x008fda0003f25270 */
[----:B------:R-:W-:Y:S05]  /*5dc0*/  @!P1 BRA `(.L_x_49) ;  /* 0x0000000000049947 */ /* 0x000fea0003800000 */
[----:B------:R-:W-:Y:S01]  /*5dd0*/  BPT.TRAP 0x1 ;  /* 0x000000040000795c */ /* 0x000fe20000300000 */
.L_x_49:
[----:B------:R-:W3:Y:S04]  /*5de0*/  LDL R3, [R1+0xb4] ;  /* 0x0000b40001037983 */ /* 0x000ee80000100800 */
[----:B------:R-:W4:Y:S01]  /*5df0*/  LDL R0, [R1+0xb8] ;  /* 0x0000b80001007983 */ /* 0x000f220000100800 */
[----:B------:R-:W-:Y:S01]  /*5e00*/  BSSY B1, `(.L_x_50) ;  /* 0x0000007000017945 */ /* 0x000fe20003800000 */
[----:B---3--:R-:W-:Y:S02]  /*5e10*/  LEA R13, R3, UR47, 0x3 ;  /* 0x0000002f030d7c11 */ /* 0x008fe4000f8e18ff */
[----:B------:R-:W-:Y:S02]  /*5e20*/  MOV R3, RZ ;  /* 0x000000ff00037202 */ /* 0x000fe40000000f00 */
[----:B----4-:R-:W-:-:S02]  /*5e30*/  SHF.L.U32 R4, R0, 0x1f, RZ ;  /* 0x0000001f00047819 */ /* 0x010fc400000006ff */
[----:B------:R-:W-:Y:S02]  /*5e40*/  MOV R0, RZ ;  /* 0x000000ff00007202 */ /* 0x000fe40000000f00 */
[----:B------:R-:W1:Y:S02]  /*5e50*/  SYNCS.PHASECHK.TRANS64.TRYWAIT P0, [R13+URZ+0x80], R4 ;  /* 0x000080040d0075a7 */ /* 0x000e64000800017f */
[----:B-1----:R-:W-:Y:S05]  /*5e60*/  @!P0 BRA `(.L_x_51) ;  /* 0x0000015000a88947 */ /* 0x002fea0003800000 */
.L_x_239:
[----:B------:R-:W-:Y:S05]  /*5e70*/  BSYNC B1 ;  /* 0x0000000000017941 */ /* 0x000fea0003800000 */
.L_x_50:
[----:B------:R3:W5:Y:S01]  /*5e80*/  LDL R12, [R1+0xb4] ;  /* 0x0000b400010c7983 */ /* 0x0007620000100800 */
[----:B------:R-:W-:Y:S01]  /*5e90*/  BSSY B1, `(.L_x_52) ;  /* 0x0000020000017945 */ /* 0x000fe20003800000 */
[----:B-1----:R-:W-:-:S03]  /*5ea0*/  CS2R R4, SRZ ;  /* 0x0000000000047805 */ /* 0x002fc6000001ff00 */
[----:B------:R-:W-:Y:S05]  /*5eb0*/  @P2 BRA `(.L_x_53) ;  /* 0x0000000000742947 */ /* 0x000fea0003800000 */
[----:B------:R-:W1:Y:S02]  /*5ec0*/  S2R R6, SR_TID.X ;  /* 0x0000000000067919 */ /* 0x000e640000002100 */
[C---:B-1----:R-:W-:Y:S02]  /*5ed0*/  SHF.L.U32 R0, R6.reuse, 0x4, RZ ;  /* 0x0000000406007819 */ /* 0x042fe400000006ff */
[C---:B------:R-:W-:Y:S02]  /*5ee0*/  SHF.L.U32 R3, R6.reuse, 0x1, RZ ;  /* 0x0000000106037819 */ /* 0x040fe400000006ff */
[----:B------:R-:W-:Y:S02]  /*5ef0*/  SHF.L.U32 R5, R6, 0x3, RZ ;  /* 0x0000000306057819 */ /* 0x000fe400000006ff */
[----:B------:R-:W-:Y:S02]  /*5f00*/  LOP3.LUT R0, R0, 0xe00, RZ, 0xc0, !PT ;  /* 0x00000e0000007812 */ /* 0x000fe400078ec0ff */
[----:B------:R-:W-:-:S02]  /*5f10*/  LOP3.LUT R4, R5, 0x80, RZ, 0xc0, !PT ;  /* 0x0000008005047812 */ /* 0x000fc400078ec0ff */
[----:B------:R-:W-:Y:S02]  /*5f20*/  LOP3.LUT R0, R0, 0x6, R3, 0xf8, !PT ;  /* 0x0000000600007812 */ /* 0x000fe400078ef803 */
[--C-:B------:R-:W-:Y:S02]  /*5f30*/  LOP3.LUT R3, R4, 0x10, R6.reuse, 0xf8, !PT ;  /* 0x0000001004037812 */ /* 0x100fe400078ef806 */
[----:B------:R-:W-:Y:S02]  /*5f40*/  LOP3.LUT R0, R0, 0x60, R5, 0xf8, !PT ;  /* 0x0000006000007812 */ /* 0x000fe400078ef805 */
[----:B------:R-:W-:Y:S02]  /*5f50*/  SHF.R.U32.HI R4, RZ, 0x4, R6 ;  /* 0x00000004ff047819 */ /* 0x000fe40000011606 */
[----:B------:R-:W-:Y:S02]  /*5f60*/  LOP3.LUT R0, R0, R3, RZ, 0xfc, !PT ;  /* 0x0000000300007212 */ /* 0x000fe400078efcff */
[----:B------:R-:W-:-:S02]  /*5f70*/  LOP3.LUT P0, RZ, R4, 0x1, RZ, 0xc0, !PT ;  /* 0x0000000104ff7812 */ /* 0x000fc4000780c0ff */
[----:B-----5:R-:W-:-:S04]  /*5f80*/  LEA R0, R12, R0, 0xc ;  /* 0x000000000c007211 */ /* 0x020fc800078e60ff */
[----:B------:R-:W-:Y:S01]  /*5f90*/  IADD3 R3, R0, UR47, RZ ;  /* 0x0000002f00037c10 */ /* 0x000fe2000fffe0ff */
[----:B------:R-:W-:Y:S03]  /*5fa0*/  LDS.U16 R5, [R0+UR47+0x200] ;  /* 0x0002002f00057984 */ /* 0x000fe60008000400 */
[C---:B------:R-:W-:Y:S01]  /*5fb0*/  IADD3 R4, R3.reuse, 0x100, RZ ;  /* 0x0000010003047810 */ /* 0x040fe20007ffe0ff */
[----:B------:R-:W-:Y:S01]  /*5fc0*/  LDS.U16 R6, [R0+UR47+0x108] ;  /* 0x0001082f00067984 */ /* 0x000fe20008000400 */
[----:B------:R-:W-:Y:S02]  /*5fd0*/  IADD3 R7, R3, 0x110, RZ ;  /* 0x0000011003077810 */ /* 0x000fe40007ffe0ff */
[----:B------:R-:W-:Y:S01]  /*5fe0*/  @P0 IADD3 R7, R4, -0x10, RZ ;  /* 0xfffffff004070810 */ /* 0x000fe20007ffe0ff */
[----:B------:R-:W-:Y:S04]  /*5ff0*/  LDS.U16 R3, [R0+UR47+0x208] ;  /* 0x0002082f00037984 */ /* 0x000fe80008000400 */
[----:B------:R-:W1:Y:S04]  /*6000*/  LDS.U16 R4, [R0+UR47+0x100] ;  /* 0x0001002f00047984 */ /* 0x000e680008000400 */
[----:B------:R-:W-:Y:S04]  /*6010*/  LDS.U16 R8, [R7+0x100] ;  /* 0x0001000007087984 */ /* 0x000fe80000000400 */
[----:B------:R-:W4:Y:S04]  /*6020*/  LDS.U16 R9, [R7] ;  /* 0x0000000007097984 */ /* 0x000f280000000400 */
[----:B------:R-:W-:Y:S04]  /*6030*/  LDS.U16 R10, [R7+0x108] ;  /* 0x00010800070a7984 */ /* 0x000fe80000000400 */
[----:B------:R-:W2:Y:S01]  /*6040*/  LDS.U16 R11, [R7+0x8] ;  /* 0x00000800070b7984 */ /* 0x000ea20000000400 */
[----:B-1----:R-:W-:-:S02]  /*6050*/  PRMT R5, R4, 0x5410, R5 ;  /* 0x0000541004057816 */ /* 0x002fc40000000005 */
[----:B------:R-:W-:Y:S02]  /*6060*/  PRMT R4, R6, 0x5410, R3 ;  /* 0x0000541006047816 */ /* 0x000fe40000000003 */
[----:B----4-:R-:W-:Y:S02]  /*6070*/  PRMT R3, R9, 0x5410, R8 ;  /* 0x0000541009037816 */ /* 0x010fe40000000008 */
[----:B--2---:R-:W-:-:S07]  /*6080*/  PRMT R0, R11, 0x5410, R10 ;  /* 0x000054100b007816 */ /* 0x004fce000000000a */
.L_x_53:
[----:B------:R-:W-:Y:S05]  /*6090*/  BSYNC B1 ;  /* 0x0000000000017941 */ /* 0x000fea0003800000 */
.L_x_52:
[----:B------:R-:W-:Y:S01]  /*60a0*/  @!PT LDS RZ, [RZ] ;  /* 0x00000000fffff984 */ /* 0x000fe20000000800 */
[----:B------:R-:W-:Y:S01]  /*60b0*/  @!PT LDS RZ, [RZ] ;  /* 0x00000000fffff984 */ /* 0x000fe20000000800 */
[----:B------:R-:W-:Y:S01]  /*60c0*/  @!PT LDS RZ, [RZ] ;  /* 0x00000000fffff984 */ /* 0x000fe20000000800 */
[----:B------:R-:W-:Y:S01]  /*60d0*/  @!PT LDS RZ, [RZ] ;  /* 0x00000000fffff984 */ /* 0x000fe20000000800 */
[----:B------:R1:W-:Y:S06]  /*60e0*/  MEMBAR.ALL.CTA ;  /* 0x0000000000007992 */ /* 0x0003ec0000008000 */
[----:B-1----:R-:W1:Y:S01]  /*60f0*/  FENCE.VIEW.ASYNC.S ;  /* 0x00000000000073c6 */ /* 0x002e620000000000 */
[----:B------:R-:W-:Y:S05]  /*6100*/  @!P1 BRA `(.L_x_54) ;  /* 0x0000000000049947 */ /* 0x000fea0003800000 */
[----:B------:R-:W-:Y:S01]  /*6110*/  BPT.TRAP 0x1 ;  /* 0x000000040000795c */ /* 0x000fe20000300000 */
.L_x_54:
[----:B------:R-:W4:Y:S01]  /*6120*/  LDL.LU R8, [R1+0xb8] ;  /* 0x0000b80001087983 */ /* 0x000f220000300800 */
[----:B------:R-:W-:Y:S01]  /*6130*/  IADD3 R6, R13, 0xa0, RZ ;  /* 0x000000a00d067810 */ /* 0x000fe20007ffe0ff */
[----:B------:R-:W2:Y:S03]  /*6140*/  S2R R7, SR_CgaCtaId ;  /* 0x0000000000077919 */ /* 0x000ea60000008800 */
[----:B--2---:R-:W-:-:S04]  /*6150*/  PRMT R6, R7, 0x654, R6 ;  /* 0x0000065407067816 */ /* 0x004fc80000000006 */
[----:B-1----:R1:W-:Y:S02]  /*6160*/  SYNCS.ARRIVE.TRANS64.RED.A1T0 RZ, [R6+URZ], RZ ;  /* 0x000000ff06ff79a7 */ /* 0x0023e4000810043f */
[----:B-1---5:R-:W-:-:S04]  /*6170*/  IADD3 R6, R12, 0x1, RZ ;  /* 0x000000010c067810 */ /* 0x022fc80007ffe0ff */
[----:B------:R-:W-:-:S04]  /*6180*/  ISETP.NE.AND P0, PT, R6, 0x4, PT ;  /* 0x000000040600780c */ /* 0x000fc80003f05270 */
[----:B------:R-:W-:Y:S02]  /*6190*/  SEL R7, RZ, 0x1, P0 ;  /* 0x00000001ff077807 */ /* 0x000fe40000000000 */
[----:B------:R-:W-:Y:S02]  /*61a0*/  SEL R6, R6, RZ, P0 ;  /* 0x000000ff06067207 */ /* 0x000fe40000000000 */
[----:B----4-:R-:W-:-:S05]  /*61b0*/  LOP3.LUT R8, R8, R7, RZ, 0x3c, !PT ;  /* 0x0000000708087212 */ /* 0x010fca00078e3cff */
[----:B------:R1:W-:Y:S04]  /*61c0*/  STL [R1+0xb8], R8 ;  /* 0x0000b80801007387 */ /* 0x0003e80000100800 */
[----:B------:R1:W-:Y:S02]  /*61d0*/  STL [R1+0xb4], R6 ;  /* 0x0000b40601007387 */ /* 0x0003e40000100800 */
.L_x_48:
[----:B------:R-:W-:Y:S05]  /*61e0*/  BSYNC B0 ;  /* 0x0000000000007941 */ /* 0x000fea0003800000 */
.L_x_47:
[----:B-1----:R-:W-:Y:S01]  /*61f0*/  F2FP.F16.E4M3.UNPACK_B R6, R5.H1 ;  /* 0x00000005ff06723e */ /* 0x002fe200030006ff */
[C---:B-----5:R-:W-:Y:S01]  /*6200*/  FMUL R225, R2.reuse, R225 ;  /* 0x000000e102e17220 */ /* 0x060fe20000400000 */
[----:B------:R-:W-:Y:S01]  /*6210*/  F2FP.F16.E4M3.UNPACK_B R8, R4 ;  /* 0x00000004ff08723e */ /* 0x000fe200020006ff */
[C---:B------:R-:W-:Y:S01]  /*6220*/  FMUL R224, R2.reuse, R224 ;  /* 0x000000e002e07220 */ /* 0x040fe20000400000 */
[C---:B------:R-:W-:Y:S01]  /*6230*/  FMUL R20, R2.reuse, R223 ;  /* 0x000000df02147220 */ /* 0x040fe20000400000 */
[--C-:B------:R-:W-:Y:S02]  /*6240*/  HADD2.F32 R7, -RZ, R6.reuse.H0_H0 ;  /* 0x20000006ff077230 */ /* 0x100fe40000004100 */
[----:B------:R-:W-:Y:S01]  /*6250*/  FMUL R26, R2, R222 ;  /* 0x000000de021a7220 */ /* 0x000fe20000400000 */
[----:B------:R-:W-:Y:S01]  /*6260*/  HADD2.F32 R15, -RZ, R6.H1_H1 ;  /* 0x30000006ff0f7230 */ /* 0x000fe20000004100 */
[----:B------:R-:W-:Y:S01]  /*6270*/  MOV R6, 0x38eb4c3a ;  /* 0x38eb4c3a00067802 */ /* 0x000fe20000000f00 */
[----:B------:R-:W-:-:S02]  /*6280*/  HADD2.F32 R9, -RZ, R8.H0_H0 ;  /* 0x20000008ff097230 */ /* 0x000fc40000004100 */
[C---:B------:R-:W-:Y:S01]  /*6290*/  FFMA R14, R16.reuse, R7, R225 ;  /* 0x00000007100e7223 */ /* 0x040fe200000000e1 */
[----:B------:R-:W-:Y:S02]  /*62a0*/  HADD2.F32 R11, -RZ, R8.H1_H1 ;  /* 0x30000008ff0b7230 */ /* 0x000fe40000004100 */
[C---:B------:R-:W-:Y:S01]  /*62b0*/  FFMA R15, R16.reuse, R15, R224 ;  /* 0x0000000f100f7223 */ /* 0x040fe200000000e0 */
[----:B------:R-:W-:Y:S01]  /*62c0*/  MOV R7, 0x3aae005b ;  /* 0x3aae005b00077802 */ /* 0x000fe20000000f00 */
[----:B------:R-:W-:Y:S01]  /*62d0*/  FFMA R20, R16, R9, R20 ;  /* 0x0000000910147223 */ /* 0x000fe20000000014 */
[----:B------:R-:W-:Y:S01]  /*62e0*/  FMUL R31, R14, 0.70710676908493041992 ;  /* 0x3f3504f30e1f7820 */ /* 0x000fe20000400000 */
[----:B------:R-:W-:Y:S01]  /*62f0*/  FFMA R26, R16, R11, R26 ;  /* 0x0000000b101a7223 */ /* 0x000fe2000000001a */
[----:B------:R-:W-:Y:S01]  /*6300*/  FMUL R33, R15, 0.70710676908493041992 ;  /* 0x3f3504f30f217820 */ /* 0x000fe20000400000 */
[----:B------:R-:W-:Y:S01]  /*6310*/  FMUL R32, R20, 0.70710676908493041992 ;  /* 0x3f3504f314207820 */ /* 0x000fe20000400000 */
[----:B------:R-:W-:Y:S01]  /*6320*/  FMUL R10, R31, R31 ;  /* 0x0000001f1f0a7220 */ /* 0x000fe20000400000 */
[----:B------:R-:W-:Y:S01]  /*6330*/  FMUL R13, R26, 0.70710676908493041992 ;  /* 0x3f3504f31a0d7820 */ /* 0x000fe20000400000 */
[----:B------:R-:W-:Y:S01]  /*6340*/  FMUL R12, R33, R33 ;  /* 0x00000021210c7220 */ /* 0x000fe20000400000 */
[----:B------:R-:W-:Y:S01]  /*6350*/  FSETP.GE.AND P0, PT, |R31|, 1.0029599666595458984, PT ;  /* 0x3f8060fe1f00780b */ /* 0x000fe20003f06200 */
[C---:B------:R-:W-:Y:S01]  /*6360*/  FMUL R9, R32.reuse, R32 ;  /* 0x0000002020097220 */ /* 0x040fe20000400000 */
[----:B------:R-:W-:Y:S01]  /*6370*/  FSETP.GE.AND P1, PT, |R33|, 1.0029599666595458984, PT ;  /* 0x3f8060fe2100780b */ /* 0x000fe20003f26200 */
[C---:B------:R-:W-:Y:S01]  /*6380*/  FMUL R24, R13.reuse, R13 ;  /* 0x0000000d0d187220 */ /* 0x040fe20000400000 */
[----:B------:R-:W-:Y:S01]  /*6390*/  FSETP.GE.AND P4, PT, |R32|, 1.0029599666595458984, PT ;  /* 0x3f8060fe2000780b */ /* 0x000fe20003f86200 */
[C---:B------:R-:W-:Y:S01]  /*63a0*/  FMUL R219, R2.reuse, R219 ;  /* 0x000000db02db7220 */ /* 0x040fe20000400000 */
[----:B------:R-:W-:Y:S01]  /*63b0*/  FSETP.GE.AND P5, PT, |R13|, 1.0029599666595458984, PT ;  /* 0x3f8060fe0d00780b */ /* 0x000fe20003fa6200 */
[C---:B------:R-:W-:Y:S01]  /*63c0*/  FMUL R217, R2.reuse, R217 ;  /* 0x000000d902d97220 */ /* 0x040fe20000400000 */
[----:B------:R-:W-:Y:S01]  /*63d0*/  FSEL R21, |R31|, R10, P0 ;  /* 0x0000000a1f157208 */ /* 0x000fe20000000200 */
[C---:B------:R-:W-:Y:S01]  /*63e0*/  FMUL R215, R2.reuse, R215 ;  /* 0x000000d702d77220 */ /* 0x040fe20000400000 */
[----:B------:R-:W-:Y:S01]  /*63f0*/  FSEL R27, |R33|, R12, P1 ;  /* 0x0000000c211b7208 */ /* 0x000fe20000800200 */
[----:B------:R-:W-:Y:S01]  /*6400*/  FMUL R214, R2, R214 ;  /* 0x000000d602d67220 */ /* 0x000fe20000400000 */
[----:B------:R-:W-:Y:S01]  /*6410*/  FSEL R29, |R32|, R9, P4 ;  /* 0x00000009201d7208 */ /* 0x000fe20002000200 */
[----:B------:R-:W-:Y:S01]  /*6420*/  FMUL R213, R2, R213 ;  /* 0x000000d502d57220 */ /* 0x000fe20000400000 */
[----:B------:R-:W-:Y:S01]  /*6430*/  FSEL R10, R6, 8.4834944573231041431e-05, P0 ;  /* 0x38b1e96a060a7808 */ /* 0x000fe20000000000 */
[----:B------:R-:W-:Y:S01]  /*6440*/  FMUL R227, R2, R227 ;  /* 0x000000e302e37220 */ /* 0x000fe20000400000 */
[C---:B------:R-:W-:Y:S01]  /*6450*/  FSEL R12, -R7.reuse, -0.00082130916416645050049, P0 ;  /* 0xba574d20070c7808 */ /* 0x040fe20000000100 */
[----:B------:R-:W1:Y:S01]  /*6460*/  S2R R63, SR_TID.X ;  /* 0x00000000003f7919 */ /* 0x000e620000002100 */
[----:B------:R-:W-:Y:S01]  /*6470*/  FSEL R30, R6, 8.4834944573231041431e-05, P4 ;  /* 0x38b1e96a061e7808 */ /* 0x000fe20002000000 */
[----:B------:R-:W-:Y:S01]  /*6480*/  FMUL R14, R14, 0.5 ;  /* 0x3f0000000e0e7820 */ /* 0x000fe20000400000 */
[----:B------:R-:W-:Y:S01]  /*6490*/  FSEL R34, -R7, -0.00082130916416645050049, P4 ;  /* 0xba574d2007227808 */ /* 0x000fe20002000100 */
[----:B------:R-:W-:Y:S01]  /*64a0*/  FFMA R10, R21, R10, R12 ;  /* 0x0000000a150a7223 */ /* 0x000fe2000000000c */
[----:B------:R-:W-:Y:S01]  /*64b0*/  FSEL R41, |R13|, R24, P5 ;  /* 0x000000180d297208 */ /* 0x000fe20002800200 */
[----:B------:R-:W-:Y:S01]  /*64c0*/  FMUL R15, R15, 0.5 ;  /* 0x3f0000000f0f7820 */ /* 0x000fe20000400000 */
[----:B------:R-:W-:Y:S01]  /*64d0*/  MOV R8, 0x3c09919f ;  /* 0x3c09919f00087802 */ /* 0x000fe20000000f00 */
[----:B------:R-:W-:Y:S01]  /*64e0*/  FFMA R36, R29, R30, R34 ;  /* 0x0000001e1d247223 */ /* 0x000fe20000000022 */
[----:B------:R-:W-:Y:S01]  /*64f0*/  FSEL R24, R6, 8.4834944573231041431e-05, P1 ;  /* 0x38b1e96a06187808 */ /* 0x000fe20000800000 */
[----:B------:R-:W-:Y:S01]  /*6500*/  FMUL R26, R26, 0.5 ;  /* 0x3f0000001a1a7820 */ /* 0x000fe20000400000 */
[----:B------:R-:W-:-:S02]  /*6510*/  FSEL R28, -R7, -0.00082130916416645050049, P1 ;  /* 0xba574d20071c7808 */ /* 0x000fc40000800100 */
[C---:B------:R-:W-:Y:S02]  /*6520*/  FSEL R12, R8.reuse, 0.0052134888246655464172, P0 ;  /* 0x3baad5ea080c7808 */ /* 0x040fe40000000000 */
[----:B------:R-:W-:Y:S01]  /*6530*/  MOV R9, 0x3d24d99a ;  /* 0x3d24d99a00097802 */ /* 0x000fe20000000f00 */
[----:B------:R-:W-:Y:S01]  /*6540*/  FFMA R28, R27, R24, R28 ;  /* 0x000000181b1c7223 */ /* 0x000fe2000000001c */
[----:B------:R-:W-:Y:S01]  /*6550*/  FSEL R30, R8, 0.0052134888246655464172, P1 ;  /* 0x3baad5ea081e7808 */ /* 0x000fe20000800000 */
[----:B------:R-:W-:Y:S01]  /*6560*/  FFMA R12, R21, R10, R12 ;  /* 0x0000000a150c7223 */ /* 0x000fe2000000000c */
[----:B------:R-:W-:Y:S02]  /*6570*/  FSEL R34, -R9, -0.026868773624300956726, P1 ;  /* 0xbcdc1be709227808 */ /* 0x000fe40000800100 */
[----:B------:R-:W-:Y:S01]  /*6580*/  FSEL R38, R6, 8.4834944573231041431e-05, P5 ;  /* 0x38b1e96a06267808 */ /* 0x000fe20002800000 */
[----:B------:R-:W-:Y:S01]  /*6590*/  FFMA R28, R27, R28, R30 ;  /* 0x0000001c1b1c7223 */ /* 0x000fe2000000001e */
[----:B------:R-:W-:-:S02]  /*65a0*/  FSEL R40, -R7, -0.00082130916416645050049, P5 ;  /* 0xba574d2007287808 */ /* 0x000fc40002800100 */
[----:B------:R-:W-:Y:S01]  /*65b0*/  FSEL R24, -R9, -0.026868773624300956726, P0 ;  /* 0xbcdc1be709187808 */ /* 0x000fe20000000100 */
[----:B------:R-:W-:Y:S01]  /*65c0*/  FFMA R34, R27, R28, R34 ;  /* 0x0000001c1b227223 */ /* 0x000fe20000000022 */
[----:B------:R-:W-:Y:S01]  /*65d0*/  MOV R10, 0x3e235519 ;  /* 0x3e235519000a7802 */ /* 0x000fe20000000f00 */
[----:B------:R-:W-:Y:S01]  /*65e0*/  FFMA R42, R41, R38, R40 ;  /* 0x00000026292a7223 */ /* 0x000fe20000000028 */
[----:B------:R-:W-:Y:S01]  /*65f0*/  MOV R11, 0x3f69b4f9 ;  /* 0x3f69b4f9000b7802 */ /* 0x000fe20000000f00 */
[C---:B------:R-:W-:Y:S01]  /*6600*/  FFMA R24, R21.reuse, R12, R24 ;  /* 0x0000000c15187223 */ /* 0x040fe20000000018 */
[----:B------:R-:W-:Y:S02]  /*6610*/  FSEL R28, R10, 0.11284004896879196167, P0 ;  /* 0x3de718af0a1c7808 */ /* 0x000fe40000000000 */
[----:B------:R-:W-:Y:S02]  /*6620*/  FSEL R38, R8, 0.0052134888246655464172, P4 ;  /* 0x3baad5ea08267808 */ /* 0x000fe40002000000 */
[----:B------:R-:W-:Y:S01]  /*6630*/  MOV R12, 0x3f210a14 ;  /* 0x3f210a14000c7802 */ /* 0x000fe20000000f00 */
[----:B------:R-:W-:Y:S01]  /*6640*/  FFMA R24, R21, R24, R28 ;  /* 0x0000001815187223 */ /* 0x000fe2000000001c */
[----:B------:R-:W-:Y:S01]  /*6650*/  FSEL R30, R11, -0.37612664699554443359, P0 ;  /* 0xbec093ac0b1e7808 */ /* 0x000fe20000000000 */
[----:B------:R-:W-:Y:S01]  /*6660*/  FFMA R38, R29, R36, R38 ;  /* 0x000000241d267223 */ /* 0x000fe20000000026 */
[----:B------:R-:W-:-:S02]  /*6670*/  FSEL R36, R10, 0.11284004896879196167, P1 ;  /* 0x3de718af0a247808 */ /* 0x000fc40000800000 */
[----:B------:R-:W-:Y:S01]  /*6680*/  FSEL R28, R12, 0.12837915122509002686, P0 ;  /* 0x3e0375d30c1c7808 */ /* 0x000fe20000000000 */
[----:B------:R-:W-:Y:S01]  /*6690*/  FFMA R24, R21, R24, R30 ;  /* 0x0000001815187223 */ /* 0x000fe2000000001e */
[----:B------:R-:W-:Y:S01]  /*66a0*/  FSEL R40, -R9, -0.026868773624300956726, P4 ;  /* 0xbcdc1be709287808 */ /* 0x000fe20002000100 */
[----:B------:R-:W-:Y:S01]  /*66b0*/  FFMA R34, R27, R34, R36 ;  /* 0x000000221b227223 */ /* 0x000fe20000000024 */
[----:B------:R-:W-:Y:S01]  /*66c0*/  FSEL R25, -|R31|, R31, P0 ;  /* 0x0000001f1f197208 */ /* 0x000fe20000000300 */
[----:B------:R-:W-:Y:S01]  /*66d0*/  FFMA R24, R21, R24, R28 ;  /* 0x0000001815187223 */ /* 0x000fe2000000001c */
[----:B------:R-:W-:Y:S01]  /*66e0*/  FSEL R36, R10, 0.11284004896879196167, P4 ;  /* 0x3de718af0a247808 */ /* 0x000fe20002000000 */
[----:B------:R-:W-:Y:S01]  /*66f0*/  FFMA R38, R29, R38, R40 ;  /* 0x000000261d267223 */ /* 0x000fe20000000028 */
[C---:B------:R-:W-:Y:S01]  /*6700*/  FSEL R30, R11.reuse, -0.37612664699554443359, P1 ;  /* 0xbec093ac0b1e7808 */ /* 0x040fe20000800000 */
[----:B------:R-:W-:Y:S01]  /*6710*/  FFMA R25, R24, R25, R25 ;  /* 0x0000001918197223 */ /* 0x000fe20000000019 */
[----:B------:R-:W-:Y:S01]  /*6720*/  FSEL R24, R11, -0.37612664699554443359, P4 ;  /* 0xbec093ac0b187808 */ /* 0x000fe20002000000 */
[----:B------:R-:W-:Y:S01]  /*6730*/  FFMA R36, R29, R38, R36 ;  /* 0x000000261d247223 */ /* 0x000fe20000000024 */
[C---:B------:R-:W-:Y:S01]  /*6740*/  FSEL R28, R12.reuse, 0.12837915122509002686, P1 ;  /* 0x3e0375d30c1c7808 */ /* 0x040fe20000800000 */
[----:B------:R-:W-:Y:S01]  /*6750*/  FFMA R30, R27, R34, R30 ;  /* 0x000000221b1e7223 */ /* 0x000fe2000000001e */
[----:B------:R-:W-:Y:S01]  /*6760*/  FSEL R34, R12, 0.12837915122509002686, P4 ;  /* 0x3e0375d30c227808 */ /* 0x000fe20002000000 */
[----:B------:R-:W-:Y:S01]  /*6770*/  FFMA R24, R29, R36, R24 ;  /* 0x000000241d187223 */ /* 0x000fe20000000018 */
[----:B------:R-:W-:Y:S01]  /*6780*/  FSEL R21, -|R33|, R33, P1 ;  /* 0x0000002121157208 */ /* 0x000fe20000800300 */
[----:B------:R-:W-:Y:S01]  /*6790*/  FFMA R28, R27, R30, R28 ;  /* 0x0000001e1b1c7223 */ /* 0x000fe2000000001c */
[----:B------:R-:W-:Y:S01]  /*67a0*/  FSEL R38, R8, 0.0052134888246655464172, P5 ;  /* 0x3baad5ea08267808 */ /* 0x000fe20002800000 */
[----:B------:R-:W-:Y:S01]  /*67b0*/  FFMA R24, R29, R24, R34 ;  /* 0x000000181d187223 */ /* 0x000fe20000000022 */
[----:B------:R-:W-:Y:S01]  /*67c0*/  FSEL R27, -|R32|, R32, P4 ;  /* 0x00000020201b7208 */ /* 0x000fe20002000300 */
[----:B------:R-:W-:Y:S01]  /*67d0*/  FFMA R21, R28, R21, R21 ;  /* 0x000000151c157223 */ /* 0x000fe20000000015 */
[----:B------:R-:W-:Y:S01]  /*67e0*/  FSEL R28, -R9, -0.026868773624300956726, P5 ;  /* 0xbcdc1be7091c7808 */ /* 0x000fe20002800100 */
[C---:B------:R-:W-:Y:S01]  /*67f0*/  FFMA R38, R41.reuse, R42, R38 ;  /* 0x0000002a29267223 */ /* 0x040fe20000000026 */
[----:B------:R-:W-:Y:S01]  /*6800*/  FSEL R34, R10, 0.11284004896879196167, P5 ;  /* 0x3de718af0a227808 */ /* 0x000fe20002800000 */
[----:B------:R-:W-:Y:S01]  /*6810*/  FFMA R24, R24, R27, R27 ;  /* 0x0000001b18187223 */ /* 0x000fe2000000001b */
[----:B------:R-:W4:Y:S01]  /*6820*/  @P0 MUFU.EX2 R30, R25 ;  /* 0x00000019001e0308 */ /* 0x000f220000000800 */
[----:B------:R-:W-:Y:S01]  /*6830*/  FFMA R28, R41, R38, R28 ;  /* 0x00000026291c7223 */ /* 0x000fe2000000001c */
[----:B------:R-:W-:-:S02]  /*6840*/  F2FP.F16.E4M3.UNPACK_B R27, R4.H1 ;  /* 0x00000004ff1b723e */ /* 0x000fc400030006ff */
[----:B------:R-:W-:Y:S01]  /*6850*/  FSEL R36, R11, -0.37612664699554443359, P5 ;  /* 0xbec093ac0b247808 */ /* 0x000fe20002800000 */
[C---:B------:R-:W-:Y:S01]  /*6860*/  FFMA R34, R41.reuse, R28, R34 ;  /* 0x0000001c29227223 */ /* 0x040fe20000000022 */
[----:B------:R-:W-:Y:S01]  /*6870*/  FSEL R38, R12, 0.12837915122509002686, P5 ;  /* 0x3e0375d30c267808 */ /* 0x000fe20002800000 */
[--C-:B------:R-:W-:Y:S01]  /*6880*/  HADD2.F32 R29, -RZ, R27.reuse.H0_H0 ;  /* 0x2000001bff1d7230 */ /* 0x100fe20000004100 */
[----:B------:R-:W2:Y:S01]  /*6890*/  @P4 MUFU.EX2 R39, R24 ;  /* 0x0000001800274308 */ /* 0x000ea20000000800 */
[----:B------:R-:W-:Y:S02]  /*68a0*/  HADD2.F32 R35, -RZ, R27.H1_H1 ;  /* 0x3000001bff237230 */ /* 0x000fe40000004100 */
[----:B------:R-:W-:Y:S01]  /*68b0*/  FFMA R36, R41, R34, R36 ;  /* 0x0000002229247223 */ /* 0x000fe20000000024 */
[C---:B------:R-:W-:Y:S01]  /*68c0*/  FMUL R27, R2.reuse, R221 ;  /* 0x000000dd021b7220 */ /* 0x040fe20000400000 */
[----:B------:R-:W-:Y:S01]  /*68d0*/  F2FP.F16.E4M3.UNPACK_B R34, R3 ;  /* 0x00000003ff22723e */ /* 0x000fe200020006ff */
[----:B------:R-:W-:Y:S01]  /*68e0*/  FMUL R28, R2, R220 ;  /* 0x000000dc021c7220 */ /* 0x000fe20000400000 */
[----:B------:R-:W-:Y:S01]  /*68f0*/  FSEL R40, -|R13|, R13, P5 ;  /* 0x0000000d0d287208 */ /* 0x000fe20002800300 */
[----:B------:R-:W-:Y:S01]  /*6900*/  FFMA R27, R16, R29, R27 ;  /* 0x0000001d101b7223 */ /* 0x000fe2000000001b */
[----:B------:R-:W3:Y:S01]  /*6910*/  @P1 MUFU.EX2 R37, R21 ;  /* 0x0000001500251308 */ /* 0x000ee20000000800 */
[----:B------:R-:W-:-:S02]  /*6920*/  HADD2.F32 R29, -RZ, R34.H0_H0 ;  /* 0x20000022ff1d7230 */ /* 0x000fc40000004100 */
[----:B------:R-:W-:Y:S01]  /*6930*/  FFMA R41, R41, R36, R38 ;  /* 0x0000002429297223 */ /* 0x000fe20000000026 */
[----:B----4-:R-:W-:Y:S01]  /*6940*/  @P0 FADD R36, -R30, 1 ;  /* 0x3f8000001e240421 */ /* 0x010fe20000000100 */
[C---:B------:R-:W-:Y:S01]  /*6950*/  FFMA R28, R16.reuse, R35, R28 ;  /* 0x00000023101c7223 */ /* 0x040fe2000000001c */
[----:B------:R-:W-:Y:S01]  /*6960*/  FFMA R30, R16, R29, R219 ;  /* 0x0000001d101e7223 */ /* 0x000fe200000000db */
[----:B------:R-:W-:Y:S02]  /*6970*/  FFMA R29, R41, R40, R40 ;  /* 0x00000028291d7223 */ /* 0x000fe40000000028 */
[----:B------:R-:W-:Y:S01]  /*6980*/  @P0 LOP3.LUT R25, R36, 0x80000000, R31, 0xb8, !PT ;  /* 0x8000000024190812 */ /* 0x000fe200078eb81f */
[----:B--2---:R-:W-:Y:S01]  /*6990*/  @P4 FADD R39, -R39, 1 ;  /* 0x3f80000027274421 */ /* 0x004fe20000000100 */
[----:B------:R-:W-:Y:S01]  /*69a0*/  FMUL R41, R30, 0.70710676908493041992 ;  /* 0x3f3504f31e297820 */ /* 0x000fe20000400000 */
[----:B------:R-:W-:Y:S02]  /*69b0*/  HADD2.F32 R31, -RZ, R34.H1_H1 ;  /* 0x30000022ff1f7230 */ /* 0x000fe40000004100 */
[----:B------:R-:W-:Y:S01]  /*69c0*/  FMUL R40, R28, 0.70710676908493041992 ;  /* 0x3f3504f31c287820 */ /* 0x000fe20000400000 */
[----:B------:R-:W-:Y:S01]  /*69d0*/  FADD R25, R25, 1 ;  /* 0x3f80000019197421 */ /* 0x000fe20000000000 */
[----:B------:R-:W-:Y:S01]  /*69e0*/  @P4 LOP3.LUT R24, R39, 0x80000000, R32, 0xb8, !PT ;  /* 0x8000000027184812 */ /* 0x000fe200078eb820 */
[----:B------:R-:W-:Y:S01]  /*69f0*/  FMUL R34, R41, R41 ;  /* 0x0000002929227220 */ /* 0x000fe20000400000 */
[----:B------:R-:W2:Y:S01]  /*6a00*/  @P5 MUFU.EX2 R32, R29 ;  /* 0x0000001d00205308 */ /* 0x000ea20000000800 */
[----:B---3--:R-:W-:Y:S01]  /*6a10*/  @P1 FADD R38, -R37, 1 ;  /* 0x3f80000025261421 */ /* 0x008fe20000000100 */
[C---:B------:R-:W-:Y:S01]  /*6a20*/  FMUL R37, R40.reuse, R40 ;  /* 0x0000002828257220 */ /* 0x040fe20000400000 */
[----:B------:R-:W-:Y:S01]  /*6a30*/  FSETP.GE.AND P0, PT, |R40|, 1.0029599666595458984, PT ;  /* 0x3f8060fe2800780b */ /* 0x000fe20003f06200 */
[----:B------:R-:W-:Y:S01]  /*6a40*/  FMUL R25, R14, R25 ;  /* 0x000000190e197220 */ /* 0x000fe20000400000 */
[----:B------:R-:W-:Y:S01]  /*6a50*/  FMUL R28, R28, 0.5 ;  /* 0x3f0000001c1c7820 */ /* 0x000fe20000400000 */
[----:B------:R-:W-:Y:S01]  /*6a60*/  @P1 LOP3.LUT R21, R38, 0x80000000, R33, 0xb8, !PT ;  /* 0x8000000026151812 */ /* 0x000fe200078eb821 */
[----:B------:R-:W-:Y:S01]  /*6a70*/  FMUL R38, R27, 0.70710676908493041992 ;  /* 0x3f3504f31b267820 */ /* 0x000fe20000400000 */
[C---:B------:R-:W-:Y:S01]  /*6a80*/  FSETP.GE.AND P1, PT, |R41|.reuse, 1.0029599666595458984, PT ;  /* 0x3f8060fe2900780b */ /* 0x040fe20003f26200 */
[----:B------:R-:W-:Y:S01]  /*6a90*/  FMUL R33, R2, R218 ;  /* 0x000000da02217220 */ /* 0x000fe20000400000 */
[----:B------:R-:W-:Y:S01]  /*6aa0*/  FSEL R37, |R40|, R37, P0 ;  /* 0x0000002528257208 */ /* 0x000fe20000000200 */
[C---:B------:R-:W-:Y:S01]  /*6ab0*/  FMUL R35, R38.reuse, R38 ;  /* 0x0000002626237220 */ /* 0x040fe20000400000 */
[----:B------:R-:W-:Y:S01]  /*6ac0*/  FSETP.GE.AND P4, PT, |R38|, 1.0029599666595458984, PT ;  /* 0x3f8060fe2600780b */ /* 0x000fe20003f86200 */
[----:B------:R-:W-:Y:S01]  /*6ad0*/  FFMA R31, R16, R31, R33 ;  /* 0x0000001f101f7223 */ /* 0x000fe20000000021 */
[----:B------:R-:W-:Y:S01]  /*6ae0*/  FSEL R43, |R41|, R34, P1 ;  /* 0x00000022292b7208 */ /* 0x000fe20000800200 */
[----:B------:R-:W-:Y:S01]  /*6af0*/  FMUL R27, R27, 0.5 ;  /* 0x3f0000001b1b7820 */ /* 0x000fe20000400000 */
[----:B------:R-:W-:Y:S01]  /*6b00*/  FSEL R35, |R38|, R35, P4 ;  /* 0x0000002326237208 */ /* 0x000fe20002000200 */
[----:B--2---:R-:W-:Y:S01]  /*6b10*/  @P5 FADD R32, -R32, 1 ;  /* 0x3f80000020205421 */ /* 0x004fe20000000100 */
[----:B------:R-:W-:Y:S01]  /*6b20*/  FSEL R34, R6, 8.4834944573231041431e-05, P4 ;  /* 0x38b1e96a06227808 */ /* 0x000fe20002000000 */
[----:B------:R-:W-:Y:S01]  /*6b30*/  FMUL R30, R30, 0.5 ;  /* 0x3f0000001e1e7820 */ /* 0x000fe20000400000 */
[----:B------:R-:W-:-:S02]  /*6b40*/  FSEL R36, -R7, -0.00082130916416645050049, P4 ;  /* 0xba574d2007247808 */ /* 0x000fc40002000100 */
[----:B------:R-:W-:Y:S01]  /*6b50*/  @P5 LOP3.LUT R29, R32, 0x80000000, R13, 0xb8, !PT ;  /* 0x80000000201d5812 */ /* 0x000fe200078eb80d */
[----:B------:R-:W-:Y:S01]  /*6b60*/  FMUL R13, R31, 0.70710676908493041992 ;  /* 0x3f3504f31f0d7820 */ /* 0x000fe20000400000 */
[C---:B------:R-:W-:Y:S01]  /*6b70*/  FSEL R42, R6.reuse, 8.4834944573231041431e-05, P0 ;  /* 0x38b1e96a062a7808 */ /* 0x040fe20000000000 */
[----:B------:R-:W-:Y:S01]  /*6b80*/  FFMA R34, R35, R34, R36 ;  /* 0x0000002223227223 */ /* 0x000fe20000000024 */
[----:B------:R-:W-:Y:S01]  /*6b90*/  FSEL R44, -R7, -0.00082130916416645050049, P0 ;  /* 0xba574d20072c7808 */ /* 0x000fe20000000100 */
[----:B------:R-:W-:Y:S01]  /*6ba0*/  FADD R29, R29, 1 ;  /* 0x3f8000001d1d7421 */ /* 0x000fe20000000000 */
[----:B------:R-:W-:Y:S01]  /*6bb0*/  FSEL R46, R6, 8.4834944573231041431e-05, P1 ;  /* 0x38b1e96a062e7808 */ /* 0x000fe20000800000 */
[----:B------:R-:W-:Y:S01]  /*6bc0*/  FMUL R31, R31, 0.5 ;  /* 0x3f0000001f1f7820 */ /* 0x000fe20000400000 */
[----:B------:R-:W-:Y:S01]  /*6bd0*/  FSEL R48, -R7, -0.00082130916416645050049, P1 ;  /* 0xba574d2007307808 */ /* 0x000fe20000800100 */
[----:B------:R-:W-:Y:S01]  /*6be0*/  FFMA R42, R37, R42, R44 ;  /* 0x0000002a252a7223 */ /* 0x000fe2000000002c */
[----:B------:R-:W-:Y:S01]  /*6bf0*/  FSEL R32, R8, 0.0052134888246655464172, P4 ;  /* 0x3baad5ea08207808 */ /* 0x000fe20002000000 */
[----:B------:R-:W-:Y:S01]  /*6c00*/  FMUL R29, R26, R29 ;  /* 0x0000001d1a1d7220 */ /* 0x000fe20000400000 */
[C---:B------:R-:W-:Y:S01]  /*6c10*/  FSEL R36, R8.reuse, 0.0052134888246655464172, P0 ;  /* 0x3baad5ea08247808 */ /* 0x040fe20000000000 */
[----:B------:R-:W-:Y:S01]  /*6c20*/  FFMA R46, R43, R46, R48 ;  /* 0x0000002e2b2e7223 */ /* 0x000fe20000000030 */
[----:B------:R-:W-:Y:S01]  /*6c30*/  FSEL R44, R8, 0.0052134888246655464172, P1 ;  /* 0x3baad5ea082c7808 */ /* 0x000fe20000800000 */
[----:B------:R-:W-:Y:S01]  /*6c40*/  FFMA R32, R35, R34, R32 ;  /* 0x0000002223207223 */ /* 0x000fe20000000020 */
[----:B------:R-:W-:Y:S01]  /*6c50*/  FMUL R48, R13, R13 ;  /* 0x0000000d0d307220 */ /* 0x000fe20000400000 */
[----:B------:R-:W-:Y:S01]  /*6c60*/  FSEL R34, -R9, -0.026868773624300956726, P4 ;  /* 0xbcdc1be709227808 */ /* 0x000fe20002000100 */
[----:B------:R-:W-:Y:S01]  /*6c70*/  FFMA R42, R37, R42, R36 ;  /* 0x0000002a252a7223 */ /* 0x000fe20000000024 */
[----:B------:R-:W-:Y:S01]  /*6c80*/  FSETP.GE.AND P5, PT, |R13|, 1.0029599666595458984, PT ;  /* 0x3f8060fe0d00780b */ /* 0x000fe20003fa6200 */
[----:B------:R-:W-:Y:S01]  /*6c90*/  FFMA R46, R43, R46, R44 ;  /* 0x0000002e2b2e7223 */ /* 0x000fe2000000002c */
[----:B------:R-:W-:Y:S01]  /*6ca0*/  FSEL R36, R10, 0.11284004896879196167, P4 ;  /* 0x3de718af0a247808 */ /* 0x000fe20002000000 */
[----:B------:R-:W-:Y:S01]  /*6cb0*/  FFMA R32, R35, R32, R34 ;  /* 0x0000002023207223 */ /* 0x000fe20000000022 */
[----:B------:R-:W-:-:S02]  /*6cc0*/  FSEL R45, |R13|, R48, P5 ;  /* 0x000000300d2d7208 */ /* 0x000fc40002800200 */
[----:B------:R-:W-:Y:S01]  /*6cd0*/  FSEL R44, -R9, -0.026868773624300956726, P0 ;  /* 0xbcdc1be7092c7808 */ /* 0x000fe20000000100 */
[----:B------:R-:W-:Y:S01]  /*6ce0*/  FFMA R32, R35, R32, R36 ;  /* 0x0000002023207223 */ /* 0x000fe20000000024 */
[----:B------:R-:W-:Y:S02]  /*6cf0*/  FSEL R48, -R9, -0.026868773624300956726, P1 ;  /* 0xbcdc1be709307808 */ /* 0x000fe40000800100 */
[----:B------:R-:W-:Y:S01]  /*6d00*/  FSEL R50, R6, 8.4834944573231041431e-05, P5 ;  /* 0x38b1e96a06327808 */ /* 0x000fe20002800000 */
[----:B------:R-:W-:Y:S01]  /*6d10*/  FFMA R42, R37, R42, R44 ;  /* 0x0000002a252a7223 */ /* 0x000fe2000000002c */
[----:B------:R-:W-:Y:S01]  /*6d20*/  FSEL R52, -R7, -0.00082130916416645050049, P5 ;  /* 0xba574d2007347808 */ /* 0x000fe20002800100 */
[----:B------:R-:W-:Y:S01]  /*6d30*/  FFMA R46, R43, R46, R48 ;  /* 0x0000002e2b2e7223 */ /* 0x000fe20000000030 */
[----:B------:R-:W-:Y:S02]  /*6d40*/  FSEL R34, R11, -0.37612664699554443359, P4 ;  /* 0xbec093ac0b227808 */ /* 0x000fe40002000000 */
[C---:B------:R-:W-:Y:S01]  /*6d50*/  FSEL R36, R10.reuse, 0.11284004896879196167, P0 ;  /* 0x3de718af0a247808 */ /* 0x040fe20000000000 */
[----:B------:R-:W-:Y:S01]  /*6d60*/  FFMA R50, R45, R50, R52 ;  /* 0x000000322d327223 */ /* 0x000fe20000000034 */
[----:B------:R-:W-:Y:S01]  /*6d70*/  FSEL R48, R10, 0.11284004896879196167, P1 ;  /* 0x3de718af0a307808 */ /* 0x000fe20000800000 */
[----:B------:R-:W-:Y:S01]  /*6d80*/  FFMA R32, R35, R32, R34 ;  /* 0x0000002023207223 */ /* 0x000fe20000000022 */
[----:B------:R-:W-:Y:S01]  /*6d90*/  FSEL R52, R8, 0.0052134888246655464172, P5 ;  /* 0x3baad5ea08347808 */ /* 0x000fe20002800000 */
[----:B------:R-:W-:Y:S01]  /*6da0*/  FFMA R36, R37, R42, R36 ;  /* 0x0000002a25247223 */ /* 0x000fe20000000024 */
[----:B------:R-:W-:Y:S01]  /*6db0*/  FSEL R44, R11, -0.37612664699554443359, P0 ;  /* 0xbec093ac0b2c7808 */ /* 0x000fe20000000000 */
[----:B------:R-:W-:Y:S01]  /*6dc0*/  FFMA R46, R43, R46, R48 ;  /* 0x0000002e2b2e7223 */ /* 0x000fe20000000030 */
[----:B------:R-:W-:Y:S01]  /*6dd0*/  FSEL R34, R12, 0.12837915122509002686, P4 ;  /* 0x3e0375d30c227808 */ /* 0x000fe20002000000 */
[----:B------:R-:W-:Y:S01]  /*6de0*/  FFMA R50, R45, R50, R52 ;  /* 0x000000322d327223 */ /* 0x000fe20000000034 */
[----:B------:R-:W-:Y:S01]  /*6df0*/  FSEL R48, -R9, -0.026868773624300956726, P5 ;  /* 0xbcdc1be709307808 */ /* 0x000fe20002800100 */
[----:B------:R-:W-:Y:S01]  /*6e00*/  FFMA R36, R37, R36, R44 ;  /* 0x0000002425247223 */ /* 0x000fe2000000002c */
[----:B------:R-:W-:Y:S01]  /*6e10*/  FSEL R33, -|R38|, R38, P4 ;  /* 0x0000002626217208 */ /* 0x000fe20002000300 */
[----:B------:R-:W-:Y:S01]  /*6e20*/  FFMA R32, R35, R32, R34 ;  /* 0x0000002023207223 */ /* 0x000fe20000000022 */
[----:B------:R-:W-:Y:S01]  /*6e30*/  FSEL R44, R11, -0.37612664699554443359, P1 ;  /* 0xbec093ac0b2c7808 */ /* 0x000fe20000800000 */
[----:B------:R-:W-:Y:S01]  /*6e40*/  FFMA R48, R45, R50, R48 ;  /* 0x000000322d307223 */ /* 0x000fe20000000030 */
[----:B------:R-:W-:Y:S01]  /*6e50*/  FSEL R34, R10, 0.11284004896879196167, P5 ;  /* 0x3de718af0a227808 */ /* 0x000fe20002800000 */
[----:B------:R-:W-:Y:S01]  /*6e60*/  FFMA R33, R32, R33, R33 ;  /* 0x0000002120217223 */ /* 0x000fe20000000021 */
[C---:B------:R-:W-:Y:S01]  /*6e70*/  FSEL R42, R12.reuse, 0.12837915122509002686, P0 ;  /* 0x3e0375d30c2a7808 */ /* 0x040fe20000000000 */
[----:B------:R-:W-:Y:S01]  /*6e80*/  FFMA R44, R43, R46, R44 ;  /* 0x0000002e2b2c7223 */ /* 0x000fe2000000002c */
[----:B------:R-:W-:Y:S01]  /*6e90*/  FSEL R46, R11, -0.37612664699554443359, P5 ;  /* 0xbec093ac0b2e7808 */ /* 0x000fe20002800000 */
[----:B------:R-:W-:Y:S01]  /*6ea0*/  FFMA R34, R45, R48, R34 ;  /* 0x000000302d227223 */ /* 0x000fe20000000022 */
[C---:B------:R-:W-:Y:S01]  /*6eb0*/  FSEL R32, R12.reuse, 0.12837915122509002686, P1 ;  /* 0x3e0375d30c207808 */ /* 0x040fe20000800000 */
[----:B------:R-:W2:Y:S01]  /*6ec0*/  @P4 MUFU.EX2 R39, R33 ;  /* 0x0000002100274308 */ /* 0x000ea20000000800 */
[----:B------:R-:W-:Y:S01]  /*6ed0*/  FSEL R48, R12, 0.12837915122509002686, P5 ;  /* 0x3e0375d30c307808 */ /* 0x000fe20002800000 */
[----:B------:R-:W-:Y:S01]  /*6ee0*/  FFMA R42, R37, R36, R42 ;  /* 0x00000024252a7223 */ /* 0x000fe2000000002a */
[----:B------:R-:W-:Y:S01]  /*6ef0*/  FFMA R46, R45, R34, R46 ;  /* 0x000000222d2e7223 */ /* 0x000fe2000000002e */
[----:B------:R-:W-:Y:S01]  /*6f00*/  FSEL R35, -|R40|, R40, P0 ;  /* 0x0000002828237208 */ /* 0x000fe20000000300 */
[----:B------:R-:W-:Y:S01]  /*6f10*/  FFMA R44, R43, R44, R32 ;  /* 0x0000002c2b2c7223 */ /* 0x000fe20000000020 */
[----:B------:R-:W-:Y:S01]  /*6f20*/  FSEL R37, -|R41|, R41, P1 ;  /* 0x0000002929257208 */ /* 0x000fe20000800300 */
[----:B------:R-:W-:Y:S01]  /*6f30*/  FFMA R46, R45, R46, R48 ;  /* 0x0000002e2d2e7223 */ /* 0x000fe20000000030 */
[----:B------:R-:W-:Y:S01]  /*6f40*/  F2FP.F16.E4M3.UNPACK_B R36, R3.H1 ;  /* 0x00000003ff24723e */ /* 0x000fe200030006ff */
[----:B------:R-:W-:Y:S01]  /*6f50*/  FFMA R32, R42, R35, R35 ;  /* 0x000000232a207223 */ /* 0x000fe20000000023 */
[----:B------:R-:W-:Y:S01]  /*6f60*/  FSEL R47, -|R13|, R13, P5 ;  /* 0x0000000d0d2f7208 */ /* 0x000fe20002800300 */
[----:B------:R-:W-:Y:S01]  /*6f70*/  FFMA R34, R44, R37, R37 ;  /* 0x000000252c227223 */ /* 0x000fe20000000025 */
[----:B------:R-:W-:Y:S01]  /*6f80*/  FMUL R43, R2, R216 ;  /* 0x000000d8022b7220 */ /* 0x000fe20000400000 */
[--C-:B------:R-:W-:Y:S01]  /*6f90*/  HADD2.F32 R35, -RZ, R36.reuse.H0_H0 ;  /* 0x20000024ff237230 */ /* 0x100fe20000004100 */
[----:B------:R-:W3:Y:S01]  /*6fa0*/  @P0 MUFU.EX2 R42, R32 ;  /* 0x00000020002a0308 */ /* 0x000ee20000000800 */
[----:B------:R-:W-:-:S02]  /*6fb0*/  HADD2.F32 R37, -RZ, R36.H1_H1 ;  /* 0x30000024ff257230 */ /* 0x000fc40000004100 */
[----:B------:R-:W-:Y:S01]  /*6fc0*/  FFMA R36, R46, R47, R47 ;  /* 0x0000002f2e247223 */ /* 0x000fe2000000002f */
[----:B--2---:R-:W-:Y:S01]  /*6fd0*/  @P4 FADD R45, -R39, 1 ;  /* 0x3f800000272d4421 */ /* 0x004fe20000000100 */
[C---:B------:R-:W-:Y:S01]  /*6fe0*/  FFMA R35, R16.reuse, R35, R217 ;  /* 0x0000002310237223 */ /* 0x040fe200000000d9 */
[----:B------:R-:W-:Y:S01]  /*6ff0*/  F2FP.F16.E4M3.UNPACK_B R39, R0 ;  /* 0x00000000ff27723e */ /* 0x000fe200020006ff */
[----:B------:R-:W-:Y:S01]  /*7000*/  FFMA R37, R16, R37, R43 ;  /* 0x0000002510257223 */ /* 0x000fe2000000002b */
[----:B------:R-:W2:Y:S01]  /*7010*/  @P5 MUFU.EX2 R46, R36 ;  /* 0x00000024002e5308 */ /* 0x000ea20000000800 */
[----:B------:R-:W-:Y:S01]  /*7020*/  FMUL R47, R35, 0.70710676908493041992 ;  /* 0x3f3504f3232f7820 */ /* 0x000fe20000400000 */
[----:B------:R-:W-:Y:S01]  /*7030*/  @P4 LOP3.LUT R33, R45, 0x80000000, R38, 0xb8, !PT ;  /* 0x800000002d214812 */ /* 0x000fe200078eb826 */
[--C-:B------:R-:W-:Y:S02]  /*7040*/  HADD2.F32 R43, -RZ, R39.reuse.H0_H0 ;  /* 0x20000027ff2b7230 */ /* 0x100fe40000004100 */
[----:B------:R-:W-:Y:S01]  /*7050*/  FMUL R35, R35, 0.5 ;  /* 0x3f00000023237820 */ /* 0x000fe20000400000 */
[C---:B------:R-:W-:Y:S01]  /*7060*/  FMUL R38, R47.reuse, R47 ;  /* 0x0000002f2f267220 */ /* 0x040fe20000400000 */
[C---:B------:R-:W-:Y:S01]  /*7070*/  FSETP.GE.AND P4, PT, |R47|.reuse, 1.0029599666595458984, PT ;  /* 0x3f8060fe2f00780b */ /* 0x040fe20003f86200 */
[----:B------:R-:W-:Y:S01]  /*7080*/  HADD2.F32 R39, -RZ, R39.H1_H1 ;  /* 0x30000027ff277230 */ /* 0x000fe20000004100 */
[----:B------:R-:W4:Y:S01]  /*7090*/  @P1 MUFU.EX2 R44, R34 ;  /* 0x00000022002c1308 */ /* 0x000f220000000800 */
[----:B---3--:R-:W-:Y:S01]  /*70a0*/  @P0 FADD R45, -R42, 1 ;  /* 0x3f8000002a2d0421 */ /* 0x008fe20000000100 */
[----:B------:R-:W-:Y:S01]  /*70b0*/  FSEL R51, |R47|, R38, P4 ;  /* 0x000000262f337208 */ /* 0x000fe20002000200 */
[----:B------:R-:W-:Y:S01]  /*70c0*/  FFMA R38, R16, R43, R215 ;  /* 0x0000002b10267223 */ /* 0x000fe200000000d7 */
[----:B------:R-:W-:Y:S01]  /*70d0*/  FSEL R48, R6, 8.4834944573231041431e-05, P4 ;  /* 0x38b1e96a06307808 */ /* 0x000fe20002000000 */
[----:B------:R-:W-:Y:S01]  /*70e0*/  FFMA R39, R16, R39, R214 ;  /* 0x0000002710277223 */ /* 0x000fe200000000d6 */
[----:B------:R-:W-:Y:S01]  /*70f0*/  FSEL R50, -R7, -0.00082130916416645050049, P4 ;  /* 0xba574d2007327808 */ /* 0x000fe20002000100 */
[----:B------:R-:W-:Y:S01]  /*7100*/  FMUL R49, R38, 0.70710676908493041992 ;  /* 0x3f3504f326317820 */ /* 0x000fe20000400000 */
[----:B------:R-:W-:Y:S01]  /*7110*/  @P0 LOP3.LUT R32, R45, 0x80000000, R40, 0xb8, !PT ;  /* 0x800000002d200812 */ /* 0x000fe200078eb828 */
[----:B--2---:R-:W-:Y:S01]  /*7120*/  @P5 FADD R46, -R46, 1 ;  /* 0x3f8000002e2e5421 */ /* 0x004fe20000000100 */
[----:B------:R-:W-:Y:S01]  /*7130*/  FADD R14, R33, 1 ;  /* 0x3f800000210e7421 */ /* 0x000fe20000000000 */
[----:B------:R-:W-:Y:S01]  /*7140*/  FFMA R42, R51, R48, R50 ;  /* 0x00000030332a7223 */ /* 0x000fe20000000032 */
[----:B------:R-:W-:Y:S01]  /*7150*/  FMUL R50, R37, 0.70710676908493041992 ;  /* 0x3f3504f325327820 */ /* 0x000fe20000400000 */
[----:B------:R-:W-:Y:S01]  /*7160*/  FSETP.GE.AND P0, PT, |R49|, 1.0029599666595458984, PT ;  /* 0x3f8060fe3100780b */ /* 0x000fe20003f06200 */
[----:B------:R-:W-:Y:S01]  /*7170*/  FMUL R48, R39, 0.70710676908493041992 ;  /* 0x3f3504f327307820 */ /* 0x000fe20000400000 */
[----:B------:R-:W-:Y:S01]  /*7180*/  @P5 LOP3.LUT R36, R46, 0x80000000, R13, 0xb8, !PT ;  /* 0x800000002e245812 */ /* 0x000fe200078eb80d */
[----:B------:R-:W-:Y:S01]  /*7190*/  FMUL R13, R50, R50 ;  /* 0x00000032320d7220 */ /* 0x000fe20000400000 */
[----:B----4-:R-:W-:Y:S01]  /*71a0*/  @P1 FADD R44, -R44, 1 ;  /* 0x3f8000002c2c1421 */ /* 0x010fe20000000100 */
[----:B------:R-:W-:Y:S01]  /*71b0*/  FMUL R46, R49, R49 ;  /* 0x00000031312e7220 */ /* 0x000fe20000400000 */
[----:B------:R-:W-:Y:S01]  /*71c0*/  FSEL R52, -R7, -0.00082130916416645050049, P0 ;  /* 0xba574d2007347808 */ /* 0x000fe20000000100 */
[----:B------:R-:W-:Y:S01]  /*71d0*/  FMUL R27, R27, R14 ;  /* 0x0000000e1b1b7220 */ /* 0x000fe20000400000 */
[----:B------:R-:W-:Y:S01]  /*71e0*/  FSETP.GE.AND P5, PT, |R48|, 1.0029599666595458984, PT ;  /* 0x3f8060fe3000780b */ /* 0x000fe20003fa6200 */
[----:B------:R-:W-:Y:S01]  /*71f0*/  FADD R36, R36, 1 ;  /* 0x3f80000024247421 */ /* 0x000fe20000000000 */
[----:B------:R-:W-:Y:S01]  /*7200*/  @P1 LOP3.LUT R34, R44, 0x80000000, R41, 0xb8, !PT ;  /* 0x800000002c221812 */ /* 0x000fe200078eb829 */
[----:B------:R-:W-:Y:S01]  /*7210*/  FMUL R37, R37, 0.5 ;  /* 0x3f00000025257820 */ /* 0x000fe20000400000 */
[----:B------:R-:W-:Y:S01]  /*7220*/  FSETP.GE.AND P1, PT, |R50|, 1.0029599666595458984, PT ;  /* 0x3f8060fe3200780b */ /* 0x000fe20003f26200 */
[----:B------:R-:W-:Y:S01]  /*7230*/  FMUL R38, R38, 0.5 ;  /* 0x3f00000026267820 */ /* 0x000fe20000400000 */
[----:B------:R-:W-:Y:S01]  /*7240*/  FSEL R45, |R49|, R46, P0 ;  /* 0x0000002e312d7208 */ /* 0x000fe20000000200 */
[----:B------:R-:W-:Y:S01]  /*7250*/  FMUL R39, R39, 0.5 ;  /* 0x3f00000027277820 */ /* 0x000fe20000400000 */
[----:B------:R-:W-:Y:S01]  /*7260*/  FSEL R43, |R50|, R13, P1 ;  /* 0x0000000d322b7208 */ /* 0x000fe20000800200 */
[----:B------:R-:W-:Y:S01]  /*7270*/  FMUL R13, R48, R48 ;  /* 0x00000030300d7220 */ /* 0x000fe20000400000 */
[----:B------:R-:W-:Y:S01]  /*7280*/  FSEL R40, R6, 8.4834944573231041431e-05, P1 ;  /* 0x38b1e96a06287808 */ /* 0x000fe20000800000 */
[----:B------:R-:W-:Y:S01]  /*7290*/  FMUL R36, R31, R36 ;  /* 0x000000241f247220 */ /* 0x000fe20000400000 */
[----:B------:R-:W-:-:S02]  /*72a0*/  FSEL R44, -R7, -0.00082130916416645050049, P1 ;  /* 0xba574d20072c7808 */ /* 0x000fc40000800100 */
[----:B------:R-:W-:Y:S02]  /*72b0*/  FSEL R46, R6, 8.4834944573231041431e-05, P0 ;  /* 0x38b1e96a062e7808 */ /* 0x000fe40000000000 */
[C---:B------:R-:W-:Y:S01]  /*72c0*/  FSEL R54, R8.reuse, 0.0052134888246655464172, P0 ;  /* 0x3baad5ea08367808 */ /* 0x040fe20000000000 */
[----:B------:R-:W-:Y:S01]  /*72d0*/  FFMA R44, R43, R40, R44 ;  /* 0x000000282b2c7223 */ /* 0x000fe2000000002c */
[C---:B------:R-:W-:Y:S01]  /*72e0*/  FSEL R40, R8.reuse, 0.0052134888246655464172, P4 ;  /* 0x3baad5ea08287808 */ /* 0x040fe20002000000 */
[----:B------:R-:W-:Y:S01]  /*72f0*/  FFMA R52, R45, R46, R52 ;  /* 0x0000002e2d347223 */ /* 0x000fe20000000034 */
[----:B------:R-:W-:Y:S02]  /*7300*/  FSEL R46, R8, 0.0052134888246655464172, P1 ;  /* 0x3baad5ea082e7808 */ /* 0x000fe40000800000 */
[----:B------:R-:W-:Y:S01]  /*7310*/  FSEL R53, |R48|, R13, P5 ;  /* 0x0000000d30357208 */ /* 0x000fe20002800200 */
[----:B------:R-:W-:Y:S01]  /*7320*/  FFMA R40, R51, R42, R40 ;  /* 0x0000002a33287223 */ /* 0x000fe20000000028 */
[----:B------:R-:W-:Y:S01]  /*7330*/  FSEL R42, -R9, -0.026868773624300956726, P4 ;  /* 0xbcdc1be7092a7808 */ /* 0x000fe20002000100 */
[----:B------:R-:W-:Y:S01]  /*7340*/  FFMA R44, R43, R44, R46 ;  /* 0x0000002c2b2c7223 */ /* 0x000fe2000000002e */
[----:B------:R-:W-:Y:S01]  /*7350*/  FSEL R46, -R9, -0.026868773624300956726, P1 ;  /* 0xbcdc1be7092e7808 */ /* 0x000fe20000800100 */
[----:B------:R-:W-:Y:S01]  /*7360*/  FFMA R52, R45, R52, R54 ;  /* 0x000000342d347223 */ /* 0x000fe20000000036 */
[----:B------:R-:W-:Y:S01]  /*7370*/  FSEL R56, R6, 8.4834944573231041431e-05, P5 ;  /* 0x38b1e96a06387808 */ /* 0x000fe20002800000 */
[----:B------:R-:W-:Y:S01]  /*7380*/  FFMA R40, R51, R40, R42 ;  /* 0x0000002833287223 */ /* 0x000fe2000000002a */
[----:B------:R-:W-:Y:S01]  /*7390*/  FSEL R42, R10, 0.11284004896879196167, P4 ;  /* 0x3de718af0a2a7808 */ /* 0x000fe20002000000 */
[----:B------:R-:W-:Y:S01]  /*73a0*/  FFMA R44, R43, R44, R46 ;  /* 0x0000002c2b2c7223 */ /* 0x000fe2000000002e */
[----:B------:R-:W-:-:S02]  /*73b0*/  FSEL R58, -R7, -0.00082130916416645050049, P5 ;  /* 0xba574d20073a7808 */ /* 0x000fc40002800100 */
[----:B------:R-:W-:Y:S01]  /*73c0*/  FSEL R46, R10, 0.11284004896879196167, P1 ;  /* 0x3de718af0a2e7808 */ /* 0x000fe20000800000 */
[----:B------:R-:W-:Y:S01]  /*73d0*/  FFMA R40, R51, R40, R42 ;  /* 0x0000002833287223 */ /* 0x000fe2000000002a */
[----:B------:R-:W-:Y:S01]  /*73e0*/  FSEL R42, R11, -0.37612664699554443359, P4 ;  /* 0xbec093ac0b2a7808 */ /* 0x000fe20002000000 */
[----:B------:R-:W-:Y:S01]  /*73f0*/  FFMA R56, R53, R56, R58 ;  /* 0x0000003835387223 */ /* 0x000fe2000000003a */
[----:B------:R-:W-:Y:S01]  /*7400*/  FSEL R54, -R9, -0.026868773624300956726, P0 ;  /* 0xbcdc1be709367808 */ /* 0x000fe20000000100 */
[----:B------:R-:W-:Y:S01]  /*7410*/  FFMA R44, R43, R44, R46 ;  /* 0x0000002c2b2c7223 */ /* 0x000fe2000000002e */
[----:B------:R-:W-:Y:S01]  /*7420*/  FSEL R58, R8, 0.0052134888246655464172, P5 ;  /* 0x3baad5ea083a7808 */ /* 0x000fe20002800000 */
[----:B------:R-:W-:Y:S01]  /*7430*/  FFMA R40, R51, R40, R42 ;  /* 0x0000002833287223 */ /* 0x000fe2000000002a */
[----:B------:R-:W-:Y:S01]  /*7440*/  FSEL R42, R12, 0.12837915122509002686, P4 ;  /* 0x3e0375d30c2a7808 */ /* 0x000fe20002000000 */
[----:B------:R-:W-:Y:S01]  /*7450*/  FFMA R52, R45, R52, R54 ;  /* 0x000000342d347223 */ /* 0x000fe20000000036 */
[----:B------:R-:W-:Y:S01]  /*7460*/  FSEL R46, R11, -0.37612664699554443359, P1 ;  /* 0xbec093ac0b2e7808 */ /* 0x000fe20000800000 */
[----:B------:R-:W-:Y:S01]  /*7470*/  FFMA R56, R53, R56, R58 ;  /* 0x0000003835387223 */ /* 0x000fe2000000003a */
[----:B------:R-:W-:Y:S01]  /*7480*/  FSEL R54, R10, 0.11284004896879196167, P0 ;  /* 0x3de718af0a367808 */ /* 0x000fe20000000000 */
[----:B------:R-:W-:Y:S01]  /*7490*/  FFMA R40, R51, R40, R42 ;  /* 0x0000002833287223 */ /* 0x000fe2000000002a */
[----:B------:R-:W-:Y:S01]  /*74a0*/  FSEL R41, -|R47|, R47, P4 ;  /* 0x0000002f2f297208 */ /* 0x000fe20002000300 */
[----:B------:R-:W-:Y:S01]  /*74b0*/  FFMA R44, R43, R44, R46 ;  /* 0x0000002c2b2c7223 */ /* 0x000fe2000000002e */
[----:B------:R-:W-:Y:S01]  /*74c0*/  FSEL R58, -R9, -0.026868773624300956726, P5 ;  /* 0xbcdc1be7093a7808 */ /* 0x000fe20002800100 */
[----:B------:R-:W-:Y:S01]  /*74d0*/  FFMA R52, R45, R52, R54 ;  /* 0x000000342d347223 */ /* 0x000fe20000000036 */
[----:B------:R-:W-:Y:S01]  /*74e0*/  FSEL R46, R12, 0.12837915122509002686, P1 ;  /* 0x3e0375d30c2e7808 */ /* 0x000fe20000800000 */
[----:B------:R-:W-:Y:S01]  /*74f0*/  FFMA R40, R40, R41, R41 ;  /* 0x0000002928287223 */ /* 0x000fe20000000029 */
[----:B------:R-:W-:Y:S01]  /*7500*/  FSEL R54, R11, -0.37612664699554443359, P0 ;  /* 0xbec093ac0b367808 */ /* 0x000fe20000000000 */
[----:B------:R-:W-:Y:S01]  /*7510*/  FFMA R56, R53, R56, R58 ;  /* 0x0000003835387223 */ /* 0x000fe2000000003a */
[----:B------:R-:W-:Y:S01]  /*7520*/  FSEL R58, R10, 0.11284004896879196167, P5 ;  /* 0x3de718af0a3a7808 */ /* 0x000fe20002800000 */
[----:B------:R-:W-:Y:S01]  /*7530*/  FFMA R44, R43, R44, R46 ;  /* 0x0000002c2b2c7223 */ /* 0x000fe2000000002e */
[----:B------:R-:W-:Y:S01]  /*7540*/  FSEL R42, R12, 0.12837915122509002686, P0 ;  /* 0x3e0375d30c2a7808 */ /* 0x000fe20000000000 */
[----:B------:R-:W2:Y:S01]  /*7550*/  @P4 MUFU.EX2 R46, R40 ;  /* 0x00000028002e4308 */ /* 0x000ea20000000800 */
[----:B------:R-:W-:Y:S01]  /*7560*/  FFMA R52, R45, R52, R54 ;  /* 0x000000342d347223 */ /* 0x000fe20000000036 */
[----:B------:R-:W-:Y:S01]  /*7570*/  FSEL R43, -|R50|, R50, P1 ;  /* 0x00000032322b7208 */ /* 0x000fe20000800300 */
[----:B------:R-:W-:Y:S01]  /*7580*/  FFMA R56, R53, R56, R58 ;  /* 0x0000003835387223 */ /* 0x000fe2000000003a */
[----:B------:R-:W-:Y:S01]  /*7590*/  F2FP.F16.E4M3.UNPACK_B R13, R0.H1 ;  /* 0x00000000ff0d723e */ /* 0x000fe200030006ff */
[----:B------:R-:W-:Y:S01]  /*75a0*/  FFMA R52, R45, R52, R42 ;  /* 0x000000342d347223 */ /* 0x000fe2000000002a */
[----:B------:R-:W-:Y:S01]  /*75b0*/  FSEL R54, R11, -0.37612664699554443359, P5 ;  /* 0xbec093ac0b367808 */ /* 0x000fe20002800000 */
[----:B------:R-:W-:Y:S01]  /*75c0*/  FFMA R42, R44, R43, R43 ;  /* 0x0000002b2c2a7223 */ /* 0x000fe2000000002b */
[----:B------:R-:W-:Y:S01]  /*75d0*/  FSEL R58, R12, 0.12837915122509002686, P5 ;  /* 0x3e0375d30c3a7808 */ /* 0x000fe20002800000 */
[----:B------:R-:W-:-:S02]  /*75e0*/  HADD2.F32 R41, -RZ, R13.H0_H0 ;  /* 0x2000000dff297230 */ /* 0x000fc40000004100 */
[----:B------:R-:W-:Y:S01]  /*75f0*/  FMUL R43, R2, R212 ;  /* 0x000000d4022b7220 */ /* 0x000fe20000400000 */
[----:B------:R-:W-:Y:S02]  /*7600*/  HADD2.F32 R13, -RZ, R13.H1_H1 ;  /* 0x3000000dff0d7230 */ /* 0x000fe40000004100 */
[----:B------:R-:W-:Y:S01]  /*7610*/  FFMA R56, R53, R56, R54 ;  /* 0x0000003835387223 */ /* 0x000fe20000000036 */
[----:B------:R-:W-:Y:S01]  /*7620*/  FSEL R45, -|R49|, R49, P0 ;  /* 0x00000031312d7208 */ /* 0x000fe20000000300 */
[----:B------:R-:W3:Y:S01]  /*7630*/  @P1 MUFU.EX2 R54, R42 ;  /* 0x0000002a00361308 */ /* 0x000ee20000000800 */
[C---:B------:R-:W-:Y:S01]  /*7640*/  FFMA R41, R16.reuse, R41, R213 ;  /* 0x0000002910297223 */ /* 0x040fe200000000d5 */
[----:B------:R-:W-:Y:S01]  /*7650*/  FFMA R44, R16, R13, R43 ;  /* 0x0000000d102c7223 */ /* 0x000fe2000000002b */
[----:B------:R-:W-:Y:S01]  /*7660*/  FFMA R58, R53, R56, R58 ;  /* 0x00000038353a7223 */ /* 0x000fe2000000003a */
[----:B------:R-:W-:Y:S01]  /*7670*/  FFMA R43, R52, R45, R45 ;  /* 0x0000002d342b7223 */ /* 0x000fe2000000002d */
[----:B------:R-:W-:Y:S01]  /*7680*/  FSEL R53, -|R48|, R48, P5 ;  /* 0x0000003030357208 */ /* 0x000fe20002800300 */
[----:B--2---:R-:W-:Y:S01]  /*7690*/  @P4 FADD R52, -R46, 1 ;  /* 0x3f8000002e344421 */ /* 0x004fe20000000100 */
[----:B------:R-:W-:Y:S01]  /*76a0*/  F2FP.F16.E4M3.UNPACK_B R51, R5 ;  /* 0x00000005ff33723e */ /* 0x000fe200020006ff */
[----:B------:R-:W2:Y:S01]  /*76b0*/  @P0 MUFU.EX2 R56, R43 ;  /* 0x0000002b00380308 */ /* 0x000ea20000000800 */
[----:B------:R-:W-:Y:S01]  /*76c0*/  FMUL R13, R41, 0.70710676908493041992 ;  /* 0x3f3504f3290d7820 */ /* 0x000fe20000400000 */
[----:B------:R-:W-:Y:S01]  /*76d0*/  FFMA R46, R58, R53, R53 ;  /* 0x000000353a2e7223 */ /* 0x000fe20000000035 */
[----:B------:R-:W-:Y:S01]  /*76e0*/  @P4 LOP3.LUT R40, R52, 0x80000000, R47, 0xb8, !PT ;  /* 0x8000000034284812 */ /* 0x000fe200078eb82f */
[----:B------:R-:W-:-:S02]  /*76f0*/  HADD2.F32 R45, -RZ, R51.H0_H0 ;  /* 0x20000033ff2d7230 */ /* 0x000fc40000004100 */
[C---:B------:R-:W-:Y:S01]  /*7700*/  FMUL R58, R13.reuse, R13 ;  /* 0x0000000d0d3a7220 */ /* 0x040fe20000400000 */
[----:B------:R-:W-:Y:S01]  /*7710*/  HADD2.F32 R47, -RZ, R51.H1_H1 ;  /* 0x30000033ff2f7230 */ /* 0x000fe20000004100 */
[C---:B------:R-:W-:Y:S01]  /*7720*/  FSETP.GE.AND P4, PT, |R13|.reuse, 1.0029599666595458984, PT ;  /* 0x3f8060fe0d00780b */ /* 0x040fe20003f86200 */
[----:B------:R-:W4:Y:S01]  /*7730*/  @P5 MUFU.EX2 R52, R46 ;  /* 0x0000002e00345308 */ /* 0x000f220000000800 */
[----:B---3--:R-:W-:Y:S01]  /*7740*/  @P1 FADD R55, -R54, 1 ;  /* 0x3f80000036371421 */ /* 0x008fe20000000100 */
[----:B------:R-:W-:Y:S01]  /*7750*/  FMUL R51, R44, 0.70710676908493041992 ;  /* 0x3f3504f32c337820 */ /* 0x000fe20000400000 */
[----:B------:R-:W-:Y:S01]  /*7760*/  FSEL R57, |R13|, R58, P4 ;  /* 0x0000003a0d397208 */ /* 0x000fe20002000200 */
[----:B------:R-:W-:Y:S01]  /*7770*/  FFMA R45, R16, R45, R227 ;  /* 0x0000002d102d7223 */ /* 0x000fe200000000e3 */
[----:B------:R-:W-:Y:S01]  /*7780*/  FSEL R54, R6, 8.4834944573231041431e-05, P4 ;  /* 0x38b1e96a06367808 */ /* 0x000fe20002000000 */
[----:B------:R-:W-:Y:S01]  /*7790*/  FMUL R60, R51, R51 ;  /* 0x00000033333c7220 */ /* 0x000fe20000400000 */
[----:B------:R-:W-:Y:S01]  /*77a0*/  FSEL R58, -R7, -0.00082130916416645050049, P4 ;  /* 0xba574d20073a7808 */ /* 0x000fe20002000100 */
[----:B------:R-:W-:Y:S01]  /*77b0*/  FMUL R53, R2, R226 ;  /* 0x000000e202357220 */ /* 0x000fe20000400000 */
[----:B------:R-:W-:Y:S01]  /*77c0*/  @P1 LOP3.LUT R42, R55, 0x80000000, R50, 0xb8, !PT ;  /* 0x80000000372a1812 */ /* 0x000fe200078eb832 */
[----:B--2---:R-:W-:Y:S01]  /*77d0*/  @P0 FADD R56, -R56, 1 ;  /* 0x3f80000038380421 */ /* 0x004fe20000000100 */
[----:B------:R-:W-:Y:S01]  /*77e0*/  FSETP.GE.AND P1, PT, |R51|, 1.0029599666595458984, PT ;  /* 0x3f8060fe3300780b */ /* 0x000fe20003f26200 */
[----:B------:R-:W-:Y:S01]  /*77f0*/  FFMA R58, R57, R54, R58 ;  /* 0x00000036393a7223 */ /* 0x000fe2000000003a */
[----:B------:R-:W-:Y:S01]  /*7800*/  FMUL R50, R45, 0.70710676908493041992 ;  /* 0x3f3504f32d327820 */ /* 0x000fe20000400000 */
[----:B------:R-:W-:Y:S01]  /*7810*/  FFMA R47, R16, R47, R53 ;  /* 0x0000002f102f7223 */ /* 0x000fe20000000035 */
[----:B------:R-:W-:Y:S01]  /*7820*/  FSEL R59, |R51|, R60, P1 ;  /* 0x0000003c333b7208 */ /* 0x000fe20000800200 */
[----:B------:R-:W-:Y:S01]  /*7830*/  FADD R40, R40, 1 ;  /* 0x3f80000028287421 */ /* 0x000fe20000000000 */
[----:B------:R-:W-:Y:S01]  /*7840*/  FSEL R54, R6, 8.4834944573231041431e-05, P1 ;  /* 0x38b1e96a06367808 */ /* 0x000fe20000800000 */
[----:B----4-:R-:W-:Y:S01]  /*7850*/  @P5 FADD R53, -R52, 1 ;  /* 0x3f80000034355421 */ /* 0x010fe20000000100 */
[----:B------:R-:W-:Y:S01]  /*7860*/  FSEL R60, -R7, -0.00082130916416645050049, P1 ;  /* 0xba574d20073c7808 */ /* 0x000fe20000800100 */
[----:B------:R-:W-:Y:S01]  /*7870*/  FADD R42, R42, 1 ;  /* 0x3f8000002a2a7421 */ /* 0x000fe20000000000 */
[----:B------:R-:W-:Y:S01]  /*7880*/  @P0 LOP3.LUT R43, R56, 0x80000000, R49, 0xb8, !PT ;  /* 0x80000000382b0812 */ /* 0x000fe200078eb831 */
[C---:B------:R-:W-:Y:S01]  /*7890*/  FMUL R49, R50.reuse, R50 ;  /* 0x0000003232317220 */ /* 0x040fe20000400000 */
[----:B------:R-:W-:Y:S01]  /*78a0*/  FSETP.GE.AND P0, PT, |R50|, 1.0029599666595458984, PT ;  /* 0x3f8060fe3200780b */ /* 0x000fe20003f06200 */
[----:B------:R-:W-:Y:S01]  /*78b0*/  FFMA R62, R59, R54, R60 ;  /* 0x000000363b3e7223 */ /* 0x000fe2000000003c */
[C---:B------:R-:W-:Y:S01]  /*78c0*/  FSEL R64, R8.reuse, 0.0052134888246655464172, P1 ;  /* 0x3baad5ea08407808 */ /* 0x040fe20000800000 */
[----:B------:R-:W-:Y:S01]  /*78d0*/  FADD R43, R43, 1 ;  /* 0x3f8000002b2b7421 */ /* 0x000fe20000000000 */
[----:B------:R-:W-:Y:S01]  /*78e0*/  FSEL R56, R8, 0.0052134888246655464172, P4 ;  /* 0x3baad5ea08387808 */ /* 0x000fe20002000000 */
[----:B------:R-:W-:Y:S01]  /*78f0*/  FMUL R41, R41, 0.5 ;  /* 0x3f00000029297820 */ /* 0x000fe20000400000 */
[----:B------:R-:W-:Y:S01]  /*7900*/  @P5 LOP3.LUT R46, R53, 0x80000000, R48, 0xb8, !PT ;  /* 0x80000000352e5812 */ /* 0x000fe200078eb830 */
[----:B------:R-:W-:Y:S01]  /*7910*/  FMUL R48, R47, 0.70710676908493041992 ;  /* 0x3f3504f32f307820 */ /* 0x000fe20000400000 */
[----:B------:R-:W-:Y:S01]  /*7920*/  FSEL R53, |R50|, R49, P0 ;  /* 0x0000003132357208 */ /* 0x000fe20000000200 */
[----:B------:R-:W-:Y:S01]  /*7930*/  FFMA R66, R59, R62, R64 ;  /* 0x0000003e3b427223 */ /* 0x000fe20000000040 */
[----:B------:R-:W-:Y:S01]  /*7940*/  FSEL R52, R6, 8.4834944573231041431e-05, P0 ;  /* 0x38b1e96a06347808 */ /* 0x000fe20000000000 */
[----:B------:R-:W-:Y:S01]  /*7950*/  FFMA R60, R57, R58, R56 ;  /* 0x0000003a393c7223 */ /* 0x000fe20000000038 */
[----:B------:R-:W-:Y:S01]  /*7960*/  FSEL R54, -R7, -0.00082130916416645050049, P0 ;  /* 0xba574d2007367808 */ /* 0x000fe20000000100 */
[----:B------:R-:W-:Y:S01]  /*7970*/  FMUL R49, R48, R48 ;  /* 0x0000003030317220 */ /* 0x000fe20000400000 */
[----:B------:R-:W-:Y:S01]  /*7980*/  FSEL R62, -R9, -0.026868773624300956726, P4 ;  /* 0xbcdc1be7093e7808 */ /* 0x000fe20002000100 */
[----:B------:R-:W-:Y:S01]  /*7990*/  FADD R46, R46, 1 ;  /* 0x3f8000002e2e7421 */ /* 0x000fe20000000000 */
[----:B------:R-:W-:Y:S01]  /*79a0*/  FSETP.GE.AND P5, PT, |R48|, 1.0029599666595458984, PT ;  /* 0x3f8060fe3000780b */ /* 0x000fe20003fa6200 */
[----:B------:R-:W-:Y:S01]  /*79b0*/  FFMA R52, R53, R52, R54 ;  /* 0x0000003435347223 */ /* 0x000fe20000000036 */
[----:B------:R-:W-:Y:S01]  /*79c0*/  FSEL R54, R8, 0.0052134888246655464172, P0 ;  /* 0x3baad5ea08367808 */ /* 0x000fe20000000000 */
[----:B------:R-:W-:Y:S01]  /*79d0*/  FFMA R60, R57, R60, R62 ;  /* 0x0000003c393c7223 */ /* 0x000fe2000000003e */
[----:B------:R-:W-:Y:S01]  /*79e0*/  FSEL R64, R10, 0.11284004896879196167, P4 ;  /* 0x3de718af0a407808 */ /* 0x000fe20002000000 */
[----:B------:R-:W-:Y:S01]  /*79f0*/  FMUL R45, R45, 0.5 ;  /* 0x3f0000002d2d7820 */ /* 0x000fe20000400000 */
[----:B------:R-:W-:Y:S01]  /*7a00*/  FSEL R55, |R48|, R49, P5 ;  /* 0x0000003130377208 */ /* 0x000fe20002800200 */
[----:B------:R-:W-:Y:S01]  /*7a10*/  FFMA R52, R53, R52, R54 ;  /* 0x0000003435347223 */ /* 0x000fe20000000036 */
[----:B------:R-:W-:Y:S01]  /*7a20*/  FSEL R56, R6, 8.4834944573231041431e-05, P5 ;  /* 0x38b1e96a06387808 */ /* 0x000fe20002800000 */
[----:B------:R-:W-:Y:S01]  /*7a30*/  FFMA R60, R57, R60, R64 ;  /* 0x0000003c393c7223 */ /* 0x000fe20000000040 */
[----:B------:R-:W-:Y:S01]  /*7a40*/  FSEL R58, -R7, -0.00082130916416645050049, P5 ;  /* 0xba574d20073a7808 */ /* 0x000fe20002800100 */
[----:B------:R-:W-:Y:S01]  /*7a50*/  FMUL R47, R47, 0.5 ;  /* 0x3f0000002f2f7820 */ /* 0x000fe20000400000 */
[----:B------:R-:W-:Y:S01]  /*7a60*/  FSEL R62, R11, -0.37612664699554443359, P4 ;  /* 0xbec093ac0b3e7808 */ /* 0x000fe20002000000 */
[----:B------:R-:W-:Y:S01]  /*7a70*/  FMUL R35, R35, R40 ;  /* 0x0000002823237220 */ /* 0x000fe20000400000 */
[----:B------:R-:W-:Y:S01]  /*7a80*/  FSEL R54, -R9, -0.026868773624300956726, P0 ;  /* 0xbcdc1be709367808 */ /* 0x000fe20000000100 */
[----:B------:R-:W-:Y:S01]  /*7a90*/  FFMA R56, R55, R56, R58 ;  /* 0x0000003837387223 */ /* 0x000fe2000000003a */
[----:B------:R-:W-:Y:S01]  /*7aa0*/  FSEL R68, -R9, -0.026868773624300956726, P1 ;  /* 0xbcdc1be709447808 */ /* 0x000fe20000800100 */
[----:B------:R-:W-:Y:S01]  /*7ab0*/  FFMA R60, R57, R60, R62 ;  /* 0x0000003c393c7223 */ /* 0x000fe2000000003e */
[----:B------:R-:W-:Y:S01]  /*7ac0*/  FSEL R58, R8, 0.0052134888246655464172, P5 ;  /* 0x3baad5ea083a7808 */ /* 0x000fe20002800000 */
[----:B------:R-:W-:Y:S01]  /*7ad0*/  FFMA R52, R53, R52, R54 ;  /* 0x0000003435347223 */ /* 0x000fe20000000036 */
[----:B------:R-:W-:Y:S01]  /*7ae0*/  FSEL R62, R12, 0.12837915122509002686, P4 ;  /* 0x3e0375d30c3e7808 */ /* 0x000fe20002000000 */
[----:B------:R-:W-:Y:S01]  /*7af0*/  FFMA R66, R59, R66, R68 ;  /* 0x000000423b427223 */ /* 0x000fe20000000044 */
[C---:B------:R-:W-:Y:S01]  /*7b00*/  FSEL R64, R10.reuse, 0.11284004896879196167, P1 ;  /* 0x3de718af0a407808 */ /* 0x040fe20000800000 */
[----:B------:R-:W-:Y:S01]  /*7b10*/  FFMA R56, R55, R56, R58 ;  /* 0x0000003837387223 */ /* 0x000fe2000000003a */
[----:B------:R-:W-:Y:S01]  /*7b20*/  FSEL R54, R10, 0.11284004896879196167, P0 ;  /* 0x3de718af0a367808 */ /* 0x000fe20000000000 */
[----:B------:R-:W-:Y:S01]  /*7b30*/  FFMA R60, R57, R60, R62 ;  /* 0x0000003c393c7223 */ /* 0x000fe2000000003e */
[----:B------:R-:W-:Y:S01]  /*7b40*/  FSEL R49, -|R13|, R13, P4 ;  /* 0x0000000d0d317208 */ /* 0x000fe20002000300 */
[----:B------:R-:W-:Y:S01]  /*7b50*/  FFMA R64, R59, R66, R64 ;  /* 0x000000423b407223 */ /* 0x000fe20000000040 */
[----:B------:R-:W-:Y:S01]  /*7b60*/  FSEL R68, R11, -0.37612664699554443359, P1 ;  /* 0xbec093ac0b447808 */ /* 0x000fe20000800000 */
[----:B------:R-:W-:Y:S01]  /*7b70*/  FFMA R52, R53, R52, R54 ;  /* 0x0000003435347223 */ /* 0x000fe20000000036 */
[----:B------:R-:W-:Y:S01]  /*7b80*/  FSEL R58, -R9, -0.026868773624300956726, P5 ;  /* 0xbcdc1be7093a7808 */ /* 0x000fe20002800100 */
[----:B------:R-:W-:Y:S01]  /*7b90*/  FFMA R49, R60, R49, R49 ;  /* 0x000000313c317223 */ /* 0x000fe20000000031 */
[----:B------:R-:W-:Y:S01]  /*7ba0*/  FSEL R54, R11, -0.37612664699554443359, P0 ;  /* 0xbec093ac0b367808 */ /* 0x000fe20000000000 */
[----:B------:R-:W-:Y:S01]  /*7bb0*/  FFMA R64, R59, R64, R68 ;  /* 0x000000403b407223 */ /* 0x000fe20000000044 */
[----:B------:R-:W-:Y:S01]  /*7bc0*/  FSEL R66, R12, 0.12837915122509002686, P1 ;  /* 0x3e0375d30c427808 */ /* 0x000fe20000800000 */
[----:B------:R-:W-:Y:S01]  /*7bd0*/  FFMA R58, R55, R56, R58 ;  /* 0x00000038373a7223 */ /* 0x000fe2000000003a */
[----:B------:R-:W-:Y:S01]  /*7be0*/  FSEL R60, R10, 0.11284004896879196167, P5 ;  /* 0x3de718af0a3c7808 */ /* 0x000fe20002800000 */
[----:B------:R-:W-:Y:S01]  /*7bf0*/  FFMA R54, R53, R52, R54 ;  /* 0x0000003435367223 */ /* 0x000fe20000000036 */
[----:B------:R-:W-:Y:S01]  /*7c00*/  FSEL R56, R12, 0.12837915122509002686, P0 ;  /* 0x3e0375d30c387808 */ /* 0x000fe20000000000 */
[----:B------:R-:W-:Y:S01]  /*7c10*/  FFMA R64, R59, R64, R66 ;  /* 0x000000403b407223 */ /* 0x000fe20000000042 */
[----:B------:R-:W-:Y:S01]  /*7c20*/  FSEL R57, -|R51|, R51, P1 ;  /* 0x0000003333397208 */ /* 0x000fe20000800300 */
[----:B------:R-:W-:Y:S01]  /*7c30*/  FFMA R58, R55, R58, R60 ;  /* 0x0000003a373a7223 */ /* 0x000fe2000000003c */
[----:B------:R-:W-:Y:S01]  /*7c40*/  FSEL R60, R11, -0.37612664699554443359, P5 ;  /* 0xbec093ac0b3c7808 */ /* 0x000fe20002800000 */
[----:B------:R-:W-:Y:S01]  /*7c50*/  FFMA R53, R53, R54, R56 ;  /* 0x0000003635357223 */ /* 0x000fe20000000038 */
[----:B------:R-:W-:Y:S01]  /*7c60*/  FSEL R54, -|R50|, R50, P0 ;  /* 0x0000003232367208 */ /* 0x000fe20000000300 */
[----:B------:R-:W-:Y:S01]  /*7c70*/  FFMA R52, R64, R57, R57 ;  /* 0x0000003940347223 */ /* 0x000fe20000000039 */
[----:B------:R-:W-:Y:S01]  /*7c80*/  FSEL R57, R12, 0.12837915122509002686, P5 ;  /* 0x3e0375d30c397808 */ /* 0x000fe20002800000 */
[----:B------:R-:W-:Y:S01]  /*7c90*/  FFMA R58, R55, R58, R60 ;  /* 0x0000003a373a7223 */ /* 0x000fe2000000003c */
[----:B------:R-:W2:Y:S01]  /*7ca0*/  @P4 MUFU.EX2 R59, R49 ;  /* 0x00000031003b4308 */ /* 0x000ea20000000800 */
[----:B------:R-:W-:Y:S01]  /*7cb0*/  FFMA R53, R53, R54, R54 ;  /* 0x0000003635357223 */ /* 0x000fe20000000036 */
[----:B------:R-:W-:Y:S01]  /*7cc0*/  FSEL R54, -|R48|, R48, P5 ;  /* 0x0000003030367208 */ /* 0x000fe20002800300 */
[----:B------:R-:W-:Y:S01]  /*7cd0*/  FFMA R57, R55, R58, R57 ;  /* 0x0000003a37397223 */ /* 0x000fe20000000039 */
[----:B-1----:R-:W-:Y:S01]  /*7ce0*/  SHF.L.U32 R60, R63, 0x1, RZ ;  /* 0x000000013f3c7819 */ /* 0x002fe200000006ff */
[----:B------:R-:W-:Y:S01]  /*7cf0*/  FMUL R42, R37, R42 ;  /* 0x0000002a252a7220 */ /* 0x000fe20000400000 */
[----:B------:R-:W-:Y:S01]  /*7d00*/  LOP3.LUT R62, R63, 0xff, RZ, 0xc0, !PT ;  /* 0x000000ff3f3e7812 */ /* 0x000fe200078ec0ff */
[----:B------:R-:W-:Y:S01]  /*7d10*/  FFMA R54, R57, R54, R54 ;  /* 0x0000003639367223 */ /* 0x000fe20000000036 */
[----:B------:R-:W-:Y:S01]  /*7d20*/  SHF.L.U32 R57, R63, 0x4, RZ ;  /* 0x000000043f397819 */ /* 0x000fe200000006ff */
[----:B------:R-:W1:Y:S01]  /*7d30*/  @P1 MUFU.EX2 R61, R52 ;  /* 0x00000034003d1308 */ /* 0x000e620000000800 */
[----:B------:R-:W-:Y:S01]  /*7d40*/  IADD3 R62, R62, 0x1f, RZ ;  /* 0x0000001f3e3e7810 */ /* 0x000fe20007ffe0ff */
[----:B------:R-:W-:Y:S01]  /*7d50*/  FMUL R38, R38, R43 ;  /* 0x0000002b26267220 */ /* 0x000fe20000400000 */
[----:B------:R-:W-:Y:S01]  /*7d60*/  LOP3.LUT R57, R57, 0xe00, RZ, 0xc0, !PT ;  /* 0x00000e0039397812 */ /* 0x000fe200078ec0ff */
[----:B------:R-:W-:Y:S01]  /*7d70*/  FMUL R39, R39, R46 ;  /* 0x0000002e27277220 */ /* 0x000fe20000400000 */
[----:B------:R-:W-:-:S02]  /*7d80*/  F2FP.SATFINITE.E4M3.F32.PACK_AB_MERGE_C R42, R42, R35, RZ ;  /* 0x000000232a2a723e */ /* 0x000fc400048070ff */
[----:B------:R-:W-:Y:S01]  /*7d90*/  LOP3.LUT R57, R57, 0x6, R60, 0xf8, !PT ;  /* 0x0000000639397812 */ /* 0x000fe200078ef83c */
[----:B------:R-:W3:Y:S01]  /*7da0*/  @P5 MUFU.EX2 R56, R54 ;  /* 0x0000003600385308 */ /* 0x000ee20000000800 */
[----:B--2---:R-:W-:Y:S01]  /*7db0*/  @P4 FADD R58, -R59, 1 ;  /* 0x3f8000003b3a4421 */ /* 0x004fe20000000100 */
[----:B------:R-:W-:Y:S02]  /*7dc0*/  SHF.L.U32 R60, R63, 0x3, RZ ;  /* 0x000000033f3c7819 */ /* 0x000fe400000006ff */
[----:B------:R-:W-:Y:S02]  /*7dd0*/  SHF.R.U32.HI R59, RZ, 0x4, R63 ;  /* 0x00000004ff3b7819 */ /* 0x000fe4000001163f */
[----:B------:R-:W-:Y:S02]  /*7de0*/  @P4 LOP3.LUT R49, R58, 0x80000000, R13, 0xb8, !PT ;  /* 0x800000003a314812 */ /* 0x000fe400078eb80d */
[----:B------:R-:W2:Y:S01]  /*7df0*/  @P0 MUFU.EX2 R55, R53 ;  /* 0x0000003500370308 */ /* 0x000ea20000000800 */
[----:B------:R-:W-:Y:S01]  /*7e00*/  LOP3.LUT R13, R57, 0x60, R60, 0xf8, !PT ;  /* 0x00000060390d7812 */ /* 0x000fe200078ef83c */
[----:B-1----:R-:W-:Y:S01]  /*7e10*/  @P1 FADD R58, -R61, 1 ;  /* 0x3f8000003d3a1421 */ /* 0x002fe20000000100 */
[----:B------:R-:W-:-:S02]  /*7e20*/  LOP3.LUT P4, RZ, R59, 0x1, RZ, 0xc0, !PT ;  /* 0x000000013bff7812 */ /* 0x000fc4000788c0ff */
[----:B------:R-:W-:Y:S02]  /*7e30*/  LOP3.LUT R59, R60, 0x80, RZ, 0xc0, !PT ;  /* 0x000000803c3b7812 */ /* 0x000fe400078ec0ff */
[----:B------:R-:W-:Y:S01]  /*7e40*/  @P1 LOP3.LUT R52, R58, 0x80000000, R51, 0xb8, !PT ;  /* 0x800000003a341812 */ /* 0x000fe200078eb833 */
[----:B---3--:R-:W-:Y:S01]  /*7e50*/  @P5 FADD R57, -R56, 1 ;  /* 0x3f80000038395421 */ /* 0x008fe20000000100 */
[----:B------:R-:W-:-:S03]  /*7e60*/  ISETP.GT.U32.AND P1, PT, R62, 0x3e, PT ;  /* 0x0000003e3e00780c */ /* 0x000fc60003f24070 */
[----:B------:R-:W-:Y:S01]  /*7e70*/  FADD R52, R52, 1 ;  /* 0x3f80000034347421 */ /* 0x000fe20000000000 */
[----:B------:R-:W-:Y:S02]  /*7e80*/  LOP3.LUT R60, R59, 0x10, R63, 0xf8, !PT ;  /* 0x000000103b3c7812 */ /* 0x000fe400078ef83f */
[----:B------:R-:W-:Y:S01]  /*7e90*/  @P5 LOP3.LUT R54, R57, 0x80000000, R48, 0xb8, !PT ;  /* 0x8000000039365812 */ /* 0x000fe200078eb830 */
[----:B------:R-:W-:Y:S01]  /*7ea0*/  FMUL R48, R20, 0.5 ;  /* 0x3f00000014307820 */ /* 0x000fe20000400000 */
[----:B--2---:R-:W-:Y:S01]  /*7eb0*/  @P0 FADD R55, -R55, 1 ;  /* 0x3f80000037370421 */ /* 0x004fe20000000100 */
[----:B------:R-:W-:Y:S01]  /*7ec0*/  FADD R20, R21, 1 ;  /* 0x3f80000015147421 */ /* 0x000fe20000000000 */
[----:B------:R-:W-:Y:S01]  /*7ed0*/  FADD R21, R24, 1 ;  /* 0x3f80000018157421 */ /* 0x000fe20000000000 */
[----:B------:R-:W-:Y:S01]  /*7ee0*/  FADD R54, R54, 1 ;  /* 0x3f80000036367421 */ /* 0x000fe20000000000 */
[----:B------:R-:W-:Y:S01]  /*7ef0*/  LOP3.LUT R13, R13, R60, RZ, 0xfc, !PT ;  /* 0x0000003c0d0d7212 */ /* 0x000fe200078efcff */
[----:B------:R-:W-:Y:S01]  /*7f00*/  FMUL R24, R15, R20 ;  /* 0x000000140f187220 */ /* 0x000fe20000400000 */
[----:B------:R-:W-:Y:S01]  /*7f10*/  @P0 LOP3.LUT R53, R55, 0x80000000, R50, 0xb8, !PT ;  /* 0x8000000037350812 */ /* 0x000fe200078eb832 */
[----:B------:R-:W-:Y:S01]  /*7f20*/  FADD R15, R32, 1 ;  /* 0x3f800000200f7421 */ /* 0x000fe20000000000 */
[----:B------:R-:W-:Y:S01]  /*7f30*/  FMUL R48, R48, R21 ;  /* 0x0000001530307220 */ /* 0x000fe20000400000 */
[----:B------:R-:W-:Y:S01]  /*7f40*/  FADD R21, R34, 1 ;  /* 0x3f80000022157421 */ /* 0x000fe20000000000 */
[----:B------:R-:W-:Y:S01]  /*7f50*/  FADD R20, R49, 1 ;  /* 0x3f80000031147421 */ /* 0x000fe20000000000 */
[----:B------:R-:W-:Y:S01]  /*7f60*/  FMUL R28, R28, R15 ;  /* 0x0000000f1c1c7220 */ /* 0x000fe20000400000 */
[----:B------:R-:W-:Y:S01]  /*7f70*/  FMUL R15, R44, 0.5 ;  /* 0x3f0000002c0f7820 */ /* 0x000fe20000400000 */
[----:B------:R-:W-:Y:S01]  /*7f80*/  FADD R14, R53, 1 ;  /* 0x3f800000350e7421 */ /* 0x000fe20000000000 */
[----:B------:R-:W-:Y:S01]  /*7f90*/  FMUL R21, R30, R21 ;  /* 0x000000151e157220 */ /* 0x000fe20000400000 */
[----:B------:R-:W-:Y:S01]  /*7fa0*/  FMUL R20, R41, R20 ;  /* 0x0000001429147220 */ /* 0x000fe20000400000 */
[----:B------:R-:W-:Y:S01]  /*7fb0*/  FMUL R15, R52, R15 ;  /* 0x0000000f340f7220 */ /* 0x000fe20000400000 */
[----:B------:R-:W-:Y:S01]  /*7fc0*/  FMUL R45, R45, R14 ;  /* 0x0000000e2d2d7220 */ /* 0x000fe20000400000 */
[----:B------:R-:W-:Y:S01]  /*7fd0*/  FMUL R54, R47, R54 ;  /* 0x000000362f367220 */ /* 0x000fe20000400000 */
[----:B------:R-:W-:-:S02]  /*7fe0*/  MOV R14, 0x10 ;  /* 0x00000010000e7802 */ /* 0x000fc40000000f00 */
[----:B------:R-:W-:Y:S02]  /*7ff0*/  F2FP.SATFINITE.E4M3.F32.PACK_AB_MERGE_C R24, R24, R25, RZ ;  /* 0x000000191818723e */ /* 0x000fe400048070ff */
[----:B------:R-:W-:Y:S02]  /*8000*/  F2FP.SATFINITE.E4M3.F32.PACK_AB_MERGE_C R48, R29, R48, RZ ;  /* 0x000000301d30723e */ /* 0x000fe400048070ff */
[----:B------:R-:W-:Y:S02]  /*8010*/  F2FP.SATFINITE.E4M3.F32.PACK_AB_MERGE_C R28, R28, R27, RZ ;  /* 0x0000001b1c1c723e */ /* 0x000fe400048070ff */
[----:B------:R-:W-:Y:S02]  /*8020*/  F2FP.SATFINITE.E4M3.F32.PACK_AB_MERGE_C R36, R36, R21, RZ ;  /* 0x000000152424723e */ /* 0x000fe400048070ff */
[----:B------:R-:W-:Y:S02]  /*8030*/  F2FP.SATFINITE.E4M3.F32.PACK_AB_MERGE_C R38, R39, R38, RZ ;  /* 0x000000262726723e */ /* 0x000fe400048070ff */
[----:B------:R-:W-:-:S02]  /*8040*/  F2FP.SATFINITE.E4M3.F32.PACK_AB_MERGE_C R20, R15, R20, RZ ;  /* 0x000000140f14723e */ /* 0x000fc400048070ff */
[----:B------:R-:W-:Y:S02]  /*8050*/  F2FP.SATFINITE.E4M3.F32.PACK_AB_MERGE_C R54, R54, R45, RZ ;  /* 0x0000002d3636723e */ /* 0x000fe400048070ff */
[----:B------:R-:W-:Y:S01]  /*8060*/  SEL R14, R14, 0xfffffff0, !P4 ;  /* 0xfffffff00e0e7807 */ /* 0x000fe20006000000 */
[----:B------:R-:W-:Y:S06]  /*8070*/  @P1 BRA `(.L_x_55) ;  /* 0x0000000000041947 */ /* 0x000fec0003800000 */
[----:B------:R-:W-:-:S04]  /*8080*/  DEPBAR.LE SB0, 0x1 ;  /* 0x000080400000791a */ /* 0x000fc80000000000 */
.L_x_55:
[----:B------:R-:W-:Y:S05]  /*8090*/  WARPSYNC.ALL ;  /* 0x0000000000007948 */ /* 0x000fea0003800000 */
[----:B------:R-:W-:Y:S01]  /*80a0*/  BAR.SYNC.DEFER_BLOCKING 0x1, 0x100 ;  /* 0x0044000000007b1d */ /* 0x000fe20000010000 */
[----:B------:R-:W-:-:S04]  /*80b0*/  IADD3 R15, R13, UR47, RZ ;  /* 0x0000002f0d0f7c10 */ /* 0x000fc8000fffe0ff */
[----:B------:R-:W-:Y:S01]  /*80c0*/  IADD3 R15, R15, R14, RZ ;  /* 0x0000000e0f0f7210 */ /* 0x000fe20007ffe0ff */
[----:B------:R-:W-:Y:S01]  /*80d0*/  BSSY B0, `(.L_x_56) ;  /* 0x0000016000007945 */ /* 0x000fe20003800000 */
[----:B------:R1:W-:Y:S04]  /*80e0*/  STS.U16 [R13+UR47+0x4100], R54 ;  /* 0x004100360d007988 */ /* 0x0003e8000800042f */
[----:B------:R1:W-:Y:S04]  /*80f0*/  STS.U16 [R13+UR47+0x4200], R24 ;  /* 0x004200180d007988 */ /* 0x0003e8000800042f */
[----:B------:R1:W-:Y:S04]  /*8100*/  STS.U16 [R13+UR47+0x4108], R48 ;  /* 0x004108300d007988 */ /* 0x0003e8000800042f */
[----:B------:R1:W-:Y:S04]  /*8110*/  STS.U16 [R13+UR47+0x4208], R28 ;  /* 0x0042081c0d007988 */ /* 0x0003e8000800042f */
[----:B------:R1:W-:Y:S04]  /*8120*/  STS.U16 [R15+0x4100], R36 ;  /* 0x004100240f007388 */ /* 0x0003e80000000400 */
[----:B------:R1:W-:Y:S04]  /*8130*/  STS.U16 [R15+0x4200], R42 ;  /* 0x0042002a0f007388 */ /* 0x0003e80000000400 */
[----:B------:R1:W-:Y:S04]  /*8140*/  STS.U16 [R15+0x4108], R38 ;  /* 0x004108260f007388 */ /* 0x0003e80000000400 */
[----:B------:R1:W-:Y:S01]  /*8150*/  STS.U16 [R15+0x4208], R20 ;  /* 0x004208140f007388 */ /* 0x0003e20000000400 */
[----:B------:R-:W-:Y:S01]  /*8160*/  @!PT LDS RZ, [RZ] ;  /* 0x00000000fffff984 */ /* 0x000fe20000000800 */
[----:B------:R-:W-:Y:S01]  /*8170*/  @!PT LDS RZ, [RZ] ;  /* 0x00000000fffff984 */ /* 0x000fe20000000800 */
[----:B------:R-:W-:Y:S01]  /*8180*/  @!PT LDS RZ, [RZ] ;  /* 0x00000000fffff984 */ /* 0x000fe20000000800 */
[----:B------:R-:W-:Y:S01]  /*8190*/  @!PT LDS RZ, [RZ] ;  /* 0x00000000fffff984 */ /* 0x000fe20000000800 */
[----:B------:R2:W-:Y:S06]  /*81a0*/  MEMBAR.ALL.CTA ;  /* 0x0000000000007992 */ /* 0x0005ec0000008000 */
[----:B--2---:R-:W2:Y:S02]  /*81b0*/  FENCE.VIEW.ASYNC.S ;  /* 0x00000000000073c6 */ /* 0x004ea40000000000 */
[----:B--2---:R-:W-:Y:S06]  /*81c0*/  BAR.SYNC.DEFER_BLOCKING 0x1, 0x100 ;  /* 0x0044000000007b1d */ /* 0x004fec0000010000 */
[----:B-1----:R-:W-:Y:S05]  /*81d0*/  @P1 BRA `(.L_x_57) ;  /* 0x0000000000141947 */ /* 0x002fea0003800000 */
[----:B------:R-:W-:Y:S02]  /*81e0*/  UIADD3 UR4, UP0, UR44, 0x4f0, URZ ;  /* 0x000004f02c047890 */ /* 0x000fe4000ff1e03f */
[----:B------:R-:W-:Y:S02]  /*81f0*/  UIADD3 UR48, UR47, 0x4100, URZ ;  /* 0x000041002f307890 */ /* 0x000fe4000fffe03f */
[----:B------:R-:W-:-:S09]  /*8200*/  UIADD3.X UR5, URZ, UR45, URZ, UP0, !UPT ;  /* 0x0000002d3f057290 */ /* 0x000fd200087fe43f */
[----:B------:R1:W-:Y:S02]  /*8210*/  UTMASTG.3D [UR48], [UR4] ;  /* 0x00000030040073b5 */ /* 0x0003e40008010000 */
[----:B-1----:R0:W-:Y:S02]  /*8220*/  UTMACMDFLUSH ;  /* 0x00000000000079b7 */ /* 0x0021e40000000000 */
.L_x_57:
[----:B------:R-:W-:Y:S05]  /*8230*/  BSYNC B0 ;  /* 0x0000000000007941 */ /* 0x000fea0003800000 */
.L_x_56:
[----:B------:R-:W-:Y:S04]  /*8240*/  BSSY B0, `(.L_x_58) ;  /* 0x0000036000007945 */ /* 0x000fe80003800000 */
[----:B------:R-:W-:Y:S05]  /*8250*/  @P3 BRA `(.L_x_59) ;  /* 0x0000000000d03947 */ /* 0x000fea0003800000 */
[----:B------:R-:W2:Y:S02]  /*8260*/  LDL R20, [R1+0xcc] ;  /* 0x0000cc0001147983 */ /* 0x000ea40000100800 */
[----:B--2---:R-:W-:-:S13]  /*8270*/  ISETP.NE.AND P4, PT, R20, 0x3, PT ;  /* 0x000000031400780c */ /* 0x004fda0003f85270 */
[----:B------:R-:W-:Y:S05]  /*8280*/  @!P4 BRA `(.L_x_60) ;  /* 0x000000000004c947 */ /* 0x000fea0003800000 */
[----:B------:R-:W-:Y:S01]  /*8290*/  BPT.TRAP 0x1 ;  /* 0x000000040000795c */ /* 0x000fe20000300000 */
.L_x_60:
[----:B------:R-:W2:Y:S04]  /*82a0*/  LDL R20, [R1+0xb8] ;  /* 0x0000b80001147983 */ /* 0x000ea80000100800 */
[----:B------:R-:W3:Y:S01]  /*82b0*/  LDL R21, [R1+0xb4] ;  /* 0x0000b40001157983 */ /* 0x000ee20000100800 */
[----:B------:R-:W-:Y:S01]  /*82c0*/  BSSY B1, `(.L_x_61) ;  /* 0x0000005000017945 */ /* 0x000fe20003800000 */
[----:B--2---:R-:W-:Y:S02]  /*82d0*/  SHF.L.U32 R20, R20, 0x1f, RZ ;  /* 0x0000001f14147819 */ /* 0x004fe400000006ff */
[----:B---3--:R-:W-:-:S04]  /*82e0*/  LEA R27, R21, UR47, 0x3 ;  /* 0x0000002f151b7c11 */ /* 0x008fc8000f8e18ff */
[----:B------:R-:W1:Y:S02]  /*82f0*/  SYNCS.PHASECHK.TRANS64.TRYWAIT P0, [R27+URZ+0x80], R20 ;  /* 0x000080141b0075a7 */ /* 0x000e64000800017f */
[----:B-1----:R-:W-:Y:S05]  /*8300*/  @!P0 BRA `(.L_x_62) ;  /* 0x0000012c00948947 */ /* 0x002fea0003800000 */
.L_x_240:
[----:B------:R-:W-:Y:S05]  /*8310*/  BSYNC B1 ;  /* 0x0000000000017941 */ /* 0x000fea0003800000 */
.L_x_61:
[----:B------:R-:W-:Y:S04]  /*8320*/  BSSY B1, `(.L_x_63) ;  /* 0x0000012000017945 */ /* 0x000fe80003800000 */
[----:B------:R-:W-:Y:S05]  /*8330*/  @P2 BRA `(.L_x_64) ;  /* 0x0000000000402947 */ /* 0x000fea0003800000 */
[----:B------:R-:W2:Y:S02]  /*8340*/  LDL R21, [R1+0xb4] ;  /* 0x0000b40001157983 */ /* 0x000ea40000100800 */
[----:B--2---:R-:W-:-:S04]  /*8350*/  LEA R28, R21, R13, 0xc ;  /* 0x0000000d151c7211 */ /* 0x004fc800078e60ff */
[----:B------:R-:W-:Y:S01]  /*8360*/  IADD3 R3, R28, UR47, RZ ;  /* 0x0000002f1c037c10 */ /* 0x000fe2000fffe0ff */
[----:B------:R-:W-:Y:S03]  /*8370*/  LDS.U16 R5, [R28+UR47+0x200] ;  /* 0x0002002f1c057984 */ /* 0x000fe60008000400 */
[----:B------:R-:W-:Y:S01]  /*8380*/  IADD3 R26, R3, R14, RZ ;  /* 0x0000000e031a7210 */ /* 0x000fe20007ffe0ff */
[----:B------:R-:W2:Y:S04]  /*8390*/  LDS.U16 R0, [R28+UR47+0x100] ;  /* 0x0001002f1c007984 */ /* 0x000ea80008000400 */
[----:B------:R-:W-:Y:S04]  /*83a0*/  LDS.U16 R4, [R28+UR47+0x208] ;  /* 0x0002082f1c047984 */ /* 0x000fe80008000400 */
[----:B------:R-:W3:Y:S04]  /*83b0*/  LDS.U16 R3, [R28+UR47+0x108] ;  /* 0x0001082f1c037984 */ /* 0x000ee80008000400 */
[----:B-1----:R-:W-:Y:S04]  /*83c0*/  LDS.U16 R20, [R26+0x200] ;  /* 0x000200001a147984 */ /* 0x002fe80000000400 */
[----:B------:R-:W1:Y:S04]  /*83d0*/  LDS.U16 R21, [R26+0x100] ;  /* 0x000100001a157984 */ /* 0x000e680000000400 */
[----:B------:R-:W-:Y:S04]  /*83e0*/  LDS.U16 R24, [R26+0x208] ;  /* 0x000208001a187984 */ /* 0x000fe80000000400 */
[----:B------:R-:W4:Y:S01]  /*83f0*/  LDS.U16 R25, [R26+0x108] ;  /* 0x000108001a197984 */ /* 0x000f220000000400 */
[----:B--2---:R-:W-:-:S02]  /*8400*/  PRMT R5, R0, 0x5410, R5 ;  /* 0x0000541000057816 */ /* 0x004fc40000000005 */
[----:B---3--:R-:W-:Y:S02]  /*8410*/  PRMT R4, R3, 0x5410, R4 ;  /* 0x0000541003047816 */ /* 0x008fe40000000004 */
[----:B-1----:R-:W-:Y:S02]  /*8420*/  PRMT R3, R21, 0x5410, R20 ;  /* 0x0000541015037816 */ /* 0x002fe40000000014 */
[----:B----4-:R-:W-:-:S07]  /*8430*/  PRMT R0, R25, 0x5410, R24 ;  /* 0x0000541019007816 */ /* 0x010fce0000000018 */
.L_x_64:
[----:B------:R-:W-:Y:S05]  /*8440*/  BSYNC B1 ;  /* 0x0000000000017941 */ /* 0x000fea0003800000 */
.L_x_63:
[----:B------:R-:W-:Y:S01]  /*8450*/  @!PT LDS RZ, [RZ] ;  /* 0x00000000fffff984 */ /* 0x000fe20000000800 */
[----:B------:R-:W-:Y:S01]  /*8460*/  @!PT LDS RZ, [RZ] ;  /* 0x00000000fffff984 */ /* 0x000fe20000000800 */
[----:B------:R-:W-:Y:S01]  /*8470*/  @!PT LDS RZ, [RZ] ;  /* 0x00000000fffff984 */ /* 0x000fe20000000800 */
[----:B------:R-:W-:Y:S01]  /*8480*/  @!PT LDS RZ, [RZ] ;  /* 0x00000000fffff984 */ /* 0x000fe20000000800 */
[----:B------:R2:W-:Y:S06]  /*8490*/  MEMBAR.ALL.CTA ;  /* 0x0000000000007992 */ /* 0x0005ec0000008000 */
[----:B--2---:R-:W2:Y:S01]  /*84a0*/  FENCE.VIEW.ASYNC.S ;  /* 0x00000000000073c6 */ /* 0x004ea20000000000 */
[----:B------:R-:W-:Y:S05]  /*84b0*/  @!P4 BRA `(.L_x_65) ;  /* 0x000000000004c947 */ /* 0x000fea0003800000 */
[----:B------:R-:W-:Y:S01]  /*84c0*/  BPT.TRAP 0x1 ;  /* 0x000000040000795c */ /* 0x000fe20000300000 */
.L_x_65:
[----:B------:R-:W3:Y:S04]  /*84d0*/  LDL.LU R25, [R1+0xb4] ;  /* 0x0000b40001197983 */ /* 0x000ee80000300800 */
[----:B------:R-:W4:Y:S01]  /*84e0*/  LDL.LU R24, [R1+0xb8] ;  /* 0x0000b80001187983 */ /* 0x000f220000300800 */
[----:B-1----:R-:W-:Y:S01]  /*84f0*/  IADD3 R20, R27, 0xa0, RZ ;  /* 0x000000a01b147810 */ /* 0x002fe20007ffe0ff */
[----:B------:R-:W1:Y:S03]  /*8500*/  S2R R21, SR_CgaCtaId ;  /* 0x0000000000157919 */ /* 0x000e660000008800 */
[----:B-1----:R-:W-:-:S04]  /*8510*/  PRMT R20, R21, 0x654, R20 ;  /* 0x0000065415147816 */ /* 0x002fc80000000014 */
[----:B--2---:R3:W-:Y:S02]  /*8520*/  SYNCS.ARRIVE.TRANS64.RED.A1T0 RZ, [R20+URZ], RZ ;  /* 0x000000ff14ff79a7 */ /* 0x0047e4000810043f */
[----:B---3--:R-:W-:-:S04]  /*8530*/  IADD3 R20, R25, 0x1, RZ ;  /* 0x0000000119147810 */ /* 0x008fc80007ffe0ff */
[----:B------:R-:W-:-:S04]  /*8540*/  ISETP.NE.AND P0, PT, R20, 0x4, PT ;  /* 0x000000041400780c */ /* 0x000fc80003f05270 */
[----:B------:R-:W-:Y:S02]  /*8550*/  SEL R21, RZ, 0x1, P0 ;  /* 0x00000001ff157807 */ /* 0x000fe40000000000 */
[----:B------:R-:W-:Y:S02]  /*8560*/  SEL R20, R20, RZ, P0 ;  /* 0x000000ff14147207 */ /* 0x000fe40000000000 */
[----:B----4-:R-:W-:-:S05]  /*8570*/  LOP3.LUT R24, R24, R21, RZ, 0x3c, !PT ;  /* 0x0000001518187212 */ /* 0x010fca00078e3cff */
[----:B------:R1:W-:Y:S04]  /*8580*/  STL [R1+0xb8], R24 ;  /* 0x0000b81801007387 */ /* 0x0003e80000100800 */
[----:B------:R1:W-:Y:S02]  /*8590*/  STL [R1+0xb4], R20 ;  /* 0x0000b41401007387 */ /* 0x0003e40000100800 */
.L_x_59:
[----:B------:R-:W-:Y:S05]  /*85a0*/  BSYNC B0 ;  /* 0x0000000000007941 */ /* 0x000fea0003800000 */
.L_x_58:
[----:B------:R-:W-:Y:S01]  /*85b0*/  F2FP.F16.E4M3.UNPACK_B R30, R5.H1 ;  /* 0x00000005ff1e723e */ /* 0x000fe200030006ff */
[C---:B------:R-:W-:Y:S01]  /*85c0*/  FMUL R161, R2.reuse, R161 ;  /* 0x000000a102a17220 */ /* 0x040fe20000400000 */
[C---:B------:R-:W-:Y:S01]  /*85d0*/  FMUL R159, R2.reuse, R159 ;  /* 0x0000009f029f7220 */ /* 0x040fe20000400000 */
[C---:B------:R-:W-:Y:S01]  /*85e0*/  FMUL R157, R2.reuse, R157 ;  /* 0x0000009d029d7220 */ /* 0x040fe20000400000 */
[----:B------:R-:W-:Y:S01]  /*85f0*/  F2FP.F16.E4M3.UNPACK_B R41, R3 ;  /* 0x00000003ff29723e */ /* 0x000fe200020006ff */
[----:B-1----:R-:W-:Y:S02]  /*8600*/  HADD2.F32 R20, -RZ, R30.H0_H0 ;  /* 0x2000001eff147230 */ /* 0x002fe40000004100 */
[C---:B------:R-:W-:Y:S01]  /*8610*/  FMUL R155, R2.reuse, R155 ;  /* 0x0000009b029b7220 */ /* 0x040fe20000400000 */
[C---:B------:R-:W-:Y:S01]  /*8620*/  FMUL R153, R2.reuse, R153 ;  /* 0x0000009902997220 */ /* 0x040fe20000400000 */
[----:B------:R-:W-:Y:S01]  /*8630*/  FMUL R23, R2, R23 ;  /* 0x0000001702177220 */ /* 0x000fe20000400000 */
[----:B------:R-:W-:-:S04]  /*8640*/  FFMA R20, R16, R20, R161 ;  /* 0x0000001410147223 */ /* 0x000fc800000000a1 */
[C---:B------:R-:W-:Y:S01]  /*8650*/  FMUL R29, R20.reuse, 0.70710676908493041992 ;  /* 0x3f3504f3141d7820 */ /* 0x040fe20000400000 */
[----:B------:R-:W-:-:S03]  /*8660*/  FMUL R20, R20, 0.5 ;  /* 0x3f00000014147820 */ /* 0x000fc60000400000 */
[C---:B------:R-:W-:Y:S01]  /*8670*/  FMUL R21, R29.reuse, R29 ;  /* 0x0000001d1d157220 */ /* 0x040fe20000400000 */
[----:B------:R-:W-:-:S04]  /*8680*/  FSETP.GE.AND P0, PT, |R29|, 1.0029599666595458984, PT ;  /* 0x3f8060fe1d00780b */ /* 0x000fc80003f06200 */
[----:B------:R-:W-:Y:S02]  /*8690*/  FSEL R21, |R29|, R21, P0 ;  /* 0x000000151d157208 */ /* 0x000fe40000000200 */
[----:B------:R-:W-:Y:S02]  /*86a0*/  FSEL R24, R6, 8.4834944573231041431e-05, P0 ;  /* 0x38b1e96a06187808 */ /* 0x000fe40000000000 */
[----:B------:R-:W-:Y:S02]  /*86b0*/  FSEL R26, -R7, -0.00082130916416645050049, P0 ;  /* 0xba574d20071a7808 */ /* 0x000fe40000000100 */
[----:B------:R-:W-:Y:S02]  /*86c0*/  FSEL R25, R8, 0.0052134888246655464172, P0 ;  /* 0x3baad5ea08197808 */ /* 0x000fe40000000000 */
[----:B------:R-:W-:Y:S01]  /*86d0*/  FSEL R27, -R9, -0.026868773624300956726, P0 ;  /* 0xbcdc1be7091b7808 */ /* 0x000fe20000000100 */
[----:B------:R-:W-:Y:S01]  /*86e0*/  FFMA R24, R21, R24, R26 ;  /* 0x0000001815187223 */ /* 0x000fe2000000001a */
[----:B------:R-:W-:-:S03]  /*86f0*/  FSEL R26, -|R29|, R29, P0 ;  /* 0x0000001d1d1a7208 */ /* 0x000fc60000000300 */
[----:B------:R-:W-:Y:S01]  /*8700*/  FFMA R24, R21, R24, R25 ;  /* 0x0000001815187223 */ /* 0x000fe20000000019 */
[----:B------:R-:W-:-:S03]  /*8710*/  FSEL R25, R10, 0.11284004896879196167, P0 ;  /* 0x3de718af0a197808 */ /* 0x000fc60000000000 */
[----:B------:R-:W-:Y:S01]  /*8720*/  FFMA R24, R21, R24, R27 ;  /* 0x0000001815187223 */ /* 0x000fe2000000001b */
[----:B------:R-:W-:-:S03]  /*8730*/  FSEL R27, R11, -0.37612664699554443359, P0 ;  /* 0xbec093ac0b1b7808 */ /* 0x000fc60000000000 */
[----:B------:R-:W-:Y:S01]  /*8740*/  FFMA R24, R21, R24, R25 ;  /* 0x0000001815187223 */ /* 0x000fe20000000019 */
[----:B------:R-:W-:-:S03]  /*8750*/  FSEL R25, R12, 0.12837915122509002686, P0 ;  /* 0x3e0375d30c197808 */ /* 0x000fc60000000000 */
[----:B------:R-:W-:Y:S01]  /*8760*/  FFMA R24, R21, R24, R27 ;  /* 0x0000001815187223 */ /* 0x000fe2000000001b */
[----:B------:R-:W-:-:S03]  /*8770*/  FMUL R27, R2, R158 ;  /* 0x0000009e021b7220 */ /* 0x000fc60000400000 */
[----:B------:R-:W-:Y:S01]  /*8780*/  FFMA R21, R21, R24, R25 ;  /* 0x0000001815157223 */ /* 0x000fe20000000019 */
[----:B------:R-:W-:Y:S01]  /*8790*/  F2FP.F16.E4M3.UNPACK_B R25, R4 ;  /* 0x00000004ff19723e */ /* 0x000fe200020006ff */
[----:B------:R-:W-:Y:S02]  /*87a0*/  HADD2.F32 R24, -RZ, R30.H1_H1 ;  /* 0x3000001eff187230 */ /* 0x000fe40000004100 */
[----:B------:R-:W-:Y:S02]  /*87b0*/  FFMA R21, R21, R26, R26 ;  /* 0x0000001a15157223 */ /* 0x000fe4000000001a */
[--C-:B------:R-:W-:Y:S02]  /*87c0*/  HADD2.F32 R26, -RZ, R25.reuse.H0_H0 ;  /* 0x20000019ff1a7230 */ /* 0x100fe40000004100 */
[----:B------:R-:W1:Y:S01]  /*87d0*/  @P0 MUFU.EX2 R28, R21 ;  /* 0x00000015001c0308 */ /* 0x000e620000000800 */
[----:B------:R-:W-:Y:S02]  /*87e0*/  HADD2.F32 R30, -RZ, R25.H1_H1 ;  /* 0x30000019ff1e7230 */ /* 0x000fe40000004100 */
[----:B------:R-:W-:-:S04]  /*87f0*/  FMUL R25, R2, R160 ;  /* 0x000000a002197220 */ /* 0x000fc80000400000 */
[C---:B------:R-:W-:Y:S01]  /*8800*/  FFMA R24, R16.reuse, R24, R25 ;  /* 0x0000001810187223 */ /* 0x040fe20000000019 */
[C---:B------:R-:W-:Y:S01]  /*8810*/  FFMA R25, R16.reuse, R26, R159 ;  /* 0x0000001a10197223 */ /* 0x040fe2000000009f */
[----:B------:R-:W-:Y:S02]  /*8820*/  FFMA R26, R16, R30, R27 ;  /* 0x0000001e101a7223 */ /* 0x000fe4000000001b */
[----:B------:R-:W-:Y:S01]  /*8830*/  FMUL R44, R24, 0.70710676908493041992 ;  /* 0x3f3504f3182c7820 */ /* 0x000fe20000400000 */
[C---:B------:R-:W-:Y:S01]  /*8840*/  FMUL R37, R25.reuse, 0.70710676908493041992 ;  /* 0x3f3504f319257820 */ /* 0x040fe20000400000 */
[----:B------:R-:W-:Y:S01]  /*8850*/  FMUL R46, R26, 0.70710676908493041992 ;  /* 0x3f3504f31a2e7820 */ /* 0x000fe20000400000 */
[----:B------:R-:W-:Y:S01]  /*8860*/  FMUL R24, R24, 0.5 ;  /* 0x3f00000018187820 */ /* 0x000fe20000400000 */
[----:B------:R-:W-:Y:S01]  /*8870*/  FMUL R27, R44, R44 ;  /* 0x0000002c2c1b7220 */ /* 0x000fe20000400000 */
[----:B------:R-:W-:Y:S01]  /*8880*/  FMUL R25, R25, 0.5 ;  /* 0x3f00000019197820 */ /* 0x000fe20000400000 */
[----:B------:R-:W-:Y:S01]  /*8890*/  FSETP.GE.AND P4, PT, |R37|, 1.0029599666595458984, PT ;  /* 0x3f8060fe2500780b */ /* 0x000fe20003f86200 */
[----:B-1----:R-:W-:Y:S01]  /*88a0*/  @P0 FADD R28, -R28, 1 ;  /* 0x3f8000001c1c0421 */ /* 0x002fe20000000100 */
[C---:B------:R-:W-:Y:S01]  /*88b0*/  FMUL R31, R46.reuse, R46 ;  /* 0x0000002e2e1f7220 */ /* 0x040fe20000400000 */
[----:B------:R-:W-:Y:S01]  /*88c0*/  FSETP.GE.AND P5, PT, |R46|, 1.0029599666595458984, PT ;  /* 0x3f8060fe2e00780b */ /* 0x000fe20003fa6200 */
[----:B------:R-:W-:Y:S01]  /*88d0*/  FMUL R26, R26, 0.5 ;  /* 0x3f0000001a1a7820 */ /* 0x000fe20000400000 */
[----:B------:R-:W-:-:S02]  /*88e0*/  FSEL R32, R6, 8.4834944573231041431e-05, P4 ;  /* 0x38b1e96a06207808 */ /* 0x000fc40002000000 */
[----:B------:R-:W-:Y:S01]  /*88f0*/  @P0 LOP3.LUT R21, R28, 0x80000000, R29, 0xb8, !PT ;  /* 0x800000001c150812 */ /* 0x000fe200078eb81d */
[----:B------:R-:W-:Y:S01]  /*8900*/  FMUL R29, R37, R37 ;  /* 0x00000025251d7220 */ /* 0x000fe20000400000 */
[C---:B------:R-:W-:Y:S02]  /*8910*/  FSETP.GE.AND P0, PT, |R44|.reuse, 1.0029599666595458984, PT ;  /* 0x3f8060fe2c00780b */ /* 0x040fe40003f06200 */
[----:B------:R-:W-:Y:S01]  /*8920*/  FSEL R34, -R7, -0.00082130916416645050049, P4 ;  /* 0xba574d2007227808 */ /* 0x000fe20002000100 */
[----:B------:R-:W-:Y:S01]  /*8930*/  FADD R21, R21, 1 ;  /* 0x3f80000015157421 */ /* 0x000fe20000000000 */
[----:B------:R-:W-:Y:S02]  /*8940*/  FSEL R27, |R44|, R27, P0 ;  /* 0x0000001b2c1b7208 */ /* 0x000fe40000000200 */
[----:B------:R-:W-:Y:S01]  /*8950*/  FSEL R28, R6, 8.4834944573231041431e-05, P0 ;  /* 0x38b1e96a061c7808 */ /* 0x000fe20000000000 */
[----:B------:R-:W-:Y:S01]  /*8960*/  FMUL R20, R20, R21 ;  /* 0x0000001514147220 */ /* 0x000fe20000400000 */
[----:B------:R-:W-:-:S02]  /*8970*/  FSEL R30, -R7, -0.00082130916416645050049, P0 ;  /* 0xba574d20071e7808 */ /* 0x000fc40000000100 */
[----:B------:R-:W-:Y:S02]  /*8980*/  FSEL R29, |R37|, R29, P4 ;  /* 0x0000001d251d7208 */ /* 0x000fe40002000200 */
[----:B------:R-:W-:Y:S01]  /*8990*/  FSEL R31, |R46|, R31, P5 ;  /* 0x0000001f2e1f7208 */ /* 0x000fe20002800200 */
[----:B------:R-:W-:Y:S01]  /*89a0*/  FFMA R28, R27, R28, R30 ;  /* 0x0000001c1b1c7223 */ /* 0x000fe2000000001e */
[----:B------:R-:W-:Y:S01]  /*89b0*/  FSEL R30, R8, 0.0052134888246655464172, P0 ;  /* 0x3baad5ea081e7808 */ /* 0x000fe20000000000 */
[----:B------:R-:W-:Y:S01]  /*89c0*/  FFMA R34, R29, R32, R34 ;  /* 0x000000201d227223 */ /* 0x000fe20000000022 */
[----:B------:R-:W-:Y:S02]  /*89d0*/  FSEL R32, -R9, -0.026868773624300956726, P0 ;  /* 0xbcdc1be709207808 */ /* 0x000fe40000000100 */
[----:B------:R-:W-:Y:S01]  /*89e0*/  FSEL R38, R6, 8.4834944573231041431e-05, P5 ;  /* 0x38b1e96a06267808 */ /* 0x000fe20002800000 */
[----:B------:R-:W-:Y:S01]  /*89f0*/  FFMA R28, R27, R28, R30 ;  /* 0x0000001c1b1c7223 */ /* 0x000fe2000000001e */
[----:B------:R-:W-:-:S02]  /*8a00*/  FSEL R40, -R7, -0.00082130916416645050049, P5 ;  /* 0xba574d2007287808 */ /* 0x000fc40002800100 */
[----:B------:R-:W-:Y:S01]  /*8a10*/  FSEL R36, R8, 0.0052134888246655464172, P4 ;  /* 0x3baad5ea08247808 */ /* 0x000fe20002000000 */
[----:B------:R-:W-:Y:S01]  /*8a20*/  FFMA R28, R27, R28, R32 ;  /* 0x0000001c1b1c7223 */ /* 0x000fe20000000020 */
[----:B------:R-:W-:Y:S01]  /*8a30*/  FSEL R30, R10, 0.11284004896879196167, P0 ;  /* 0x3de718af0a1e7808 */ /* 0x000fe20000000000 */
[----:B------:R-:W-:Y:S01]  /*8a40*/  FFMA R38, R31, R38, R40 ;  /* 0x000000261f267223 */ /* 0x000fe20000000028 */
[----:B------:R-:W-:Y:S01]  /*8a50*/  FSEL R42, R8, 0.0052134888246655464172, P5 ;  /* 0x3baad5ea082a7808 */ /* 0x000fe20002800000 */
[----:B------:R-:W-:Y:S01]  /*8a60*/  FFMA R34, R29, R34, R36 ;  /* 0x000000221d227223 */ /* 0x000fe20000000024 */
[----:B------:R-:W-:Y:S01]  /*8a70*/  FSEL R36, -R9, -0.026868773624300956726, P4 ;  /* 0xbcdc1be709247808 */ /* 0x000fe20002000100 */
[----:B------:R-:W-:Y:S01]  /*8a80*/  FFMA R28, R27, R28, R30 ;  /* 0x0000001c1b1c7223 */ /* 0x000fe2000000001e */
[----:B------:R-:W-:Y:S01]  /*8a90*/  FSEL R32, R11, -0.37612664699554443359, P0 ;  /* 0xbec093ac0b207808 */ /* 0x000fe20000000000 */
[----:B------:R-:W-:Y:S01]  /*8aa0*/  FFMA R42, R31, R38, R42 ;  /* 0x000000261f2a7223 */ /* 0x000fe2000000002a */
[----:B------:R-:W-:Y:S01]  /*8ab0*/  FSEL R38, R10, 0.11284004896879196167, P4 ;  /* 0x3de718af0a267808 */ /* 0x000fe20002000000 */
[----:B------:R-:W-:Y:S01]  /*8ac0*/  FFMA R34, R29, R34, R36 ;  /* 0x000000221d227223 */ /* 0x000fe20000000024 */
        /* <DEDUP_REMOVED lines=8> */
[----:B------:R-:W-:Y:S01]  /*8b50*/  FSEL R36, R11, -0.37612664699554443359, P4 ;  /* 0xbec093ac0b247808 */ /* 0x000fe20002000000 */
[----:B------:R-:W-:Y:S01]  /*8b60*/  FFMA R27, R27, R32, R32 ;  /* 0x000000201b1b7223 */ /* 0x000fe20000000020 */
[----:B------:R-:W-:Y:S01]  /*8b70*/  FSEL R32, R11, -0.37612664699554443359, P5 ;  /* 0xbec093ac0b207808 */ /* 0x000fe20002800000 */
[----:B------:R-:W-:Y:S01]  /*8b80*/  FFMA R38, R31, R40, R38 ;  /* 0x000000281f267223 */ /* 0x000fe20000000026 */
[C---:B------:R-:W-:Y:S01]  /*8b90*/  FSEL R28, R12.reuse, 0.12837915122509002686, P4 ;  /* 0x3e0375d30c1c7808 */ /* 0x040fe20002000000 */
[----:B------:R-:W-:Y:S01]  /*8ba0*/  FFMA R34, R29, R34, R36 ;  /* 0x000000221d227223 */ /* 0x000fe20000000024 */
[----:B------:R-:W-:Y:S01]  /*8bb0*/  FSEL R33, R12, 0.12837915122509002686, P5 ;  /* 0x3e0375d30c217808 */ /* 0x000fe20002800000 */
[----:B------:R-:W-:Y:S01]  /*8bc0*/  FFMA R32, R31, R38, R32 ;  /* 0x000000261f207223 */ /* 0x000fe20000000020 */
[----:B------:R-:W1:Y:S01]  /*8bd0*/  @P0 MUFU.EX2 R30, R27 ;  /* 0x0000001b001e0308 */ /* 0x000e620000000800 */
[----:B------:R-:W-:Y:S01]  /*8be0*/  FFMA R28, R29, R34, R28 ;  /* 0x000000221d1c7223 */ /* 0x000fe2000000001c */
[----:B------:R-:W-:Y:S01]  /*8bf0*/  FSEL R29, -|R37|, R37, P4 ;  /* 0x00000025251d7208 */ /* 0x000fe20002000300 */
[----:B------:R-:W-:Y:S01]  /*8c00*/  FFMA R33, R31, R32, R33 ;  /* 0x000000201f217223 */ /* 0x000fe20000000021 */
[----:B------:R-:W-:Y:S01]  /*8c10*/  FSEL R34, -|R46|, R46, P5 ;  /* 0x0000002e2e227208 */ /* 0x000fe20002800300 */
[--C-:B------:R-:W-:Y:S01]  /*8c20*/  HADD2.F32 R38, -RZ, R41.reuse.H0_H0 ;  /* 0x20000029ff267230 */ /* 0x100fe20000004100 */
[----:B------:R-:W-:Y:S01]  /*8c30*/  F2FP.F16.E4M3.UNPACK_B R31, R4.H1 ;  /* 0x00000004ff1f723e */ /* 0x000fe200030006ff */
[----:B------:R-:W-:Y:S01]  /*8c40*/  FFMA R28, R28, R29, R29 ;  /* 0x0000001d1c1c7223 */ /* 0x000fe2000000001d */
[----:B------:R-:W-:-:S02]  /*8c50*/  HADD2.F32 R41, -RZ, R41.H1_H1 ;  /* 0x30000029ff297230 */ /* 0x000fc40000004100 */
[----:B------:R-:W-:Y:S01]  /*8c60*/  FFMA R29, R33, R34, R34 ;  /* 0x00000022211d7223 */ /* 0x000fe20000000022 */
[----:B------:R-:W2:Y:S01]  /*8c70*/  @P4 MUFU.EX2 R32, R28 ;  /* 0x0000001c00204308 */ /* 0x000ea20000000800 */
[--C-:B------:R-:W-:Y:S02]  /*8c80*/  HADD2.F32 R34, -RZ, R31.reuse.H0_H0 ;  /* 0x2000001fff227230 */ /* 0x100fe40000004100 */
[----:B------:R-:W-:Y:S02]  /*8c90*/  HADD2.F32 R36, -RZ, R31.H1_H1 ;  /* 0x3000001fff247230 */ /* 0x000fe40000004100 */
[----:B------:R-:W-:Y:S01]  /*8ca0*/  FMUL R31, R2, R156 ;  /* 0x0000009c021f7220 */ /* 0x000fe20000400000 */
[----:B-1----:R-:W-:Y:S01]  /*8cb0*/  @P0 FADD R33, -R30, 1 ;  /* 0x3f8000001e210421 */ /* 0x002fe20000000100 */
[C---:B------:R-:W-:Y:S01]  /*8cc0*/  FFMA R30, R16.reuse, R34, R157 ;  /* 0x00000022101e7223 */ /* 0x040fe2000000009d */
[----:B------:R-:W1:Y:S01]  /*8cd0*/  @P5 MUFU.EX2 R35, R29 ;  /* 0x0000001d00235308 */ /* 0x000e620000000800 */
[----:B------:R-:W-:-:S02]  /*8ce0*/  FFMA R31, R16, R36, R31 ;  /* 0x00000024101f7223 */ /* 0x000fc4000000001f */
[C---:B------:R-:W-:Y:S01]  /*8cf0*/  FMUL R43, R30.reuse, 0.70710676908493041992 ;  /* 0x3f3504f31e2b7820 */ /* 0x040fe20000400000 */
[----:B------:R-:W-:Y:S01]  /*8d00*/  @P0 LOP3.LUT R27, R33, 0x80000000, R44, 0xb8, !PT ;  /* 0x80000000211b0812 */ /* 0x000fe200078eb82c */
[----:B------:R-:W-:Y:S01]  /*8d10*/  FMUL R50, R31, 0.70710676908493041992 ;  /* 0x3f3504f31f327820 */ /* 0x000fe20000400000 */
[----:B------:R-:W-:Y:S01]  /*8d20*/  FMUL R30, R30, 0.5 ;  /* 0x3f0000001e1e7820 */ /* 0x000fe20000400000 */
[C---:B------:R-:W-:Y:S01]  /*8d30*/  FMUL R33, R43.reuse, R43 ;  /* 0x0000002b2b217220 */ /* 0x040fe20000400000 */
[----:B------:R-:W-:Y:S01]  /*8d40*/  FSETP.GE.AND P0, PT, |R43|, 1.0029599666595458984, PT ;  /* 0x3f8060fe2b00780b */ /* 0x000fe20003f06200 */
[----:B--2---:R-:W-:Y:S01]  /*8d50*/  @P4 FADD R34, -R32, 1 ;  /* 0x3f80000020224421 */ /* 0x004fe20000000100 */
[----:B------:R-:W-:Y:S01]  /*8d60*/  FFMA R32, R16, R38, R155 ;  /* 0x0000002610207223 */ /* 0x000fe2000000009b */
[----:B------:R-:W-:Y:S01]  /*8d70*/  FADD R27, R27, 1 ;  /* 0x3f8000001b1b7421 */ /* 0x000fe20000000000 */
[----:B------:R-:W-:Y:S01]  /*8d80*/  FSEL R33, |R43|, R33, P0 ;  /* 0x000000212b217208 */ /* 0x000fe20000000200 */
[----:B------:R-:W-:Y:S01]  /*8d90*/  FMUL R31, R31, 0.5 ;  /* 0x3f0000001f1f7820 */ /* 0x000fe20000400000 */
[----:B------:R-:W-:Y:S01]  /*8da0*/  @P4 LOP3.LUT R28, R34, 0x80000000, R37, 0xb8, !PT ;  /* 0x80000000221c4812 */ /* 0x000fe200078eb825 */
[----:B------:R-:W-:Y:S01]  /*8db0*/  FMUL R45, R32, 0.70710676908493041992 ;  /* 0x3f3504f3202d7820 */ /* 0x000fe20000400000 */
[----:B------:R-:W-:Y:S01]  /*8dc0*/  FSETP.GE.AND P4, PT, |R50|, 1.0029599666595458984, PT ;  /* 0x3f8060fe3200780b */ /* 0x000fe20003f86200 */
[----:B-1----:R-:W-:Y:S01]  /*8dd0*/  @P5 FADD R35, -R35, 1 ;  /* 0x3f80000023235421 */ /* 0x002fe20000000100 */
[----:B------:R-:W-:Y:S01]  /*8de0*/  FSEL R34, R6, 8.4834944573231041431e-05, P0 ;  /* 0x38b1e96a06227808 */ /* 0x000fe20000000000 */
[----:B------:R-:W-:Y:S01]  /*8df0*/  FMUL R37, R45, R45 ;  /* 0x0000002d2d257220 */ /* 0x000fe20000400000 */
[----:B------:R-:W-:Y:S01]  /*8e00*/  FSEL R36, -R7, -0.00082130916416645050049, P0 ;  /* 0xba574d2007247808 */ /* 0x000fe20000000100 */
[----:B------:R-:W-:Y:S01]  /*8e10*/  FADD R28, R28, 1 ;  /* 0x3f8000001c1c7421 */ /* 0x000fe20000000000 */
[----:B------:R-:W-:Y:S01]  /*8e20*/  @P5 LOP3.LUT R29, R35, 0x80000000, R46, 0xb8, !PT ;  /* 0x80000000231d5812 */ /* 0x000fe200078eb82e */
[----:B------:R-:W-:Y:S01]  /*8e30*/  FMUL R35, R50, R50 ;  /* 0x0000003232237220 */ /* 0x000fe20000400000 */
[----:B------:R-:W-:Y:S01]  /*8e40*/  FSEL R38, R6, 8.4834944573231041431e-05, P4 ;  /* 0x38b1e96a06267808 */ /* 0x000fe20002000000 */
[----:B------:R-:W-:Y:S01]  /*8e50*/  FFMA R34, R33, R34, R36 ;  /* 0x0000002221227223 */ /* 0x000fe20000000024 */
[----:B------:R-:W-:Y:S01]  /*8e60*/  FSEL R40, -R7, -0.00082130916416645050049, P4 ;  /* 0xba574d2007287808 */ /* 0x000fe20002000100 */
[----:B------:R-:W-:Y:S01]  /*8e70*/  FADD R29, R29, 1 ;  /* 0x3f8000001d1d7421 */ /* 0x000fe20000000000 */
[----:B------:R-:W-:Y:S01]  /*8e80*/  FSEL R35, |R50|, R35, P4 ;  /* 0x0000002332237208 */ /* 0x000fe20002000200 */
[----:B------:R-:W-:Y:S01]  /*8e90*/  FMUL R32, R32, 0.5 ;  /* 0x3f00000020207820 */ /* 0x000fe20000400000 */
[----:B------:R-:W-:Y:S01]  /*8ea0*/  FSEL R36, R8, 0.0052134888246655464172, P0 ;  /* 0x3baad5ea08247808 */ /* 0x000fe20000000000 */
[----:B------:R-:W-:Y:S01]  /*8eb0*/  FMUL R27, R24, R27 ;  /* 0x0000001b181b7220 */ /* 0x000fe20000400000 */
[----:B------:R-:W-:Y:S01]  /*8ec0*/  FSETP.GE.AND P5, PT, |R45|, 1.0029599666595458984, PT ;  /* 0x3f8060fe2d00780b */ /* 0x000fe20003fa6200 */
[----:B------:R-:W-:Y:S01]  /*8ed0*/  FFMA R40, R35, R38, R40 ;  /* 0x0000002623287223 */ /* 0x000fe20000000028 */
[----:B------:R-:W-:Y:S01]  /*8ee0*/  FSEL R38, -R9, -0.026868773624300956726, P0 ;  /* 0xbcdc1be709267808 */ /* 0x000fe20000000100 */
[----:B------:R-:W-:Y:S01]  /*8ef0*/  FFMA R34, R33, R34, R36 ;  /* 0x0000002221227223 */ /* 0x000fe20000000024 */
[----:B------:R-:W-:Y:S01]  /*8f00*/  FSEL R37, |R45|, R37, P5 ;  /* 0x000000252d257208 */ /* 0x000fe20002800200 */
[----:B------:R-:W-:Y:S01]  /*8f10*/  FMUL R25, R25, R28 ;  /* 0x0000001c19197220 */ /* 0x000fe20000400000 */
[----:B------:R-:W-:Y:S01]  /*8f20*/  FSEL R44, R6, 8.4834944573231041431e-05, P5 ;  /* 0x38b1e96a062c7808 */ /* 0x000fe20002800000 */
[----:B------:R-:W-:Y:S01]  /*8f30*/  FFMA R34, R33, R34, R38 ;  /* 0x0000002221227223 */ /* 0x000fe20000000026 */
[----:B------:R-:W-:Y:S01]  /*8f40*/  FSEL R46, -R7, -0.00082130916416645050049, P5 ;  /* 0xba574d20072e7808 */ /* 0x000fe20002800100 */
[----:B------:R-:W-:Y:S01]  /*8f50*/  FMUL R26, R26, R29 ;  /* 0x0000001d1a1a7220 */ /* 0x000fe20000400000 */
[----:B------:R-:W-:-:S02]  /*8f60*/  FSEL R42, R8, 0.0052134888246655464172, P4 ;  /* 0x3baad5ea082a7808 */ /* 0x000fc40002000000 */
        /* <DEDUP_REMOVED lines=30> */
[----:B------:R-:W-:-:S02]  /*9150*/  FSEL R40, -|R45|, R45, P5 ;  /* 0x0000002d2d287208 */ /* 0x000fc40002800300 */
[----:B------:R-:W-:Y:S01]  /*9160*/  F2FP.F16.E4M3.UNPACK_B R37, R3.H1 ;  /* 0x00000003ff25723e */ /* 0x000fe200030006ff */
[----:B------:R-:W-:Y:S01]  /*9170*/  FFMA R34, R34, R35, R35 ;  /* 0x0000002322227223 */ /* 0x000fe20000000023 */
[----:B------:R-:W-:Y:S01]  /*9180*/  F2FP.SATFINITE.E4M3.F32.PACK_AB_MERGE_C R20, R27, R20, RZ ;  /* 0x000000141b14723e */ /* 0x000fe200048070ff */
[----:B------:R-:W-:Y:S01]  /*9190*/  FFMA R35, R39, R40, R40 ;  /* 0x0000002827237223 */ /* 0x000fe20000000028 */
[----:B------:R-:W-:Y:S01]  /*91a0*/  FMUL R39, R2, R152 ;  /* 0x0000009802277220 */ /* 0x000fe20000400000 */
[----:B------:R-:W2:Y:S01]  /*91b0*/  @P4 MUFU.EX2 R38, R34 ;  /* 0x0000002200264308 */ /* 0x000ea20000000800 */
[--C-:B------:R-:W-:Y:S01]  /*91c0*/  HADD2.F32 R44, -RZ, R37.reuse.H0_H0 ;  /* 0x20000025ff2c7230 */ /* 0x100fe20000004100 */
[----:B------:R-:W-:Y:S01]  /*91d0*/  F2FP.SATFINITE.E4M3.F32.PACK_AB_MERGE_C R26, R26, R25, RZ ;  /* 0x000000191a1a723e */ /* 0x000fe200048070ff */
[----:B------:R-:W-:Y:S02]  /*91e0*/  HADD2.F32 R46, -RZ, R37.H1_H1 ;  /* 0x30000025ff2e7230 */ /* 0x000fe40000004100 */
[----:B------:R-:W-:Y:S01]  /*91f0*/  FMUL R37, R2, R154 ;  /* 0x0000009a02257220 */ /* 0x000fe20000400000 */
[----:B-1----:R-:W-:-:S02]  /*9200*/  @P0 FADD R40, -R36, 1 ;  /* 0x3f80000024280421 */ /* 0x002fc40000000100 */
[----:B------:R-:W1:Y:S01]  /*9210*/  @P5 MUFU.EX2 R42, R35 ;  /* 0x00000023002a5308 */ /* 0x000e620000000800 */
[C---:B------:R-:W-:Y:S01]  /*9220*/  FFMA R36, R16.reuse, R41, R37 ;  /* 0x0000002910247223 */ /* 0x040fe20000000025 */
[----:B------:R-:W-:Y:S01]  /*9230*/  FFMA R37, R16, R44, R153 ;  /* 0x0000002c10257223 */ /* 0x000fe20000000099 */
[----:B------:R-:W-:Y:S02]  /*9240*/  @P0 LOP3.LUT R33, R40, 0x80000000, R43, 0xb8, !PT ;  /* 0x8000000028210812 */ /* 0x000fe400078eb82b */
[C---:B------:R-:W-:Y:S01]  /*9250*/  FMUL R47, R36.reuse, 0.70710676908493041992 ;  /* 0x3f3504f3242f7820 */ /* 0x040fe20000400000 */
[----:B------:R-:W-:Y:S01]  /*9260*/  FMUL R49, R37, 0.70710676908493041992 ;  /* 0x3f3504f325317820 */ /* 0x000fe20000400000 */
[----:B------:R-:W-:Y:S01]  /*9270*/  FMUL R36, R36, 0.5 ;  /* 0x3f00000024247820 */ /* 0x000fe20000400000 */
[----:B------:R-:W-:Y:S01]  /*9280*/  FADD R33, R33, 1 ;  /* 0x3f80000021217421 */ /* 0x000fe20000000000 */
[----:B--2---:R-:W-:Y:S01]  /*9290*/  @P4 FADD R41, -R38, 1 ;  /* 0x3f80000026294421 */ /* 0x004fe20000000100 */
[----:B------:R-:W-:Y:S01]  /*92a0*/  FFMA R38, R16, R46, R39 ;  /* 0x0000002e10267223 */ /* 0x000fe20000000027 */
[C---:B------:R-:W-:Y:S01]  /*92b0*/  FMUL R39, R47.reuse, R47 ;  /* 0x0000002f2f277220 */ /* 0x040fe20000400000 */
[----:B------:R-:W-:Y:S01]  /*92c0*/  FSETP.GE.AND P0, PT, |R47|, 1.0029599666595458984, PT ;  /* 0x3f8060fe2f00780b */ /* 0x000fe20003f06200 */
[----:B------:R-:W-:Y:S01]  /*92d0*/  FMUL R37, R37, 0.5 ;  /* 0x3f00000025257820 */ /* 0x000fe20000400000 */
[----:B------:R-:W-:Y:S01]  /*92e0*/  @P4 LOP3.LUT R34, R41, 0x80000000, R50, 0xb8, !PT ;  /* 0x8000000029224812 */ /* 0x000fe200078eb832 */
[C---:B------:R-:W-:Y:S01]  /*92f0*/  FMUL R41, R49.reuse, R49 ;  /* 0x0000003131297220 */ /* 0x040fe20000400000 */
[----:B------:R-:W-:Y:S01]  /*9300*/  FSETP.GE.AND P4, PT, |R49|, 1.0029599666595458984, PT ;  /* 0x3f8060fe3100780b */ /* 0x000fe20003f86200 */
[----:B-1----:R-:W-:Y:S01]  /*9310*/  @P5 FADD R42, -R42, 1 ;  /* 0x3f8000002a2a5421 */ /* 0x002fe20000000100 */
[----:B------:R-:W-:Y:S01]  /*9320*/  FSEL R39, |R47|, R39, P0 ;  /* 0x000000272f277208 */ /* 0x000fe20000000200 */
[----:B------:R-:W-:Y:S01]  /*9330*/  FMUL R51, R38, 0.70710676908493041992 ;  /* 0x3f3504f326337820 */ /* 0x000fe20000400000 */
[----:B------:R-:W-:Y:S01]  /*9340*/  FSEL R40, R6, 8.4834944573231041431e-05, P0 ;  /* 0x38b1e96a06287808 */ /* 0x000fe20000000000 */
[----:B------:R-:W-:Y:S01]  /*9350*/  FADD R34, R34, 1 ;  /* 0x3f80000022227421 */ /* 0x000fe20000000000 */
[----:B------:R-:W-:Y:S01]  /*9360*/  @P5 LOP3.LUT R35, R42, 0x80000000, R45, 0xb8, !PT ;  /* 0x800000002a235812 */ /* 0x000fe200078eb82d */
[----:B------:R-:W-:Y:S01]  /*9370*/  FMUL R43, R51, R51 ;  /* 0x00000033332b7220 */ /* 0x000fe20000400000 */
[----:B------:R-:W-:Y:S01]  /*9380*/  FSEL R42, -R7, -0.00082130916416645050049, P0 ;  /* 0xba574d20072a7808 */ /* 0x000fe20000000100 */
[----:B------:R-:W-:Y:S01]  /*9390*/  FMUL R38, R38, 0.5 ;  /* 0x3f00000026267820 */ /* 0x000fe20000400000 */
[----:B------:R-:W-:Y:S01]  /*93a0*/  FSEL R41, |R49|, R41, P4 ;  /* 0x0000002931297208 */ /* 0x000fe20002000200 */
[----:B------:R-:W-:Y:S01]  /*93b0*/  FADD R35, R35, 1 ;  /* 0x3f80000023237421 */ /* 0x000fe20000000000 */
[----:B------:R-:W-:Y:S01]  /*93c0*/  FSEL R44, R6, 8.4834944573231041431e-05, P4 ;  /* 0x38b1e96a062c7808 */ /* 0x000fe20002000000 */
[----:B------:R-:W-:Y:S01]  /*93d0*/  FFMA R40, R39, R40, R42 ;  /* 0x0000002827287223 */ /* 0x000fe2000000002a */
[----:B------:R-:W-:Y:S01]  /*93e0*/  FSEL R46, -R7, -0.00082130916416645050049, P4 ;  /* 0xba574d20072e7808 */ /* 0x000fe20002000100 */
[----:B------:R-:W-:Y:S01]  /*93f0*/  FMUL R30, R30, R33 ;  /* 0x000000211e1e7220 */ /* 0x000fe20000400000 */
[----:B------:R-:W-:Y:S01]  /*9400*/  FSETP.GE.AND P5, PT, |R51|, 1.0029599666595458984, PT ;  /* 0x3f8060fe3300780b */ /* 0x000fe20003fa6200 */
[----:B------:R-:W-:Y:S01]  /*9410*/  FMUL R31, R31, R34 ;  /* 0x000000221f1f7220 */ /* 0x000fe20000400000 */
[----:B------:R-:W-:Y:S01]  /*9420*/  FSEL R42, R8, 0.0052134888246655464172, P0 ;  /* 0x3baad5ea082a7808 */ /* 0x000fe20000000000 */
[----:B------:R-:W-:Y:S01]  /*9430*/  FFMA R46, R41, R44, R46 ;  /* 0x0000002c292e7223 */ /* 0x000fe2000000002e */
[----:B------:R-:W-:Y:S01]  /*9440*/  FSEL R43, |R51|, R43, P5 ;  /* 0x0000002b332b7208 */ /* 0x000fe20002800200 */
[----:B------:R-:W-:Y:S01]  /*9450*/  FMUL R32, R32, R35 ;  /* 0x0000002320207220 */ /* 0x000fe20000400000 */
[----:B------:R-:W-:Y:S01]  /*9460*/  FSEL R50, R6, 8.4834944573231041431e-05, P5 ;  /* 0x38b1e96a06327808 */ /* 0x000fe20002800000 */
[----:B------:R-:W-:Y:S01]  /*9470*/  FFMA R40, R39, R40, R42 ;  /* 0x0000002827287223 */ /* 0x000fe2000000002a */
[----:B------:R-:W-:-:S02]  /*9480*/  FSEL R52, -R7, -0.00082130916416645050049, P5 ;  /* 0xba574d2007347808 */ /* 0x000fc40002800100 */
[C---:B------:R-:W-:Y:S02]  /*9490*/  FSEL R48, R8.reuse, 0.0052134888246655464172, P4 ;  /* 0x3baad5ea08307808 */ /* 0x040fe40002000000 */
[----:B------:R-:W-:Y:S01]  /*94a0*/  FSEL R44, -R9, -0.026868773624300956726, P0 ;  /* 0xbcdc1be7092c7808 */ /* 0x000fe20000000100 */
[----:B------:R-:W-:Y:S01]  /*94b0*/  FFMA R50, R43, R50, R52 ;  /* 0x000000322b327223 */ /* 0x000fe20000000034 */
[----:B------:R-:W-:Y:S01]  /*94c0*/  FSEL R54, R8, 0.0052134888246655464172, P5 ;  /* 0x3baad5ea08367808 */ /* 0x000fe20002800000 */
[----:B------:R-:W-:Y:S01]  /*94d0*/  FFMA R46, R41, R46, R48 ;  /* 0x0000002e292e7223 */ /* 0x000fe20000000030 */
[C---:B------:R-:W-:Y:S01]  /*94e0*/  FSEL R42, R10.reuse, 0.11284004896879196167, P0 ;  /* 0x3de718af0a2a7808 */ /* 0x040fe20000000000 */
        /* <DEDUP_REMOVED lines=11> */
[----:B------:R-:W-:Y:S01]  /*95a0*/  FSEL R48, R11, -0.37612664699554443359, P4 ;  /* 0xbec093ac0b307808 */ /* 0x000fe20002000000 */
[----:B------:R-:W-:Y:S01]  /*95b0*/  FFMA R39, R39, R40, R42 ;  /* 0x0000002827277223 */ /* 0x000fe2000000002a */
[----:B------:R-:W-:Y:S01]  /*95c0*/  FSEL R44, -|R47|, R47, P0 ;  /* 0x0000002f2f2c7208 */ /* 0x000fe20000000300 */
[----:B------:R-:W-:Y:S01]  /*95d0*/  FFMA R52, R43, R54, R52 ;  /* 0x000000362b347223 */ /* 0x000fe20000000034 */
[----:B------:R-:W-:Y:S01]  /*95e0*/  FSEL R50, R10, 0.11284004896879196167, P5 ;  /* 0x3de718af0a327808 */ /* 0x000fe20002800000 */
[----:B------:R-:W-:Y:S01]  /*95f0*/  FFMA R46, R41, R46, R48 ;  /* 0x0000002e292e7223 */ /* 0x000fe20000000030 */
[C---:B------:R-:W-:Y:S01]  /*9600*/  FSEL R40, R12.reuse, 0.12837915122509002686, P4 ;  /* 0x3e0375d30c287808 */ /* 0x040fe20002000000 */
[----:B------:R-:W-:Y:S01]  /*9610*/  FFMA R39, R39, R44, R44 ;  /* 0x0000002c27277223 */ /* 0x000fe2000000002c */
[----:B------:R-:W-:Y:S01]  /*9620*/  FSEL R44, R11, -0.37612664699554443359, P5 ;  /* 0xbec093ac0b2c7808 */ /* 0x000fe20002800000 */
[----:B------:R-:W-:Y:S01]  /*9630*/  FFMA R50, R43, R52, R50 ;  /* 0x000000342b327223 */ /* 0x000fe20000000032 */
[----:B------:R-:W-:Y:S01]  /*9640*/  FSEL R45, R12, 0.12837915122509002686, P5 ;  /* 0x3e0375d30c2d7808 */ /* 0x000fe20002800000 */
[----:B------:R-:W-:Y:S01]  /*9650*/  FFMA R40, R41, R46, R40 ;  /* 0x0000002e29287223 */ /* 0x000fe20000000028 */
[----:B------:R-:W-:Y:S01]  /*9660*/  FSEL R41, -|R49|, R49, P4 ;  /* 0x0000003131297208 */ /* 0x000fe20002000300 */
[----:B------:R-:W-:Y:S01]  /*9670*/  FFMA R44, R43, R50, R44 ;  /* 0x000000322b2c7223 */ /* 0x000fe2000000002c */
[----:B------:R-:W1:Y:S01]  /*9680*/  @P0 MUFU.EX2 R42, R39 ;  /* 0x00000027002a0308 */ /* 0x000e620000000800 */
[----:B------:R-:W-:-:S02]  /*9690*/  FSEL R46, -|R51|, R51, P5 ;  /* 0x00000033332e7208 */ /* 0x000fc40002800300 */
[----:B------:R-:W-:Y:S01]  /*96a0*/  FFMA R40, R40, R41, R41 ;  /* 0x0000002928287223 */ /* 0x000fe20000000029 */
[----:B------:R-:W-:Y:S01]  /*96b0*/  FFMA R45, R43, R44, R45 ;  /* 0x0000002c2b2d7223 */ /* 0x000fe2000000002d */
[-C--:B------:R-:W-:Y:S02]  /*96c0*/  F2FP.F16.E4M3.UNPACK_B R43, R0.reuse ;  /* 0x00000000ff2b723e */ /* 0x080fe400020006ff */
[----:B------:R-:W-:Y:S01]  /*96d0*/  F2FP.F16.E4M3.UNPACK_B R54, R0.H1 ;  /* 0x00000000ff36723e */ /* 0x000fe200030006ff */
[----:B------:R-:W2:Y:S01]  /*96e0*/  @P4 MUFU.EX2 R44, R40 ;  /* 0x00000028002c4308 */ /* 0x000ea20000000800 */
[----:B------:R-:W-:Y:S01]  /*96f0*/  FFMA R41, R45, R46, R46 ;  /* 0x0000002e2d297223 */ /* 0x000fe2000000002e */
[--C-:B------:R-:W-:Y:S02]  /*9700*/  HADD2.F32 R48, -RZ, R43.reuse.H0_H0 ;  /* 0x2000002bff307230 */ /* 0x100fe40000004100 */
[----:B------:R-:W-:Y:S01]  /*9710*/  FMUL R45, R2, R19 ;  /* 0x00000013022d7220 */ /* 0x000fe20000400000 */
[----:B------:R-:W-:-:S02]  /*9720*/  HADD2.F32 R50, -RZ, R43.H1_H1 ;  /* 0x3000002bff327230 */ /* 0x000fc40000004100 */
[----:B------:R-:W-:Y:S01]  /*9730*/  FMUL R43, R2, R22 ;  /* 0x00000016022b7220 */ /* 0x000fe20000400000 */
[----:B------:R-:W-:Y:S02]  /*9740*/  HADD2.F32 R52, -RZ, R54.H0_H0 ;  /* 0x20000036ff347230 */ /* 0x000fe40000004100 */
[----:B------:R-:W-:Y:S01]  /*9750*/  FFMA R19, R16, R48, R23 ;  /* 0x0000003010137223 */ /* 0x000fe20000000017 */
[----:B------:R-:W3:Y:S01]  /*9760*/  @P5 MUFU.EX2 R46, R41 ;  /* 0x00000029002e5308 */ /* 0x000ee20000000800 */
[----:B-1----:R-:W-:Y:S01]  /*9770*/  @P0 FADD R42, -R42, 1 ;  /* 0x3f8000002a2a0421 */ /* 0x002fe20000000100 */
[C---:B------:R-:W-:Y:S01]  /*9780*/  FFMA R22, R16.reuse, R50, R43 ;  /* 0x0000003210167223 */ /* 0x040fe2000000002b */
[C---:B------:R-:W-:Y:S01]  /*9790*/  FMUL R59, R19.reuse, 0.70710676908493041992 ;  /* 0x3f3504f3133b7820 */ /* 0x040fe20000400000 */
[----:B------:R-:W-:Y:S01]  /*97a0*/  FFMA R23, R16, R52, R45 ;  /* 0x0000003410177223 */ /* 0x000fe2000000002d */
[----:B------:R-:W-:Y:S01]  /*97b0*/  FMUL R19, R19, 0.5 ;  /* 0x3f00000013137820 */ /* 0x000fe20000400000 */
[----:B------:R-:W-:Y:S01]  /*97c0*/  @P0 LOP3.LUT R39, R42, 0x80000000, R47, 0xb8, !PT ;  /* 0x800000002a270812 */ /* 0x000fe200078eb82f */
[----:B------:R-:W-:Y:S01]  /*97d0*/  FMUL R61, R22, 0.70710676908493041992 ;  /* 0x3f3504f3163d7820 */ /* 0x000fe20000400000 */
[C---:B------:R-:W-:Y:S01]  /*97e0*/  FMUL R42, R59.reuse, R59 ;  /* 0x0000003b3b2a7220 */ /* 0x040fe20000400000 */
[----:B--2---:R-:W-:Y:S01]  /*97f0*/  @P4 FADD R44, -R44, 1 ;  /* 0x3f8000002c2c4421 */ /* 0x004fe20000000100 */
[----:B------:R-:W-:Y:S01]  /*9800*/  FSETP.GE.AND P0, PT, |R59|, 1.0029599666595458984, PT ;  /* 0x3f8060fe3b00780b */ /* 0x000fe20003f06200 */
[----:B------:R-:W-:Y:S01]  /*9810*/  FMUL R52, R23, 0.70710676908493041992 ;  /* 0x3f3504f317347820 */ /* 0x000fe20000400000 */
[----:B------:R-:W-:Y:S01]  /*9820*/  FADD R39, R39, 1 ;  /* 0x3f80000027277421 */ /* 0x000fe20000000000 */
[----:B------:R-:W-:Y:S01]  /*9830*/  FMUL R22, R22, 0.5 ;  /* 0x3f00000016167820 */ /* 0x000fe20000400000 */
[----:B------:R-:W-:Y:S01]  /*9840*/  @P4 LOP3.LUT R40, R44, 0x80000000, R49, 0xb8, !PT ;  /* 0x800000002c284812 */ /* 0x000fe200078eb831 */
[C---:B------:R-:W-:Y:S01]  /*9850*/  FMUL R44, R61.reuse, R61 ;  /* 0x0000003d3d2c7220 */ /* 0x040fe20000400000 */
[----:B------:R-:W-:Y:S01]  /*9860*/  FSETP.GE.AND P4, PT, |R61|, 1.0029599666595458984, PT ;  /* 0x3f8060fe3d00780b */ /* 0x000fe20003f86200 */
[----:B---3--:R-:W-:Y:S01]  /*9870*/  @P5 FADD R46, -R46, 1 ;  /* 0x3f8000002e2e5421 */ /* 0x008fe20000000100 */
[----:B------:R-:W-:Y:S01]  /*9880*/  FSEL R42, |R59|, R42, P0 ;  /* 0x0000002a3b2a7208 */ /* 0x000fe20000000200 */
[----:B------:R-:W-:Y:S01]  /*9890*/  FADD R40, R40, 1 ;  /* 0x3f80000028287421 */ /* 0x000fe20000000000 */
[----:B------:R-:W-:Y:S01]  /*98a0*/  FSEL R43, R6, 8.4834944573231041431e-05, P0 ;  /* 0x38b1e96a062b7808 */ /* 0x000fe20000000000 */
[----:B------:R-:W-:Y:S01]  /*98b0*/  FMUL R23, R23, 0.5 ;  /* 0x3f00000017177820 */ /* 0x000fe20000400000 */
[----:B------:R-:W-:Y:S01]  /*98c0*/  FSEL R45, -R7, -0.00082130916416645050049, P0 ;  /* 0xba574d20072d7808 */ /* 0x000fe20000000100 */
[----:B------:R-:W-:Y:S01]  /*98d0*/  FMUL R39, R36, R39 ;  /* 0x0000002724277220 */ /* 0x000fe20000400000 */
[----:B------:R-:W-:Y:S01]  /*98e0*/  @P5 LOP3.LUT R41, R46, 0x80000000, R51, 0xb8, !PT ;  /* 0x800000002e295812 */ /* 0x000fe200078eb833 */
[----:B------:R-:W-:Y:S01]  /*98f0*/  FMUL R46, R52, R52 ;  /* 0x00000034342e7220 */ /* 0x000fe20000400000 */
[----:B------:R-:W-:Y:S01]  /*9900*/  FSEL R44, |R61|, R44, P4 ;  /* 0x0000002c3d2c7208 */ /* 0x000fe20002000200 */
[----:B------:R-:W-:Y:S01]  /*9910*/  FFMA R43, R42, R43, R45 ;  /* 0x0000002b2a2b7223 */ /* 0x000fe2000000002d */
[----:B------:R-:W-:Y:S01]  /*9920*/  FSEL R47, R6, 8.4834944573231041431e-05, P4 ;  /* 0x38b1e96a062f7808 */ /* 0x000fe20002000000 */
[----:B------:R-:W-:Y:S01]  /*9930*/  FADD R41, R41, 1 ;  /* 0x3f80000029297421 */ /* 0x000fe20000000000 */
[----:B------:R-:W-:Y:S01]  /*9940*/  FSEL R49, -R7, -0.00082130916416645050049, P4 ;  /* 0xba574d2007317808 */ /* 0x000fe20002000100 */
[----:B------:R-:W-:Y:S01]  /*9950*/  FMUL R37, R37, R40 ;  /* 0x0000002825257220 */ /* 0x000fe20000400000 */
[----:B------:R-:W-:Y:S01]  /*9960*/  FSETP.GE.AND P5, PT, |R52|, 1.0029599666595458984, PT ;  /* 0x3f8060fe3400780b */ /* 0x000fe20003fa6200 */
[----:B------:R-:W-:Y:S01]  /*9970*/  FMUL R38, R38, R41 ;  /* 0x0000002926267220 */ /* 0x000fe20000400000 */
[----:B------:R-:W-:Y:S01]  /*9980*/  FSEL R45, R8, 0.0052134888246655464172, P0 ;  /* 0x3baad5ea082d7808 */ /* 0x000fe20000000000 */
[----:B------:R-:W-:Y:S01]  /*9990*/  FFMA R49, R44, R47, R49 ;  /* 0x0000002f2c317223 */ /* 0x000fe20000000031 */
[----:B------:R-:W-:-:S02]  /*99a0*/  FSEL R48, |R52|, R46, P5 ;  /* 0x0000002e34307208 */ /* 0x000fc40002800200 */
[----:B------:R-:W-:Y:S01]  /*99b0*/  FSEL R53, R6, 8.4834944573231041431e-05, P5 ;  /* 0x38b1e96a06357808 */ /* 0x000fe20002800000 */
[----:B------:R-:W-:Y:S01]  /*99c0*/  FFMA R43, R42, R43, R45 ;  /* 0x0000002b2a2b7223 */ /* 0x000fe2000000002d */
[----:B------:R-:W-:Y:S02]  /*99d0*/  FSEL R55, -R7, -0.00082130916416645050049, P5 ;  /* 0xba574d2007377808 */ /* 0x000fe40002800100 */
[----:B------:R-:W-:Y:S02]  /*99e0*/  FSEL R51, R8, 0.0052134888246655464172, P4 ;  /* 0x3baad5ea08337808 */ /* 0x000fe40002000000 */
[C---:B------:R-:W-:Y:S01]  /*99f0*/  FSEL R47, -R9.reuse, -0.026868773624300956726, P0 ;  /* 0xbcdc1be7092f7808 */ /* 0x040fe20000000100 */
[----:B------:R-:W-:Y:S01]  /*9a00*/  FFMA R53, R48, R53, R55 ;  /* 0x0000003530357223 */ /* 0x000fe20000000037 */
[----:B------:R-:W-:Y:S01]  /*9a10*/  FSEL R57, R8, 0.0052134888246655464172, P5 ;  /* 0x3baad5ea08397808 */ /* 0x000fe20002800000 */
[----:B------:R-:W-:Y:S01]  /*9a20*/  FFMA R49, R44, R49, R51 ;  /* 0x000000312c317223 */ /* 0x000fe20000000033 */
[----:B------:R-:W-:Y:S01]  /*9a30*/  FSEL R45, R10, 0.11284004896879196167, P0 ;  /* 0x3de718af0a2d7808 */ /* 0x000fe20000000000 */
        /* <DEDUP_REMOVED lines=11> */
[C---:B------:R-:W-:Y:S01]  /*9af0*/  FSEL R51, R11.reuse, -0.37612664699554443359, P4 ;  /* 0xbec093ac0b337808 */ /* 0x040fe20002000000 */
[----:B------:R-:W-:Y:S01]  /*9b00*/  FFMA R42, R42, R43, R45 ;  /* 0x0000002b2a2a7223 */ /* 0x000fe2000000002d */
[----:B------:R-:W-:Y:S01]  /*9b10*/  FSEL R53, R10, 0.11284004896879196167, P5 ;  /* 0x3de718af0a357808 */ /* 0x000fe20002800000 */
[----:B------:R-:W-:Y:S01]  /*9b20*/  FFMA R55, R48, R57, R55 ;  /* 0x0000003930377223 */ /* 0x000fe20000000037 */
[----:B------:R-:W-:Y:S01]  /*9b30*/  FSEL R43, R12, 0.12837915122509002686, P4 ;  /* 0x3e0375d30c2b7808 */ /* 0x000fe20002000000 */
[----:B------:R-:W-:Y:S01]  /*9b40*/  FFMA R49, R44, R49, R51 ;  /* 0x000000312c317223 */ /* 0x000fe20000000033 */
[----:B------:R-:W-:Y:S01]  /*9b50*/  FSEL R45, R11, -0.37612664699554443359, P5 ;  /* 0xbec093ac0b2d7808 */ /* 0x000fe20002800000 */
[----:B------:R-:W-:Y:S01]  /*9b60*/  FFMA R53, R48, R55, R53 ;  /* 0x0000003730357223 */ /* 0x000fe20000000035 */
[----:B------:R-:W-:Y:S01]  /*9b70*/  FSEL R50, R12, 0.12837915122509002686, P5 ;  /* 0x3e0375d30c327808 */ /* 0x000fe20002800000 */
[----:B------:R-:W-:Y:S01]  /*9b80*/  FFMA R43, R44, R49, R43 ;  /* 0x000000312c2b7223 */ /* 0x000fe2000000002b */
[----:B------:R-:W-:Y:S01]  /*9b90*/  FSEL R44, -|R61|, R61, P4 ;  /* 0x0000003d3d2c7208 */ /* 0x000fe20002000300 */
[----:B------:R-:W-:Y:S01]  /*9ba0*/  FFMA R45, R48, R53, R45 ;  /* 0x00000035302d7223 */ /* 0x000fe2000000002d */
[----:B------:R-:W-:Y:S01]  /*9bb0*/  FSEL R47, -|R59|, R59, P0 ;  /* 0x0000003b3b2f7208 */ /* 0x000fe20000000300 */
[----:B------:R-:W-:-:S02]  /*9bc0*/  HADD2.F32 R53, -RZ, R54.H1_H1 ;  /* 0x30000036ff357230 */ /* 0x000fc40000004100 */
[----:B------:R-:W-:Y:S01]  /*9bd0*/  FMUL R49, R2, R18 ;  /* 0x0000001202317220 */ /* 0x000fe20000400000 */
[----:B------:R-:W-:Y:S01]  /*9be0*/  FFMA R43, R43, R44, R44 ;  /* 0x0000002c2b2b7223 */ /* 0x000fe2000000002c */
[----:B------:R-:W-:Y:S01]  /*9bf0*/  FSEL R44, -|R52|, R52, P5 ;  /* 0x00000034342c7208 */ /* 0x000fe20002800300 */
[----:B------:R-:W-:Y:S01]  /*9c00*/  FFMA R45, R48, R45, R50 ;  /* 0x0000002d302d7223 */ /* 0x000fe20000000032 */
[----:B------:R-:W-:Y:S01]  /*9c10*/  FFMA R42, R42, R47, R47 ;  /* 0x0000002f2a2a7223 */ /* 0x000fe2000000002f */
[----:B------:R-:W1:Y:S01]  /*9c20*/  @P4 MUFU.EX2 R50, R43 ;  /* 0x0000002b00324308 */ /* 0x000e620000000800 */
[----:B------:R-:W-:Y:S01]  /*9c30*/  FFMA R18, R16, R53, R49 ;  /* 0x0000003510127223 */ /* 0x000fe20000000031 */
[----:B------:R-:W-:Y:S01]  /*9c40*/  FFMA R44, R45, R44, R44 ;  /* 0x0000002c2d2c7223 */ /* 0x000fe2000000002c */
[----:B------:R-:W-:Y:S01]  /*9c50*/  F2FP.F16.E4M3.UNPACK_B R45, R5 ;  /* 0x00000005ff2d723e */ /* 0x000fe200020006ff */
[----:B------:R-:W-:Y:S01]  /*9c60*/  FMUL R47, R2, R162 ;  /* 0x000000a2022f7220 */ /* 0x000fe20000400000 */
[C---:B------:R-:W-:Y:S01]  /*9c70*/  FMUL R57, R18.reuse, 0.70710676908493041992 ;  /* 0x3f3504f312397820 */ /* 0x040fe20000400000 */
[----:B------:R-:W-:Y:S01]  /*9c80*/  FMUL R21, R18, 0.5 ;  /* 0x3f00000012157820 */ /* 0x000fe20000400000 */
[----:B------:R-:W-:Y:S01]  /*9c90*/  F2FP.SATFINITE.E4M3.F32.PACK_AB_MERGE_C R30, R31, R30, RZ ;  /* 0x0000001e1f1e723e */ /* 0x000fe200048070ff */
[----:B------:R-:W2:Y:S01]  /*9ca0*/  @P0 MUFU.EX2 R46, R42 ;  /* 0x0000002a002e0308 */ /* 0x000ea20000000800 */
[--C-:B------:R-:W-:Y:S01]  /*9cb0*/  HADD2.F32 R54, -RZ, R45.reuse.H0_H0 ;  /* 0x2000002dff367230 */ /* 0x100fe20000004100 */
[----:B------:R-:W-:Y:S01]  /*9cc0*/  F2FP.SATFINITE.E4M3.F32.PACK_AB_MERGE_C R32, R39, R32, RZ ;  /* 0x000000202720723e */ /* 0x000fe200048070ff */
[----:B------:R-:W-:-:S02]  /*9cd0*/  HADD2.F32 R56, -RZ, R45.H1_H1 ;  /* 0x3000002dff387230 */ /* 0x000fc40000004100 */
[----:B------:R-:W-:Y:S01]  /*9ce0*/  FMUL R45, R2, R163 ;  /* 0x000000a3022d7220 */ /* 0x000fe20000400000 */
[----:B------:R-:W-:Y:S02]  /*9cf0*/  F2FP.SATFINITE.E4M3.F32.PACK_AB_MERGE_C R38, R38, R37, RZ ;  /* 0x000000252626723e */ /* 0x000fe400048070ff */
[----:B------:R-:W3:Y:S01]  /*9d00*/  @P5 MUFU.EX2 R51, R44 ;  /* 0x0000002c00335308 */ /* 0x000ee20000000800 */
[----:B------:R-:W-:Y:S01]  /*9d10*/  FFMA R45, R16, R54, R45 ;  /* 0x00000036102d7223 */ /* 0x000fe2000000002d */
[----:B-1----:R-:W-:-:S03]  /*9d20*/  @P4 FADD R50, -R50, 1 ;  /* 0x3f80000032324421 */ /* 0x002fc60000000100 */
[C---:B------:R-:W-:Y:S01]  /*9d30*/  FMUL R55, R45.reuse, 0.70710676908493041992 ;  /* 0x3f3504f32d377820 */ /* 0x040fe20000400000 */
[----:B------:R-:W-:Y:S01]  /*9d40*/  FMUL R45, R45, 0.5 ;  /* 0x3f0000002d2d7820 */ /* 0x000fe20000400000 */
[----:B------:R-:W-:Y:S01]  /*9d50*/  @P4 LOP3.LUT R43, R50, 0x80000000, R61, 0xb8, !PT ;  /* 0x80000000322b4812 */ /* 0x000fe200078eb83d */
[----:B--2---:R-:W-:Y:S01]  /*9d60*/  @P0 FADD R48, -R46, 1 ;  /* 0x3f8000002e300421 */ /* 0x004fe20000000100 */
[----:B------:R-:W-:Y:S01]  /*9d70*/  FFMA R46, R16, R56, R47 ;  /* 0x00000038102e7223 */ /* 0x000fe2000000002f */
[----:B------:R-:W-:Y:S02]  /*9d80*/  FMUL R47, R55, R55 ;  /* 0x00000037372f7220 */ /* 0x000fe40000400000 */
[----:B------:R-:W-:Y:S01]  /*9d90*/  FADD R43, R43, 1 ;  /* 0x3f8000002b2b7421 */ /* 0x000fe20000000000 */
[----:B------:R-:W-:Y:S01]  /*9da0*/  @P0 LOP3.LUT R42, R48, 0x80000000, R59, 0xb8, !PT ;  /* 0x80000000302a0812 */ /* 0x000fe200078eb83b */
[----:B------:R-:W-:Y:S01]  /*9db0*/  FMUL R48, R57, R57 ;  /* 0x0000003939307220 */ /* 0x000fe20000400000 */
[----:B------:R-:W-:Y:S01]  /*9dc0*/  FMUL R62, R46, 0.70710676908493041992 ;  /* 0x3f3504f32e3e7820 */ /* 0x000fe20000400000 */
[----:B---3--:R-:W-:Y:S01]  /*9dd0*/  @P5 FADD R51, -R51, 1 ;  /* 0x3f80000033335421 */ /* 0x008fe20000000100 */
[----:B------:R-:W-:Y:S01]  /*9de0*/  FSETP.GE.AND P0, PT, |R55|, 1.0029599666595458984, PT ;  /* 0x3f8060fe3700780b */ /* 0x000fe20003f06200 */
[----:B------:R-:W-:Y:S01]  /*9df0*/  FADD R42, R42, 1 ;  /* 0x3f8000002a2a7421 */ /* 0x000fe20000000000 */
[C---:B------:R-:W-:Y:S01]  /*9e00*/  FMUL R49, R62.reuse, R62 ;  /* 0x0000003e3e317220 */ /* 0x040fe20000400000 */
[----:B------:R-:W-:Y:S01]  /*9e10*/  FSETP.GE.AND P4, PT, |R62|, 1.0029599666595458984, PT ;  /* 0x3f8060fe3e00780b */ /* 0x000fe20003f86200 */
[----:B------:R-:W-:Y:S01]  /*9e20*/  FMUL R46, R46, 0.5 ;  /* 0x3f0000002e2e7820 */ /* 0x000fe20000400000 */
[----:B------:R-:W-:Y:S01]  /*9e30*/  @P5 LOP3.LUT R44, R51, 0x80000000, R52, 0xb8, !PT ;  /* 0x80000000332c5812 */ /* 0x000fe200078eb834 */
[----:B------:R-:W-:Y:S01]  /*9e40*/  FMUL R42, R19, R42 ;  /* 0x0000002a132a7220 */ /* 0x000fe20000400000 */
[----:B------:R-:W-:Y:S01]  /*9e50*/  FSETP.GE.AND P5, PT, |R57|, 1.0029599666595458984, PT ;  /* 0x3f8060fe3900780b */ /* 0x000fe20003fa6200 */
[----:B------:R-:W-:Y:S01]  /*9e60*/  FMUL R43, R22, R43 ;  /* 0x0000002b162b7220 */ /* 0x000fe20000400000 */
[----:B------:R-:W-:Y:S01]  /*9e70*/  FSEL R47, |R55|, R47, P0 ;  /* 0x0000002f372f7208 */ /* 0x000fe20000000200 */
[----:B------:R-:W-:Y:S01]  /*9e80*/  FADD R44, R44, 1 ;  /* 0x3f8000002c2c7421 */ /* 0x000fe20000000000 */
[----:B------:R-:W-:-:S02]  /*9e90*/  FSEL R51, |R57|, R48, P5 ;  /* 0x0000003039337208 */ /* 0x000fc40002800200 */
[C---:B------:R-:W-:Y:S01]  /*9ea0*/  FSEL R52, R6.reuse, 8.4834944573231041431e-05, P5 ;  /* 0x38b1e96a06347808 */ /* 0x040fe20002800000 */
[----:B------:R-:W-:Y:S01]  /*9eb0*/  FMUL R44, R23, R44 ;  /* 0x0000002c172c7220 */ /* 0x000fe20000400000 */
[C---:B------:R-:W-:Y:S02]  /*9ec0*/  FSEL R54, -R7.reuse, -0.00082130916416645050049, P5 ;  /* 0xba574d2007367808 */ /* 0x040fe40002800100 */
[----:B------:R-:W-:Y:S02]  /*9ed0*/  FSEL R48, R6, 8.4834944573231041431e-05, P0 ;  /* 0x38b1e96a06307808 */ /* 0x000fe40000000000 */
[----:B------:R-:W-:Y:S01]  /*9ee0*/  FSEL R50, -R7, -0.00082130916416645050049, P0 ;  /* 0xba574d2007327808 */ /* 0x000fe20000000100 */
[----:B------:R-:W-:Y:S01]  /*9ef0*/  FFMA R58, R51, R52, R54 ;  /* 0x00000034333a7223 */ /* 0x000fe20000000036 */
[----:B------:R-:W-:Y:S02]  /*9f00*/  FSEL R49, |R62|, R49, P4 ;  /* 0x000000313e317208 */ /* 0x000fe40002000200 */
[----:B------:R-:W-:Y:S01]  /*9f10*/  FSEL R52, R6, 8.4834944573231041431e-05, P4 ;  /* 0x38b1e96a06347808 */ /* 0x000fe20002000000 */
[----:B------:R-:W-:Y:S01]  /*9f20*/  FFMA R48, R47, R48, R50 ;  /* 0x000000302f307223 */ /* 0x000fe20000000032 */
[----:B------:R-:W-:-:S02]  /*9f30*/  FSEL R54, -R7, -0.00082130916416645050049, P4 ;  /* 0xba574d2007367808 */ /* 0x000fc40002000100 */
[C---:B------:R-:W-:Y:S02]  /*9f40*/  FSEL R60, R8.reuse, 0.0052134888246655464172, P5 ;  /* 0x3baad5ea083c7808 */ /* 0x040fe40002800000 */
[C---:B------:R-:W-:Y:S01]  /*9f50*/  FSEL R50, R8.reuse, 0.0052134888246655464172, P0 ;  /* 0x3baad5ea08327808 */ /* 0x040fe20000000000 */
[----:B------:R-:W-:Y:S01]  /*9f60*/  FFMA R52, R49, R52, R54 ;  /* 0x0000003431347223 */ /* 0x000fe20000000036 */
[----:B------:R-:W-:Y:S01]  /*9f70*/  FSEL R54, -R9, -0.026868773624300956726, P5 ;  /* 0xbcdc1be709367808 */ /* 0x000fe20002800100 */
[----:B------:R-:W-:Y:S01]  /*9f80*/  FFMA R58, R51, R58, R60 ;  /* 0x0000003a333a7223 */ /* 0x000fe2000000003c */
[----:B------:R-:W-:Y:S01]  /*9f90*/  FSEL R56, R8, 0.0052134888246655464172, P4 ;  /* 0x3baad5ea08387808 */ /* 0x000fe20002000000 */
[----:B------:R-:W-:Y:S01]  /*9fa0*/  FFMA R48, R47, R48, R50 ;  /* 0x000000302f307223 */ /* 0x000fe20000000032 */
[----:B------:R-:W-:Y:S01]  /*9fb0*/  FSEL R50, -R9, -0.026868773624300956726, P0 ;  /* 0xbcdc1be709327808 */ /* 0x000fe20000000100 */
[----:B------:R-:W-:Y:S01]  /*9fc0*/  FFMA R58, R51, R58, R54 ;  /* 0x0000003a333a7223 */ /* 0x000fe20000000036 */
[C---:B------:R-:W-:Y:S01]  /*9fd0*/  FSEL R60, R10.reuse, 0.11284004896879196167, P5 ;  /* 0x3de718af0a3c7808 */ /* 0x040fe20002800000 */
[----:B------:R-:W-:Y:S01]  /*9fe0*/  FFMA R56, R49, R52, R56 ;  /* 0x0000003431387223 */ /* 0x000fe20000000038 */
[----:B------:R-:W-:Y:S01]  /*9ff0*/  FSEL R54, -R9, -0.026868773624300956726, P4 ;  /* 0xbcdc1be709367808 */ /* 0x000fe20002000100 */
[----:B------:R-:W-:Y:S01]  /*a000*/  FFMA R48, R47, R48, R50 ;  /* 0x000000302f307223 */ /* 0x000fe20000000032 */
[----:B------:R-:W-:Y:S01]  /*a010*/  FSEL R50, R11, -0.37612664699554443359, P5 ;  /* 0xbec093ac0b327808 */ /* 0x000fe20002800000 */
[----:B------:R-:W-:Y:S01]  /*a020*/  FFMA R58, R51, R58, R60 ;  /* 0x0000003a333a7223 */ /* 0x000fe2000000003c */
[C---:B------:R-:W-:Y:S01]  /*a030*/  FSEL R52, R10.reuse, 0.11284004896879196167, P0 ;  /* 0x3de718af0a347808 */ /* 0x040fe20000000000 */
[----:B------:R-:W-:Y:S01]  /*a040*/  FFMA R54, R49, R56, R54 ;  /* 0x0000003831367223 */ /* 0x000fe20000000036 */
[----:B------:R-:W-:Y:S01]  /*a050*/  FSEL R56, R10, 0.11284004896879196167, P4 ;  /* 0x3de718af0a387808 */ /* 0x000fe20002000000 */
[----:B------:R-:W-:Y:S01]  /*a060*/  FFMA R58, R51, R58, R50 ;  /* 0x0000003a333a7223 */ /* 0x000fe20000000032 */
[----:B------:R-:W-:Y:S01]  /*a070*/  FSEL R50, R11, -0.37612664699554443359, P0 ;  /* 0xbec093ac0b327808 */ /* 0x000fe20000000000 */
[----:B------:R-:W-:Y:S01]  /*a080*/  FFMA R48, R47, R48, R52 ;  /* 0x000000302f307223 */ /* 0x000fe20000000034 */
[C---:B------:R-:W-:Y:S01]  /*a090*/  FSEL R52, R12.reuse, 0.12837915122509002686, P5 ;  /* 0x3e0375d30c347808 */ /* 0x040fe20002800000 */
[----:B------:R-:W-:Y:S01]  /*a0a0*/  FFMA R54, R49, R54, R56 ;  /* 0x0000003631367223 */ /* 0x000fe20000000038 */
[----:B------:R-:W-:Y:S01]  /*a0b0*/  FSEL R53, -|R57|, R57, P5 ;  /* 0x0000003939357208 */ /* 0x000fe20002800300 */
[----:B------:R-:W-:Y:S01]  /*a0c0*/  FFMA R48, R47, R48, R50 ;  /* 0x000000302f307223 */ /* 0x000fe20000000032 */
[----:B------:R-:W-:Y:S01]  /*a0d0*/  FSEL R50, R11, -0.37612664699554443359, P4 ;  /* 0xbec093ac0b327808 */ /* 0x000fe20002000000 */
[----:B------:R-:W-:Y:S01]  /*a0e0*/  FFMA R58, R51, R58, R52 ;  /* 0x0000003a333a7223 */ /* 0x000fe20000000034 */
[----:B------:R-:W-:-:S02]  /*a0f0*/  FSEL R52, R12, 0.12837915122509002686, P0 ;  /* 0x3e0375d30c347808 */ /* 0x000fc40000000000 */
[----:B------:R-:W-:Y:S01]  /*a100*/  FSEL R51, R12, 0.12837915122509002686, P4 ;  /* 0x3e0375d30c337808 */ /* 0x000fe20002000000 */
[----:B------:R-:W-:Y:S01]  /*a110*/  FFMA R50, R49, R54, R50 ;  /* 0x0000003631327223 */ /* 0x000fe20000000032 */
[----:B------:R-:W-:Y:S01]  /*a120*/  FFMA R58, R58, R53, R53 ;  /* 0x000000353a3a7223 */ /* 0x000fe20000000035 */
[----:B------:R-:W-:Y:S01]  /*a130*/  FFMA R48, R47, R48, R52 ;  /* 0x000000302f307223 */ /* 0x000fe20000000034 */
[----:B------:R-:W-:Y:S01]  /*a140*/  FSEL R47, -|R55|, R55, P0 ;  /* 0x00000037372f7208 */ /* 0x000fe20000000300 */
[----:B------:R-:W-:Y:S01]  /*a150*/  FFMA R50, R49, R50, R51 ;  /* 0x0000003231327223 */ /* 0x000fe20000000033 */
[----:B------:R-:W-:Y:S01]  /*a160*/  FSEL R53, -|R62|, R62, P4 ;  /* 0x0000003e3e357208 */ /* 0x000fe20002000300 */
[----:B------:R-:W1:Y:S01]  /*a170*/  @P5 MUFU.EX2 R52, R58 ;  /* 0x0000003a00345308 */ /* 0x000e620000000800 */
[----:B------:R-:W-:Y:S01]  /*a180*/  F2FP.SATFINITE.E4M3.F32.PACK_AB_MERGE_C R42, R43, R42, RZ ;  /* 0x0000002a2b2a723e */ /* 0x000fe200048070ff */
[----:B------:R-:W-:Y:S02]  /*a190*/  FFMA R47, R48, R47, R47 ;  /* 0x0000002f302f7223 */ /* 0x000fe4000000002f */
[----:B------:R-:W-:-:S04]  /*a1a0*/  FFMA R50, R50, R53, R53 ;  /* 0x0000003532327223 */ /* 0x000fc80000000035 */
[----:B------:R-:W2:Y:S08]  /*a1b0*/  @P0 MUFU.EX2 R48, R47 ;  /* 0x0000002f00300308 */ /* 0x000eb00000000800 */
[----:B------:R-:W3:Y:S01]  /*a1c0*/  @P4 MUFU.EX2 R49, R50 ;  /* 0x0000003200314308 */ /* 0x000ee20000000800 */
[----:B-1----:R-:W-:-:S05]  /*a1d0*/  @P5 FADD R52, -R52, 1 ;  /* 0x3f80000034345421 */ /* 0x002fca0000000100 */
[----:B------:R-:W-:Y:S01]  /*a1e0*/  @P5 LOP3.LUT R58, R52, 0x80000000, R57, 0xb8, !PT ;  /* 0x80000000343a5812 */ /* 0x000fe200078eb839 */
[----:B--2---:R-:W-:-:S04]  /*a1f0*/  @P0 FADD R48, -R48, 1 ;  /* 0x3f80000030300421 */ /* 0x004fc80000000100 */
[----:B------:R-:W-:Y:S01]  /*a200*/  FADD R58, R58, 1 ;  /* 0x3f8000003a3a7421 */ /* 0x000fe20000000000 */
[----:B------:R-:W-:-:S03]  /*a210*/  @P0 LOP3.LUT R47, R48, 0x80000000, R55, 0xb8, !PT ;  /* 0x80000000302f0812 */ /* 0x000fc600078eb837 */
[----:B------:R-:W-:Y:S01]  /*a220*/  FMUL R21, R58, R21 ;  /* 0x000000153a157220 */ /* 0x000fe20000400000 */
[----:B---3--:R-:W-:Y:S01]  /*a230*/  @P4 FADD R49, -R49, 1 ;  /* 0x3f80000031314421 */ /* 0x008fe20000000100 */
[----:B------:R-:W-:-:S03]  /*a240*/  FADD R18, R47, 1 ;  /* 0x3f8000002f127421 */ /* 0x000fc60000000000 */
[----:B------:R-:W-:Y:S02]  /*a250*/  F2FP.SATFINITE.E4M3.F32.PACK_AB_MERGE_C R44, R21, R44, RZ ;  /* 0x0000002c152c723e */ /* 0x000fe400048070ff */
[----:B------:R-:W-:Y:S01]  /*a260*/  @P4 LOP3.LUT R50, R49, 0x80000000, R62, 0xb8, !PT ;  /* 0x8000000031324812 */ /* 0x000fe200078eb83e */
[----:B------:R-:W-:-:S04]  /*a270*/  FMUL R18, R45, R18 ;  /* 0x000000122d127220 */ /* 0x000fc80000400000 */
[----:B------:R-:W-:-:S04]  /*a280*/  FADD R19, R50, 1 ;  /* 0x3f80000032137421 */ /* 0x000fc80000000000 */
[----:B------:R-:W-:-:S05]  /*a290*/  FMUL R19, R46, R19 ;  /* 0x000000132e137220 */ /* 0x000fca0000400000 */
[----:B------:R-:W-:Y:S01]  /*a2a0*/  F2FP.SATFINITE.E4M3.F32.PACK_AB_MERGE_C R18, R19, R18, RZ ;  /* 0x000000121312723e */ /* 0x000fe200048070ff */
[----:B------:R-:W-:Y:S06]  /*a2b0*/  @P1 BRA `(.L_x_66) ;  /* 0x0000000000041947 */ /* 0x000fec0003800000 */
[----:B------:R-:W-:-:S04]  /*a2c0*/  DEPBAR.LE SB0, 0x1 ;  /* 0x000080400000791a */ /* 0x000fc80000000000 */
.L_x_66:
[----:B------:R-:W-:Y:S05]  /*a2d0*/  WARPSYNC.ALL ;  /* 0x0000000000007948 */ /* 0x000fea0003800000 */
[----:B------:R-:W-:Y:S06]  /*a2e0*/  BAR.SYNC.DEFER_BLOCKING 0x1, 0x100 ;  /* 0x0044000000007b1d */ /* 0x000fec0000010000 */
        /* <DEDUP_REMOVED lines=19> */
[----:B------:R-:W-:Y:S02]  /*a420*/  UIADD3 UR4, UR47, 0x5100, URZ ;  /* 0x000051002f047890 */ /* 0x000fe4000fffe03f */
[----:B------:R-:W-:Y:S01]  /*a430*/  UIADD3.X UR9, URZ, UR45, URZ, UP0, !UPT ;  /* 0x0000002d3f097290 */ /* 0x000fe200087fe43f */
[----:B------:R-:W-:Y:S01]  /*a440*/  UMOV UR5, UR49 ;  /* 0x0000003100057c82 */ /* 0x000fe20008000000 */
[----:B------:R-:W-:-:S07]  /*a450*/  UMOV UR7, UR51 ;  /* 0x0000003300077c82 */ /* 0x000fce0008000000 */
[----:B------:R1:W-:Y:S02]  /*a460*/  UTMASTG.3D [UR4], [UR8] ;  /* 0x00000004080073b5 */ /* 0x0003e40008010000 */
[----:B-1----:R0:W-:Y:S02]  /*a470*/  UTMACMDFLUSH ;  /* 0x00000000000079b7 */ /* 0x0021e40000000000 */
.L_x_68:
[----:B------:R-:W-:Y:S05]  /*a480*/  BSYNC B0 ;  /* 0x0000000000007941 */ /* 0x000fea0003800000 */
.L_x_67:
[----:B------:R-:W2:Y:S04]  /*a490*/  LDL R21, [R1+0xb4] ;  /* 0x0000b40001157983 */ /* 0x000ea80000100800 */
[----:B------:R-:W3:Y:S01]  /*a4a0*/  LDL R20, [R1+0xb8] ;  /* 0x0000b80001147983 */ /* 0x000ee20000100800 */
[----:B------:R-:W-:Y:S01]  /*a4b0*/  BSSY B0, `(.L_x_69) ;  /* 0x0000036000007945 */ /* 0x000fe20003800000 */
[----:B--2---:R-:W-:Y:S02]  /*a4c0*/  MOV R18, R21 ;  /* 0x0000001500127202 */ /* 0x004fe40000000f00 */
[----:B---3--:R-:W-:Y:S01]  /*a4d0*/  MOV R19, R20 ;  /* 0x0000001400137202 */ /* 0x008fe20000000f00 */
[----:B------:R-:W-:Y:S06]  /*a4e0*/  @P3 BRA `(.L_x_70) ;  /* 0x0000000000c83947 */ /* 0x000fec0003800000 */
[----:B------:R-:W2:Y:S02]  /*a4f0*/  LDL R22, [R1+0xcc] ;  /* 0x0000cc0001167983 */ /* 0x000ea40000100800 */
[----:B--2---:R-:W-:-:S13]  /*a500*/  ISETP.NE.AND P4, PT, R22, 0x3, PT ;  /* 0x000000031600780c */ /* 0x004fda0003f85270 */
[----:B------:R-:W-:Y:S05]  /*a510*/  @!P4 BRA `(.L_x_71) ;  /* 0x000000000004c947 */ /* 0x000fea0003800000 */
[----:B------:R-:W-:Y:S01]  /*a520*/  BPT.TRAP 0x1 ;  /* 0x000000040000795c */ /* 0x000fe20000300000 */
.L_x_71:
[----:B------:R-:W-:Y:S01]  /*a530*/  LEA R22, R21, UR47, 0x3 ;  /* 0x0000002f15167c11 */ /* 0x000fe2000f8e18ff */
[----:B------:R-:W-:Y:S01]  /*a540*/  BSSY B1, `(.L_x_72) ;  /* 0x0000004000017945 */ /* 0x000fe20003800000 */
[----:B------:R-:W-:-:S04]  /*a550*/  SHF.L.U32 R19, R20, 0x1f, RZ ;  /* 0x0000001f14137819 */ /* 0x000fc800000006ff */
[----:B------:R-:W1:Y:S02]  /*a560*/  SYNCS.PHASECHK.TRANS64.TRYWAIT P0, [R22+URZ+0x80], R19 ;  /* 0x00008013160075a7 */ /* 0x000e64000800017f */
[----:B-1----:R-:W-:Y:S05]  /*a570*/  @!P0 BRA `(.L_x_73) ;  /* 0x0000010c000c8947 */ /* 0x002fea0003800000 */
.L_x_241:
[----:B------:R-:W-:Y:S05]  /*a580*/  BSYNC B1 ;  /* 0x0000000000017941 */ /* 0x000fea0003800000 */
.L_x_72:
        /* <DEDUP_REMOVED lines=10> */
[----:B------:R-:W-:Y:S04]  /*a630*/  LDS.U16 R18, [R24+0x200] ;  /* 0x0002000018127984 */ /* 0x000fe80000000400 */
[----:B-1----:R-:W1:Y:S04]  /*a640*/  LDS.U16 R19, [R24+0x100] ;  /* 0x0001000018137984 */ /* 0x002e680000000400 */
[----:B------:R-:W-:Y:S04]  /*a650*/  LDS.U16 R20, [R24+0x208] ;  /* 0x0002080018147984 */ /* 0x000fe80000000400 */
[----:B------:R-:W4:Y:S01]  /*a660*/  LDS.U16 R21, [R24+0x108] ;  /* 0x0001080018157984 */ /* 0x000f220000000400 */
[----:B--2---:R-:W-:-:S02]  /*a670*/  PRMT R5, R0, 0x5410, R5 ;  /* 0x0000541000057816 */ /* 0x004fc40000000005 */
[----:B---3--:R-:W-:Y:S02]  /*a680*/  PRMT R4, R3, 0x5410, R4 ;  /* 0x0000541003047816 */ /* 0x008fe40000000004 */
[----:B-1----:R-:W-:Y:S02]  /*a690*/  PRMT R3, R19, 0x5410, R18 ;  /* 0x0000541013037816 */ /* 0x002fe40000000012 */
[----:B----4-:R-:W-:-:S07]  /*a6a0*/  PRMT R0, R21, 0x5410, R20 ;  /* 0x0000541015007816 */ /* 0x010fce0000000014 */
.L_x_75:
[----:B------:R-:W-:Y:S05]  /*a6b0*/  BSYNC B1 ;  /* 0x0000000000017941 */ /* 0x000fea0003800000 */
.L_x_74:
        /* <DEDUP_REMOVED lines=8> */
.L_x_76:
[----:B------:R-:W3:Y:S04]  /*a740*/  LDL.LU R21, [R1+0xb4] ;  /* 0x0000b40001157983 */ /* 0x000ee80000300800 */
[----:B------:R-:W4:Y:S01]  /*a750*/  LDL.LU R20, [R1+0xb8] ;  /* 0x0000b80001147983 */ /* 0x000f220000300800 */
[----:B------:R-:W-:Y:S01]  /*a760*/  IADD3 R18, R22, 0xa0, RZ ;  /* 0x000000a016127810 */ /* 0x000fe20007ffe0ff */
[----:B-1----:R-:W1:Y:S03]  /*a770*/  S2R R19, SR_CgaCtaId ;  /* 0x0000000000137919 */ /* 0x002e660000008800 */
[----:B-1----:R-:W-:-:S04]  /*a780*/  PRMT R18, R19, 0x654, R18 ;  /* 0x0000065413127816 */ /* 0x002fc80000000012 */
[----:B--2---:R3:W-:Y:S02]  /*a790*/  SYNCS.ARRIVE.TRANS64.RED.A1T0 RZ, [R18+URZ], RZ ;  /* 0x000000ff12ff79a7 */ /* 0x0047e4000810043f */
[----:B---3--:R-:W-:-:S04]  /*a7a0*/  IADD3 R18, R21, 0x1, RZ ;  /* 0x0000000115127810 */ /* 0x008fc80007ffe0ff */
[----:B------:R-:W-:-:S04]  /*a7b0*/  ISETP.NE.AND P0, PT, R18, 0x4, PT ;  /* 0x000000041200780c */ /* 0x000fc80003f05270 */
[----:B------:R-:W-:Y:S02]  /*a7c0*/  SEL R19, RZ, 0x1, P0 ;  /* 0x00000001ff137807 */ /* 0x000fe40000000000 */
[----:B------:R-:W-:Y:S02]  /*a7d0*/  SEL R18, R18, RZ, P0 ;  /* 0x000000ff12127207 */ /* 0x000fe40000000000 */
[----:B----4-:R-:W-:-:S03]  /*a7e0*/  LOP3.LUT R19, R20, R19, RZ, 0x3c, !PT ;  /* 0x0000001314137212 */ /* 0x010fc600078e3cff */
[----:B------:R1:W-:Y:S04]  /*a7f0*/  STL [R1+0xb4], R18 ;  /* 0x0000b41201007387 */ /* 0x0003e80000100800 */
[----:B------:R1:W-:Y:S02]  /*a800*/  STL [R1+0xb8], R19 ;  /* 0x0000b81301007387 */ /* 0x0003e40000100800 */
.L_x_70:
[----:B------:R-:W-:Y:S05]  /*a810*/  BSYNC B0 ;  /* 0x0000000000007941 */ /* 0x000fea0003800000 */
.L_x_69:
[----:B------:R-:W-:Y:S01]  /*a820*/  F2FP.F16.E4M3.UNPACK_B R28, R5.H1 ;  /* 0x00000005ff1c723e */ /* 0x000fe200030006ff */
[C---:B------:R-:W-:Y:S01]  /*a830*/  FMUL R209, R2.reuse, R209 ;  /* 0x000000d102d17220 */ /* 0x040fe20000400000 */
[C---:B------:R-:W-:Y:S01]  /*a840*/  FMUL R207, R2.reuse, R207 ;  /* 0x000000cf02cf7220 */ /* 0x040fe20000400000 */
[C---:B------:R-:W-:Y:S01]  /*a850*/  FMUL R205, R2.reuse, R205 ;  /* 0x000000cd02cd7220 */ /* 0x040fe20000400000 */
[----:B------:R-:W-:Y:S01]  /*a860*/  F2FP.F16.E4M3.UNPACK_B R39, R3 ;  /* 0x00000003ff27723e */ /* 0x000fe200020006ff */
[----:B------:R-:W-:Y:S02]  /*a870*/  HADD2.F32 R20, -RZ, R28.H0_H0 ;  /* 0x2000001cff147230 */ /* 0x000fe40000004100 */
[C---:B------:R-:W-:Y:S01]  /*a880*/  FMUL R203, R2.reuse, R203 ;  /* 0x000000cb02cb7220 */ /* 0x040fe20000400000 */
[C---:B------:R-:W-:Y:S01]  /*a890*/  FMUL R201, R2.reuse, R201 ;  /* 0x000000c902c97220 */ /* 0x040fe20000400000 */
[----:B------:R-:W-:Y:S01]  /*a8a0*/  FMUL R199, R2, R199 ;  /* 0x000000c702c77220 */ /* 0x000fe20000400000 */
[----:B------:R-:W-:Y:S01]  /*a8b0*/  F2FP.F16.E4M3.UNPACK_B R51, R0.H1 ;  /* 0x00000000ff33723e */ /* 0x000fe200030006ff */
[----:B------:R-:W-:Y:S01]  /*a8c0*/  FFMA R20, R16, R20, R209 ;  /* 0x0000001410147223 */ /* 0x000fe200000000d1 */
[----:B------:R-:W-:-:S03]  /*a8d0*/  FMUL R197, R2, R197 ;  /* 0x000000c502c57220 */ /* 0x000fc60000400000 */
[C---:B------:R-:W-:Y:S01]  /*a8e0*/  FMUL R27, R20.reuse, 0.70710676908493041992 ;  /* 0x3f3504f3141b7820 */ /* 0x040fe20000400000 */
[----:B------:R-:W-:Y:S02]  /*a8f0*/  HADD2.F32 R57, -RZ, R51.H1_H1 ;  /* 0x30000033ff397230 */ /* 0x000fe40000004100 */
[----:B------:R-:W-:Y:S01]  /*a900*/  FMUL R20, R20, 0.5 ;  /* 0x3f00000014147820 */ /* 0x000fe20000400000 */
        /* <DEDUP_REMOVED lines=22> */
[----:B------:R-:W2:Y:S01]  /*aa70*/  @P0 MUFU.EX2 R26, R21 ;  /* 0x00000015001a0308 */ /* 0x000ea20000000800 */
        /* <DEDUP_REMOVED lines=12> */
[----:B--2---:R-:W-:Y:S01]  /*ab40*/  @P0 FADD R26, -R26, 1 ;  /* 0x3f8000001a1a0421 */ /* 0x004fe20000000100 */
        /* <DEDUP_REMOVED lines=10> */
[----:B------:R-:W-:Y:S02]  /*abf0*/  FSEL R26, R6, 8.4834944573231041431e-05, P0 ;  /* 0x38b1e96a061a7808 */ /* 0x000fe40000000000 */
        /* <DEDUP_REMOVED lines=38> */
[----:B------:R-:W2:Y:S01]  /*ae60*/  @P0 MUFU.EX2 R28, R25 ;  /* 0x00000019001c0308 */ /* 0x000ea20000000800 */
        /* <DEDUP_REMOVED lines=9> */
[----:B------:R-:W3:Y:S01]  /*af00*/  @P4 MUFU.EX2 R30, R26 ;  /* 0x0000001a001e4308 */ /* 0x000ee20000000800 */
[--C-:B------:R-:W-:Y:S02]  /*af10*/  HADD2.F32 R32, -RZ, R29.reuse.H0_H0 ;  /* 0x2000001dff207230 */ /* 0x100fe40000004100 */
[----:B------:R-:W-:Y:S02]  /*af20*/  HADD2.F32 R34, -RZ, R29.H1_H1 ;  /* 0x3000001dff227230 */ /* 0x000fe40000004100 */
[----:B------:R-:W-:Y:S01]  /*af30*/  FMUL R29, R2, R204 ;  /* 0x000000cc021d7220 */ /* 0x000fe20000400000 */
[----:B--2---:R-:W-:Y:S01]  /*af40*/  @P0 FADD R31, -R28, 1 ;  /* 0x3f8000001c1f0421 */ /* 0x004fe20000000100 */
[C---:B------:R-:W-:Y:S01]  /*af50*/  FFMA R28, R16.reuse, R32, R205 ;  /* 0x00000020101c7223 */ /* 0x040fe200000000cd */
[----:B------:R-:W2:Y:S01]  /*af60*/  @P5 MUFU.EX2 R33, R27 ;  /* 0x0000001b00215308 */ /* 0x000ea20000000800 */
[----:B------:R-:W-:-:S02]  /*af70*/  FFMA R29, R16, R34, R29 ;  /* 0x00000022101d7223 */ /* 0x000fc4000000001d */
[C---:B------:R-:W-:Y:S01]  /*af80*/  FMUL R41, R28.reuse, 0.70710676908493041992 ;  /* 0x3f3504f31c297820 */ /* 0x040fe20000400000 */
[----:B------:R-:W-:Y:S01]  /*af90*/  @P0 LOP3.LUT R25, R31, 0x80000000, R42, 0xb8, !PT ;  /* 0x800000001f190812 */ /* 0x000fe200078eb82a */
[----:B------:R-:W-:Y:S01]  /*afa0*/  FMUL R48, R29, 0.70710676908493041992 ;  /* 0x3f3504f31d307820 */ /* 0x000fe20000400000 */
[----:B------:R-:W-:Y:S01]  /*afb0*/  FMUL R28, R28, 0.5 ;  /* 0x3f0000001c1c7820 */ /* 0x000fe20000400000 */
[C---:B------:R-:W-:Y:S01]  /*afc0*/  FMUL R31, R41.reuse, R41 ;  /* 0x00000029291f7220 */ /* 0x040fe20000400000 */
[----:B------:R-:W-:Y:S01]  /*afd0*/  FSETP.GE.AND P0, PT, |R41|, 1.0029599666595458984, PT ;  /* 0x3f8060fe2900780b */ /* 0x000fe20003f06200 */
[----:B---3--:R-:W-:Y:S01]  /*afe0*/  @P4 FADD R32, -R30, 1 ;  /* 0x3f8000001e204421 */ /* 0x008fe20000000100 */
[----:B------:R-:W-:Y:S01]  /*aff0*/  FFMA R30, R16, R36, R203 ;  /* 0x00000024101e7223 */ /* 0x000fe200000000cb */
[----:B------:R-:W-:Y:S01]  /*b000*/  FADD R25, R25, 1 ;  /* 0x3f80000019197421 */ /* 0x000fe20000000000 */
[----:B------:R-:W-:Y:S01]  /*b010*/  FSEL R31, |R41|, R31, P0 ;  /* 0x0000001f291f7208 */ /* 0x000fe20000000200 */
[----:B------:R-:W-:Y:S01]  /*b020*/  FMUL R29, R29, 0.5 ;  /* 0x3f0000001d1d7820 */ /* 0x000fe20000400000 */
[----:B------:R-:W-:Y:S01]  /*b030*/  @P4 LOP3.LUT R26, R32, 0x80000000, R35, 0xb8, !PT ;  /* 0x80000000201a4812 */ /* 0x000fe200078eb823 */
[----:B------:R-:W-:Y:S01]  /*b040*/  FMUL R43, R30, 0.70710676908493041992 ;  /* 0x3f3504f31e2b7820 */ /* 0x000fe20000400000 */
[----:B------:R-:W-:Y:S01]  /*b050*/  FSETP.GE.AND P4, PT, |R48|, 1.0029599666595458984, PT ;  /* 0x3f8060fe3000780b */ /* 0x000fe20003f86200 */
[----:B--2---:R-:W-:Y:S01]  /*b060*/  @P5 FADD R33, -R33, 1 ;  /* 0x3f80000021215421 */ /* 0x004fe20000000100 */
        /* <DEDUP_REMOVED lines=9> */
[----:B------:R-:W-:Y:S01]  /*b100*/  FMUL R26, R23, R26 ;  /* 0x0000001a171a7220 */ /* 0x000fe20000400000 */
[----:B------:R-:W-:Y:S01]  /*b110*/  FSEL R33, |R48|, R33, P4 ;  /* 0x0000002130217208 */ /* 0x000fe20002000200 */
[----:B------:R-:W-:Y:S01]  /*b120*/  FMUL R25, R22, R25 ;  /* 0x0000001916197220 */ /* 0x000fe20000400000 */
[----:B------:R-:W-:Y:S01]  /*b130*/  FSEL R34, R8, 0.0052134888246655464172, P0 ;  /* 0x3baad5ea08227808 */ /* 0x000fe20000000000 */
[----:B------:R-:W-:Y:S01]  /*b140*/  FADD R27, R27, 1 ;  /* 0x3f8000001b1b7421 */ /* 0x000fe20000000000 */
[----:B------:R-:W-:Y:S01]  /*b150*/  FSETP.GE.AND P5, PT, |R43|, 1.0029599666595458984, PT ;  /* 0x3f8060fe2b00780b */ /* 0x000fe20003fa6200 */
[----:B------:R-:W-:Y:S01]  /*b160*/  FFMA R38, R33, R36, R38 ;  /* 0x0000002421267223 */ /* 0x000fe20000000026 */
[----:B------:R-:W-:Y:S01]  /*b170*/  FSEL R36, -R9, -0.026868773624300956726, P0 ;  /* 0xbcdc1be709247808 */ /* 0x000fe20000000100 */
[----:B------:R-:W-:Y:S01]  /*b180*/  FFMA R32, R31, R32, R34 ;  /* 0x000000201f207223 */ /* 0x000fe20000000022 */
[----:B------:R-:W-:Y:S01]  /*b190*/  FSEL R35, |R43|, R35, P5 ;  /* 0x000000232b237208 */ /* 0x000fe20002800200 */
[----:B------:R-:W-:Y:S01]  /*b1a0*/  FMUL R30, R30, 0.5 ;  /* 0x3f0000001e1e7820 */ /* 0x000fe20000400000 */
        /* <DEDUP_REMOVED lines=40> */
[C---:B------:R-:W-:Y:S01]  /*b430*/  FMUL R37, R2.reuse, R200 ;  /* 0x000000c802257220 */ /* 0x040fe20000400000 */
        /* <DEDUP_REMOVED lines=8> */
[----:B------:R-:W-:Y:S01]  /*b4c0*/  @P0 LOP3.LUT R31, R38, 0x80000000, R41, 0xb8, !PT ;  /* 0x80000000261f0812 */ /* 0x000fe200078eb829 */
[C---:B------:R-:W-:Y:S01]  /*b4d0*/  FMUL R47, R34.reuse, 0.70710676908493041992 ;  /* 0x3f3504f3222f7820 */ /* 0x040fe20000400000 */
[C---:B------:R-:W-:Y:S01]  /*b4e0*/  FMUL R54, R35.reuse, 0.70710676908493041992 ;  /* 0x3f3504f323367820 */ /* 0x040fe20000400000 */
[----:B------:R-:W-:Y:S01]  /*b4f0*/  FMUL R35, R35, 0.5 ;  /* 0x3f00000023237820 */ /* 0x000fe20000400000 */
[----:B------:R-:W-:Y:S01]  /*b500*/  FMUL R34, R34, 0.5 ;  /* 0x3f00000022227820 */ /* 0x000fe20000400000 */
[----:B------:R-:W-:Y:S01]  /*b510*/  FADD R31, R31, 1 ;  /* 0x3f8000001f1f7421 */ /* 0x000fe20000000000 */
[----:B---3--:R-:W-:Y:S01]  /*b520*/  @P4 FADD R39, -R36, 1 ;  /* 0x3f80000024274421 */ /* 0x008fe20000000100 */
[----:B------:R-:W-:Y:S01]  /*b530*/  FFMA R36, R16, R44, R37 ;  /* 0x0000002c10247223 */ /* 0x000fe20000000025 */
[C---:B------:R-:W-:Y:S01]  /*b540*/  FMUL R37, R54.reuse, R54 ;  /* 0x0000003636257220 */ /* 0x040fe20000400000 */
[----:B------:R-:W-:Y:S01]  /*b550*/  FSETP.GE.AND P0, PT, |R54|, 1.0029599666595458984, PT ;  /* 0x3f8060fe3600780b */ /* 0x000fe20003f06200 */
[----:B------:R-:W-:Y:S01]  /*b560*/  FMUL R28, R28, R31 ;  /* 0x0000001f1c1c7220 */ /* 0x000fe20000400000 */
[----:B------:R-:W-:Y:S01]  /*b570*/  @P4 LOP3.LUT R32, R39, 0x80000000, R48, 0xb8, !PT ;  /* 0x8000000027204812 */ /* 0x000fe200078eb830 */
[C---:B------:R-:W-:Y:S01]  /*b580*/  FMUL R39, R47.reuse, R47 ;  /* 0x0000002f2f277220 */ /* 0x040fe20000400000 */
[----:B------:R-:W-:Y:S01]  /*b590*/  FSETP.GE.AND P4, PT, |R47|, 1.0029599666595458984, PT ;  /* 0x3f8060fe2f00780b */ /* 0x000fe20003f86200 */
[----:B--2---:R-:W-:Y:S01]  /*b5a0*/  @P5 FADD R40, -R40, 1 ;  /* 0x3f80000028285421 */ /* 0x004fe20000000100 */
        /* <DEDUP_REMOVED lines=14> */
[----:B------:R-:W-:Y:S01]  /*b690*/  FSEL R40, R8, 0.0052134888246655464172, P0 ;  /* 0x3baad5ea08287808 */ /* 0x000fe20000000000 */
[----:B------:R-:W-:Y:S01]  /*b6a0*/  FMUL R30, R30, R33 ;  /* 0x000000211e1e7220 */ /* 0x000fe20000400000 */
[C---:B------:R-:W-:Y:S01]  /*b6b0*/  FSETP.GE.AND P5, PT, |R56|.reuse, 1.0029599666595458984, PT ;  /* 0x3f8060fe3800780b */ /* 0x040fe20003fa6200 */
[----:B------:R-:W-:Y:S01]  /*b6c0*/  FFMA R44, R39, R42, R44 ;  /* 0x0000002a272c7223 */ /* 0x000fe2000000002c */
[----:B------:R-:W-:Y:S01]  /*b6d0*/  FSEL R42, -R9, -0.026868773624300956726, P0 ;  /* 0xbcdc1be7092a7808 */ /* 0x000fe20000000100 */
[----:B------:R-:W-:Y:S01]  /*b6e0*/  FFMA R38, R37, R38, R40 ;  /* 0x0000002625267223 */ /* 0x000fe20000000028 */
[----:B------:R-:W-:-:S02]  /*b6f0*/  FSEL R41, |R56|, R41, P5 ;  /* 0x0000002938297208 */ /* 0x000fc40002800200 */
[----:B------:R-:W-:Y:S01]  /*b700*/  FSEL R48, R6, 8.4834944573231041431e-05, P5 ;  /* 0x38b1e96a06307808 */ /* 0x000fe20002800000 */
[----:B------:R-:W-:Y:S01]  /*b710*/  FFMA R38, R37, R38, R42 ;  /* 0x0000002625267223 */ /* 0x000fe2000000002a */
[----:B------:R-:W-:Y:S02]  /*b720*/  FSEL R50, -R7, -0.00082130916416645050049, P5 ;  /* 0xba574d2007327808 */ /* 0x000fe40002800100 */
[----:B------:R-:W-:Y:S02]  /*b730*/  FSEL R46, R8, 0.0052134888246655464172, P4 ;  /* 0x3baad5ea082e7808 */ /* 0x000fe40002000000 */
        /* <DEDUP_REMOVED lines=29> */
[----:B------:R-:W2:Y:S01]  /*b910*/  @P0 MUFU.EX2 R40, R37 ;  /* 0x0000002500280308 */ /* 0x000ea20000000800 */
[----:B------:R-:W-:-:S02]  /*b920*/  HADD2.F32 R48, -RZ, R51.H0_H0 ;  /* 0x20000033ff307230 */ /* 0x000fc40000004100 */
[----:B------:R-:W-:Y:S01]  /*b930*/  FFMA R43, R41, R42, R43 ;  /* 0x0000002a292b7223 */ /* 0x000fe2000000002b */
[----:B------:R-:W-:Y:S01]  /*b940*/  FFMA R38, R38, R39, R39 ;  /* 0x0000002726267223 */ /* 0x000fe20000000027 */
[----:B------:R-:W-:Y:S01]  /*b950*/  F2FP.F16.E4M3.UNPACK_B R41, R0 ;  /* 0x00000000ff29723e */ /* 0x000fe200020006ff */
[C---:B------:R-:W-:Y:S01]  /*b960*/  FMUL R51, R2.reuse, R196 ;  /* 0x000000c402337220 */ /* 0x040fe20000400000 */
[----:B------:R-:W-:Y:S01]  /*b970*/  FFMA R39, R43, R44, R44 ;  /* 0x0000002c2b277223 */ /* 0x000fe2000000002c */
[----:B------:R-:W-:Y:S01]  /*b980*/  F2FP.SATFINITE.E4M3.F32.PACK_AB_MERGE_C R28, R29, R28, RZ ;  /* 0x0000001c1d1c723e */ /* 0x000fe200048070ff */
[----:B------:R-:W3:Y:S01]  /*b990*/  @P4 MUFU.EX2 R42, R38 ;  /* 0x00000026002a4308 */ /* 0x000ee20000000800 */
[--C-:B------:R-:W-:Y:S02]  /*b9a0*/  HADD2.F32 R44, -RZ, R41.reuse.H0_H0 ;  /* 0x20000029ff2c7230 */ /* 0x100fe40000004100 */
[----:B------:R-:W-:Y:S02]  /*b9b0*/  HADD2.F32 R46, -RZ, R41.H1_H1 ;  /* 0x30000029ff2e7230 */ /* 0x000fe40000004100 */
[----:B------:R-:W-:-:S03]  /*b9c0*/  FMUL R41, R2, R198 ;  /* 0x000000c602297220 */ /* 0x000fc60000400000 */
[----:B------:R-:W4:Y:S01]  /*b9d0*/  @P5 MUFU.EX2 R45, R39 ;  /* 0x00000027002d5308 */ /* 0x000f220000000800 */
[----:B--2---:R-:W-:Y:S01]  /*b9e0*/  @P0 FADD R43, -R40, 1 ;  /* 0x3f800000282b0421 */ /* 0x004fe20000000100 */
[----:B------:R-:W-:-:S04]  /*b9f0*/  FFMA R40, R16, R44, R199 ;  /* 0x0000002c10287223 */ /* 0x000fc800000000c7 */
[C---:B------:R-:W-:Y:S01]  /*ba00*/  FMUL R53, R40.reuse, 0.70710676908493041992 ;  /* 0x3f3504f328357820 */ /* 0x040fe20000400000 */
[----:B------:R-:W-:Y:S01]  /*ba10*/  @P0 LOP3.LUT R37, R43, 0x80000000, R54, 0xb8, !PT ;  /* 0x800000002b250812 */ /* 0x000fe200078eb836 */
[----:B------:R-:W-:Y:S01]  /*ba20*/  FMUL R40, R40, 0.5 ;  /* 0x3f00000028287820 */ /* 0x000fe20000400000 */
[----:B---3--:R-:W-:Y:S01]  /*ba30*/  @P4 FADD R44, -R42, 1 ;  /* 0x3f8000002a2c4421 */ /* 0x008fe20000000100 */
[C---:B------:R-:W-:Y:S01]  /*ba40*/  FFMA R42, R16.reuse, R46, R41 ;  /* 0x0000002e102a7223 */ /* 0x040fe20000000029 */
[C---:B------:R-:W-:Y:S01]  /*ba50*/  FMUL R43, R53.reuse, R53 ;  /* 0x00000035352b7220 */ /* 0x040fe20000400000 */
[----:B------:R-:W-:Y:S01]  /*ba60*/  FSETP.GE.AND P0, PT, |R53|, 1.0029599666595458984, PT ;  /* 0x3f8060fe3500780b */ /* 0x000fe20003f06200 */
[----:B------:R-:W-:Y:S01]  /*ba70*/  FFMA R41, R16, R48, R197 ;  /* 0x0000003010297223 */ /* 0x000fe200000000c5 */
[----:B------:R-:W-:Y:S01]  /*ba80*/  FMUL R60, R42, 0.70710676908493041992 ;  /* 0x3f3504f32a3c7820 */ /* 0x000fe20000400000 */
[----:B------:R-:W-:Y:S01]  /*ba90*/  @P4 LOP3.LUT R38, R44, 0x80000000, R47, 0xb8, !PT ;  /* 0x800000002c264812 */ /* 0x000fe200078eb82f */
[----:B------:R-:W-:Y:S01]  /*baa0*/  FMUL R42, R42, 0.5 ;  /* 0x3f0000002a2a7820 */ /* 0x000fe20000400000 */
[----:B----4-:R-:W-:Y:S01]  /*bab0*/  @P5 FADD R45, -R45, 1 ;  /* 0x3f8000002d2d5421 */ /* 0x010fe20000000100 */
[----:B------:R-:W-:Y:S01]  /*bac0*/  FSEL R43, |R53|, R43, P0 ;  /* 0x0000002b352b7208 */ /* 0x000fe20000000200 */
[C---:B------:R-:W-:Y:S01]  /*bad0*/  FMUL R55, R41.reuse, 0.70710676908493041992 ;  /* 0x3f3504f329377820 */ /* 0x040fe20000400000 */
[C---:B------:R-:W-:Y:S01]  /*bae0*/  FSETP.GE.AND P4, PT, |R60|.reuse, 1.0029599666595458984, PT ;  /* 0x3f8060fe3c00780b */ /* 0x040fe20003f86200 */
[----:B------:R-:W-:Y:S01]  /*baf0*/  FMUL R41, R41, 0.5 ;  /* 0x3f00000029297820 */ /* 0x000fe20000400000 */
[----:B------:R-:W-:Y:S01]  /*bb00*/  @P5 LOP3.LUT R39, R45, 0x80000000, R56, 0xb8, !PT ;  /* 0x800000002d275812 */ /* 0x000fe200078eb838 */
[----:B------:R-:W-:Y:S01]  /*bb10*/  FMUL R45, R60, R60 ;  /* 0x0000003c3c2d7220 */ /* 0x000fe20000400000 */
[----:B------:R-:W-:Y:S01]  /*bb20*/  FSEL R44, R6, 8.4834944573231041431e-05, P0 ;  /* 0x38b1e96a062c7808 */ /* 0x000fe20000000000 */
[----:B------:R-:W-:Y:S01]  /*bb30*/  FMUL R47, R55, R55 ;  /* 0x00000037372f7220 */ /* 0x000fe20000400000 */
[----:B------:R-:W-:Y:S01]  /*bb40*/  FSEL R46, -R7, -0.00082130916416645050049, P0 ;  /* 0xba574d20072e7808 */ /* 0x000fe20000000100 */
[----:B------:R-:W-:Y:S01]  /*bb50*/  FADD R39, R39, 1 ;  /* 0x3f80000027277421 */ /* 0x000fe20000000000 */
[----:B------:R-:W-:-:S02]  /*bb60*/  FSEL R45, |R60|, R45, P4 ;  /* 0x0000002d3c2d7208 */ /* 0x000fc40002000200 */
[----:B------:R-:W-:Y:S01]  /*bb70*/  FSEL R48, R6, 8.4834944573231041431e-05, P4 ;  /* 0x38b1e96a06307808 */ /* 0x000fe20002000000 */
[----:B------:R-:W-:Y:S01]  /*bb80*/  FFMA R44, R43, R44, R46 ;  /* 0x0000002c2b2c7223 */ /* 0x000fe2000000002e */
[----:B------:R-:W-:Y:S01]  /*bb90*/  FSEL R50, -R7, -0.00082130916416645050049, P4 ;  /* 0xba574d2007327808 */ /* 0x000fe20002000100 */
[----:B------:R-:W-:Y:S01]  /*bba0*/  FMUL R39, R36, R39 ;  /* 0x0000002724277220 */ /* 0x000fe20000400000 */
[----:B------:R-:W-:Y:S02]  /*bbb0*/  FSEL R46, R8, 0.0052134888246655464172, P0 ;  /* 0x3baad5ea082e7808 */ /* 0x000fe40000000000 */
[----:B------:R-:W-:Y:S01]  /*bbc0*/  FSETP.GE.AND P5, PT, |R55|, 1.0029599666595458984, PT ;  /* 0x3f8060fe3700780b */ /* 0x000fe20003fa6200 */
        /* <DEDUP_REMOVED lines=39> */
[----:B------:R-:W-:Y:S01]  /*be40*/  F2FP.F16.E4M3.UNPACK_B R47, R5 ;  /* 0x00000005ff2f723e */ /* 0x000fe200020006ff */
[----:B------:R-:W-:Y:S02]  /*be50*/  FFMA R44, R44, R45, R45 ;  /* 0x0000002d2c2c7223 */ /* 0x000fe4000000002d */
        /* <DEDUP_REMOVED lines=10> */
[----:B------:R-:W-:Y:S01]  /*bf00*/  FMUL R59, R46, 0.70710676908493041992 ;  /* 0x3f3504f32e3b7820 */ /* 0x000fe20000400000 */
[----:B------:R-:W-:Y:S01]  /*bf10*/  @P0 LOP3.LUT R43, R50, 0x80000000, R53, 0xb8, !PT ;  /* 0x80000000322b0812 */ /* 0x000fe200078eb835 */
[C---:B------:R-:W-:Y:S01]  /*bf20*/  FMUL R57, R47.reuse, 0.70710676908493041992 ;  /* 0x3f3504f32f397820 */ /* 0x040fe20000400000 */
[----:B------:R-:W-:Y:S01]  /*bf30*/  FMUL R47, R47, 0.5 ;  /* 0x3f0000002f2f7820 */ /* 0x000fe20000400000 */
[----:B------:R-:W-:Y:S01]  /*bf40*/  FMUL R50, R59, R59 ;  /* 0x0000003b3b327220 */ /* 0x000fe20000400000 */
[----:B---3--:R-:W-:Y:S01]  /*bf50*/  @P4 FADD R51, -R48, 1 ;  /* 0x3f80000030334421 */ /* 0x008fe20000000100 */
[----:B------:R-:W-:Y:S01]  /*bf60*/  FFMA R48, R16, R56, R49 ;  /* 0x0000003810307223 */ /* 0x000fe20000000031 */
[C---:B------:R-:W-:Y:S01]  /*bf70*/  FMUL R49, R57.reuse, R57 ;  /* 0x0000003939317220 */ /* 0x040fe20000400000 */
[----:B------:R-:W-:Y:S01]  /*bf80*/  FSETP.GE.AND P0, PT, |R57|, 1.0029599666595458984, PT ;  /* 0x3f8060fe3900780b */ /* 0x000fe20003f06200 */
[----:B------:R-:W-:Y:S01]  /*bf90*/  FADD R43, R43, 1 ;  /* 0x3f8000002b2b7421 */ /* 0x000fe20000000000 */
[C---:B------:R-:W-:Y:S01]  /*bfa0*/  FMUL R64, R48.reuse, 0.70710676908493041992 ;  /* 0x3f3504f330407820 */ /* 0x040fe20000400000 */
[----:B------:R-:W-:Y:S01]  /*bfb0*/  @P4 LOP3.LUT R44, R51, 0x80000000, R60, 0xb8, !PT ;  /* 0x80000000332c4812 */ /* 0x000fe200078eb83c */
[----:B------:R-:W-:Y:S01]  /*bfc0*/  FMUL R48, R48, 0.5 ;  /* 0x3f00000030307820 */ /* 0x000fe20000400000 */
[----:B--2---:R-:W-:Y:S01]  /*bfd0*/  @P5 FADD R52, -R52, 1 ;  /* 0x3f80000034345421 */ /* 0x004fe20000000100 */
[C---:B------:R-:W-:Y:S01]  /*bfe0*/  FMUL R51, R64.reuse, R64 ;  /* 0x0000004040337220 */ /* 0x040fe20000400000 */
[----:B------:R-:W-:Y:S01]  /*bff0*/  FSETP.GE.AND P4, PT, |R64|, 1.0029599666595458984, PT ;  /* 0x3f8060fe4000780b */ /* 0x000fe20003f86200 */
[----:B------:R-:W-:Y:S01]  /*c000*/  FADD R23, R44, 1 ;  /* 0x3f8000002c177421 */ /* 0x000fe20000000000 */
[----:B------:R-:W-:Y:S01]  /*c010*/  FSEL R49, |R57|, R49, P0 ;  /* 0x0000003139317208 */ /* 0x000fe20000000200 */
[----:B------:R-:W-:Y:S01]  /*c020*/  FMUL R40, R40, R43 ;  /* 0x0000002b28287220 */ /* 0x000fe20000400000 */
[----:B------:R-:W-:Y:S01]  /*c030*/  @P5 LOP3.LUT R45, R52, 0x80000000, R55, 0xb8, !PT ;  /* 0x80000000342d5812 */ /* 0x000fe200078eb837 */
[----:B------:R-:W-:Y:S01]  /*c040*/  FMUL R31, R42, R23 ;  /* 0x000000172a1f7220 */ /* 0x000fe20000400000 */
[----:B------:R-:W-:Y:S01]  /*c050*/  FSETP.GE.AND P5, PT, |R59|, 1.0029599666595458984, PT ;  /* 0x3f8060fe3b00780b */ /* 0x000fe20003fa6200 */
[----:B------:R-:W-:Y:S01]  /*c060*/  FMUL R23, R46, 0.5 ;  /* 0x3f0000002e177820 */ /* 0x000fe20000400000 */
[----:B------:R-:W-:Y:S01]  /*c070*/  FSEL R52, -R7, -0.00082130916416645050049, P0 ;  /* 0xba574d2007347808 */ /* 0x000fe20000000100 */
[----:B------:R-:W-:Y:S01]  /*c080*/  FADD R22, R45, 1 ;  /* 0x3f8000002d167421 */ /* 0x000fe20000000000 */
[----:B------:R-:W-:-:S02]  /*c090*/  FSEL R53, |R59|, R50, P5 ;  /* 0x000000323b357208 */ /* 0x000fc40002800200 */
[C---:B------:R-:W-:Y:S01]  /*c0a0*/  FSEL R54, R6.reuse, 8.4834944573231041431e-05, P5 ;  /* 0x38b1e96a06367808 */ /* 0x040fe20002800000 */
[----:B------:R-:W-:Y:S01]  /*c0b0*/  FMUL R22, R41, R22 ;  /* 0x0000001629167220 */ /* 0x000fe20000400000 */
[----:B------:R-:W-:Y:S02]  /*c0c0*/  FSEL R56, -R7, -0.00082130916416645050049, P5 ;  /* 0xba574d2007387808 */ /* 0x000fe40002800100 */
[----:B------:R-:W-:Y:S02]  /*c0d0*/  FSEL R50, R6, 8.4834944573231041431e-05, P0 ;  /* 0x38b1e96a06327808 */ /* 0x000fe40000000000 */
[----:B------:R-:W-:Y:S01]  /*c0e0*/  FSEL R51, |R64|, R51, P4 ;  /* 0x0000003340337208 */ /* 0x000fe20002000200 */
[----:B------:R-:W-:Y:S01]  /*c0f0*/  FFMA R60, R53, R54, R56 ;  /* 0x00000036353c7223 */ /* 0x000fe20000000038 */
        /* <DEDUP_REMOVED lines=14> */
[----:B------:R-:W-:Y:S01]  /*c1e0*/  FSEL R54, R10, 0.11284004896879196167, P0 ;  /* 0x3de718af0a367808 */ /* 0x000fe20000000000 */
[----:B------:R-:W-:Y:S01]  /*c1f0*/  FFMA R50, R49, R50, R52 ;  /* 0x0000003231327223 */ /* 0x000fe20000000034 */
[----:B------:R-:W-:Y:S01]  /*c200*/  FSEL R52, R11, -0.37612664699554443359, P5 ;  /* 0xbec093ac0b347808 */ /* 0x000fe20002800000 */
        /* <DEDUP_REMOVED lines=13> */
[----:B------:R-:W-:Y:S01]  /*c2e0*/  FSEL R55, -|R59|, R59, P5 ;  /* 0x0000003b3b377208 */ /* 0x000fe20002800300 */
[----:B------:R-:W-:Y:S01]  /*c2f0*/  FFMA R50, R49, R50, R54 ;  /* 0x0000003231327223 */ /* 0x000fe20000000036 */
[----:B------:R-:W-:Y:S01]  /*c300*/  FSEL R53, R12, 0.12837915122509002686, P4 ;  /* 0x3e0375d30c357808 */ /* 0x000fe20002000000 */
[----:B------:R-:W-:Y:S01]  /*c310*/  FFMA R52, R51, R56, R52 ;  /* 0x0000003833347223 */ /* 0x000fe20000000034 */
[----:B------:R-:W-:Y:S01]  /*c320*/  FSEL R49, -|R57|, R57, P0 ;  /* 0x0000003939317208 */ /* 0x000fe20000000300 */
[----:B------:R-:W-:Y:S01]  /*c330*/  FFMA R60, R60, R55, R55 ;  /* 0x000000373c3c7223 */ /* 0x000fe20000000037 */
[----:B------:R-:W-:Y:S01]  /*c340*/  FSEL R55, -|R64|, R64, P4 ;  /* 0x0000004040377208 */ /* 0x000fe20002000300 */
[----:B------:R-:W-:Y:S01]  /*c350*/  FFMA R52, R51, R52, R53 ;  /* 0x0000003433347223 */ /* 0x000fe20000000035 */
[----:B------:R-:W-:Y:S01]  /*c360*/  F2FP.SATFINITE.E4M3.F32.PACK_AB_MERGE_C R40, R31, R40, RZ ;  /* 0x000000281f28723e */ /* 0x000fe200048070ff */
[----:B------:R-:W-:Y:S01]  /*c370*/  FFMA R49, R50, R49, R49 ;  /* 0x0000003132317223 */ /* 0x000fe20000000031 */
[----:B------:R-:W2:Y:S01]  /*c380*/  @P5 MUFU.EX2 R54, R60 ;  /* 0x0000003c00365308 */ /* 0x000ea20000000800 */
[----:B------:R-:W-:-:S07]  /*c390*/  FFMA R52, R52, R55, R55 ;  /* 0x0000003734347223 */ /* 0x000fce0000000037 */
[----:B------:R-:W3:Y:S08]  /*c3a0*/  @P0 MUFU.EX2 R50, R49 ;  /* 0x0000003100320308 */ /* 0x000ef00000000800 */
[----:B------:R-:W4:Y:S01]  /*c3b0*/  @P4 MUFU.EX2 R51, R52 ;  /* 0x0000003400334308 */ /* 0x000f220000000800 */
[----:B--2---:R-:W-:-:S05]  /*c3c0*/  @P5 FADD R54, -R54, 1 ;  /* 0x3f80000036365421 */ /* 0x004fca0000000100 */
[----:B------:R-:W-:Y:S01]  /*c3d0*/  @P5 LOP3.LUT R60, R54, 0x80000000, R59, 0xb8, !PT ;  /* 0x80000000363c5812 */ /* 0x000fe200078eb83b */
[----:B---3--:R-:W-:-:S04]  /*c3e0*/  @P0 FADD R50, -R50, 1 ;  /* 0x3f80000032320421 */ /* 0x008fc80000000100 */
[----:B------:R-:W-:Y:S01]  /*c3f0*/  FADD R60, R60, 1 ;  /* 0x3f8000003c3c7421 */ /* 0x000fe20000000000 */
[----:B------:R-:W-:Y:S01]  /*c400*/  @P0 LOP3.LUT R49, R50, 0x80000000, R57, 0xb8, !PT ;  /* 0x8000000032310812 */ /* 0x000fe200078eb839 */
[----:B------:R-:W-:Y:S01]  /*c410*/  FMUL R50, R20, R21 ;  /* 0x0000001514327220 */ /* 0x000fe20000400000 */
[----:B------:R-:W-:Y:S01]  /*c420*/  FADD R20, R37, 1 ;  /* 0x3f80000025147421 */ /* 0x000fe20000000000 */
[----:B----4-:R-:W-:Y:S01]  /*c430*/  @P4 FADD R51, -R51, 1 ;  /* 0x3f80000033334421 */ /* 0x010fe20000000100 */
[----:B------:R-:W-:Y:S01]  /*c440*/  FADD R21, R38, 1 ;  /* 0x3f80000026157421 */ /* 0x000fe20000000000 */
[----:B------:R-:W-:Y:S01]  /*c450*/  FMUL R23, R60, R23 ;  /* 0x000000173c177220 */ /* 0x000fe20000400000 */
[----:B------:R-:W-:Y:S01]  /*c460*/  FMUL R35, R35, R20 ;  /* 0x0000001423237220 */ /* 0x000fe20000400000 */
[----:B------:R-:W-:Y:S01]  /*c470*/  FADD R20, R49, 1 ;  /* 0x3f80000031147421 */ /* 0x000fe20000000000 */
[----:B------:R-:W-:Y:S01]  /*c480*/  @P4 LOP3.LUT R52, R51, 0x80000000, R64, 0xb8, !PT ;  /* 0x8000000033344812 */ /* 0x000fe200078eb840 */
[----:B------:R-:W-:Y:S01]  /*c490*/  FMUL R34, R34, R21 ;  /* 0x0000001522227220 */ /* 0x000fe20000400000 */
[----:B------:R-:W-:Y:S01]  /*c4a0*/  F2FP.SATFINITE.E4M3.F32.PACK_AB_MERGE_C R50, R25, R50, RZ ;  /* 0x000000321932723e */ /* 0x000fe200048070ff */
[----:B------:R-:W-:Y:S01]  /*c4b0*/  FMUL R20, R47, R20 ;  /* 0x000000142f147220 */ /* 0x000fe20000400000 */
[----:B------:R-:W-:Y:S01]  /*c4c0*/  F2FP.SATFINITE.E4M3.F32.PACK_AB_MERGE_C R30, R35, R30, RZ ;  /* 0x0000001e231e723e */ /* 0x000fe200048070ff */
[----:B------:R-:W-:Y:S01]  /*c4d0*/  FADD R21, R52, 1 ;  /* 0x3f80000034157421 */ /* 0x000fe20000000000 */
[----:B------:R-:W-:-:S02]  /*c4e0*/  F2FP.SATFINITE.E4M3.F32.PACK_AB_MERGE_C R34, R39, R34, RZ ;  /* 0x000000222722723e */ /* 0x000fc400048070ff */
[----:B------:R-:W-:Y:S01]  /*c4f0*/  F2FP.SATFINITE.E4M3.F32.PACK_AB_MERGE_C R22, R23, R22, RZ ;  /* 0x000000161716723e */ /* 0x000fe200048070ff */
[----:B------:R-:W-:-:S05]  /*c500*/  FMUL R21, R48, R21 ;  /* 0x0000001530157220 */ /* 0x000fca0000400000 */
[----:B------:R-:W-:Y:S01]  /*c510*/  F2FP.SATFINITE.E4M3.F32.PACK_AB_MERGE_C R20, R21, R20, RZ ;  /* 0x000000141514723e */ /* 0x000fe200048070ff */
[----:B------:R-:W-:Y:S06]  /*c520*/  @P1 BRA `(.L_x_77) ;  /* 0x0000000000041947 */ /* 0x000fec0003800000 */
[----:B------:R-:W-:-:S04]  /*c530*/  DEPBAR.LE SB0, 0x1 ;  /* 0x000080400000791a */ /* 0x000fc80000000000 */
.L_x_77:
        /* <DEDUP_REMOVED lines=16> */
[----:B---3--:R-:W3:Y:S02]  /*c640*/  FENCE.VIEW.ASYNC.S ;  /* 0x00000000000073c6 */ /* 0x008ee40000000000 */
[----:B---3--:R-:W-:Y:S06]  /*c650*/  BAR.SYNC.DEFER_BLOCKING 0x1, 0x100 ;  /* 0x0044000000007b1d */ /* 0x008fec0000010000 */
[----:B--2---:R-:W-:Y:S05]  /*c660*/  @P1 BRA `(.L_x_79) ;  /* 0x0000000000201947 */ /* 0x004fea0003800000 */
[----:B------:R-:W-:Y:S02]  /*c670*/  UIADD3 UR8, UP0, UR44, 0x4f0, URZ ;  /* 0x000004f02c087890 */ /* 0x000fe4000ff1e03f */
[----:B------:R-:W-:Y:S02]  /*c680*/  UIADD3 UR5, UR49, 0x20, URZ ;  /* 0x0000002031057890 */ /* 0x000fe4000fffe03f */
[----:B------:R-:W-:Y:S02]  /*c690*/  UIADD3 UR4, UR47, 0x4100, URZ ;  /* 0x000041002f047890 */ /* 0x000fe4000fffe03f */
[----:B------:R-:W-:Y:S01]  /*c6a0*/  UIADD3.X UR9, URZ, UR45, URZ, UP0, !UPT ;  /* 0x0000002d3f097290 */ /* 0x000fe200087fe43f */
[----:B------:R-:W-:Y:S01]  /*c6b0*/  UMOV UR6, UR50 ;  /* 0x0000003200067c82 */ /* 0x000fe20008000000 */
[----:B------:R-:W-:-:S07]  /*c6c0*/  UMOV UR7, UR51 ;  /* 0x0000003300077c82 */ /* 0x000fce0008000000 */
[----:B------:R2:W-:Y:S02]  /*c6d0*/  UTMASTG.3D [UR4], [UR8] ;  /* 0x00000004080073b5 */ /* 0x0005e40008010000 */
[----:B--2---:R0:W-:Y:S02]  /*c6e0*/  UTMACMDFLUSH ;  /* 0x00000000000079b7 */ /* 0x0041e40000000000 */
.L_x_79:
[----:B------:R-:W-:Y:S05]  /*c6f0*/  BSYNC B0 ;  /* 0x0000000000007941 */ /* 0x000fea0003800000 */
.L_x_78:
[----:B------:R-:W-:Y:S04]  /*c700*/  BSSY B0, `(.L_x_80) ;  /* 0x000003c000007945 */ /* 0x000fe80003800000 */
[----:B------:R-:W-:Y:S05]  /*c710*/  @P3 BRA `(.L_x_81) ;  /* 0x0000000000e83947 */ /* 0x000fea0003800000 */
[----:B------:R-:W2:Y:S02]  /*c720*/  LDL R20, [R1+0xcc] ;  /* 0x0000cc0001147983 */ /* 0x000ea40000100800 */
[----:B--2---:R-:W-:-:S13]  /*c730*/  ISETP.NE.AND P4, PT, R20, 0x3, PT ;  /* 0x000000031400780c */ /* 0x004fda0003f85270 */
[----:B------:R-:W-:Y:S05]  /*c740*/  @!P4 BRA `(.L_x_82) ;  /* 0x000000000004c947 */ /* 0x000fea0003800000 */
[----:B------:R-:W-:Y:S01]  /*c750*/  BPT.TRAP 0x1 ;  /* 0x000000040000795c */ /* 0x000fe20000300000 */
.L_x_82:
[----:B------:R-:W2:Y:S04]  /*c760*/  LDL R21, [R1+0xb8] ;  /* 0x0000b80001157983 */ /* 0x000ea80000100800 */
[----:B------:R-:W3:Y:S01]  /*c770*/  LDL R20, [R1+0xb4] ;  /* 0x0000b40001147983 */ /* 0x000ee20000100800 */
[----:B------:R-:W-:Y:S01]  /*c780*/  BSSY B1, `(.L_x_83) ;  /* 0x0000005000017945 */ /* 0x000fe20003800000 */
[----:B--2---:R-:W-:Y:S02]  /*c790*/  SHF.L.U32 R21, R21, 0x1f, RZ ;  /* 0x0000001f15157819 */ /* 0x004fe400000006ff */
[----:B---3--:R-:W-:-:S04]  /*c7a0*/  LEA R20, R20, UR47, 0x3 ;  /* 0x0000002f14147c11 */ /* 0x008fc8000f8e18ff */
[----:B------:R-:W2:Y:S02]  /*c7b0*/  SYNCS.PHASECHK.TRANS64.TRYWAIT P0, [R20+URZ+0x80], R21 ;  /* 0x00008015140075a7 */ /* 0x000ea4000800017f */
[----:B--2---:R-:W-:Y:S05]  /*c7c0*/  @!P0 BRA `(.L_x_84) ;  /* 0x000000e8008c8947 */ /* 0x004fea0003800000 */
.L_x_242:
[----:B------:R-:W-:Y:S05]  /*c7d0*/  BSYNC B1 ;  /* 0x0000000000017941 */ /* 0x000fea0003800000 */
.L_x_83:
[----:B------:R-:W-:Y:S04]  /*c7e0*/  BSSY B1, `(.L_x_85) ;  /* 0x0000012000017945 */ /* 0x000fe80003800000 */
[----:B------:R-:W-:Y:S05]  /*c7f0*/  @P2 BRA `(.L_x_86) ;  /* 0x0000000000402947 */ /* 0x000fea0003800000 */
[----:B------:R-:W3:Y:S02]  /*c800*/  LDL R22, [R1+0xb4] ;  /* 0x0000b40001167983 */ /* 0x000ee40000100800 */
[----:B---3--:R-:W-:-:S04]  /*c810*/  LEA R24, R22, R13, 0xc ;  /* 0x0000000d16187211 */ /* 0x008fc800078e60ff */
[----:B------:R-:W-:Y:S01]  /*c820*/  IADD3 R3, R24, UR47, RZ ;  /* 0x0000002f18037c10 */ /* 0x000fe2000fffe0ff */
[----:B------:R-:W-:Y:S03]  /*c830*/  LDS.U16 R5, [R24+UR47+0x200] ;  /* 0x0002002f18057984 */ /* 0x000fe60008000400 */
[----:B------:R-:W-:Y:S01]  /*c840*/  IADD3 R25, R3, R14, RZ ;  /* 0x0000000e03197210 */ /* 0x000fe20007ffe0ff */
[----:B------:R-:W3:Y:S04]  /*c850*/  LDS.U16 R0, [R24+UR47+0x100] ;  /* 0x0001002f18007984 */ /* 0x000ee80008000400 */
[----:B------:R-:W-:Y:S04]  /*c860*/  LDS.U16 R4, [R24+UR47+0x208] ;  /* 0x0002082f18047984 */ /* 0x000fe80008000400 */
[----:B------:R-:W4:Y:S04]  /*c870*/  LDS.U16 R3, [R24+UR47+0x108] ;  /* 0x0001082f18037984 */ /* 0x000f280008000400 */
[----:B--2---:R-:W-:Y:S04]  /*c880*/  LDS.U16 R20, [R25+0x200] ;  /* 0x0002000019147984 */ /* 0x004fe80000000400 */
[----:B------:R-:W2:Y:S04]  /*c890*/  LDS.U16 R21, [R25+0x100] ;  /* 0x0001000019157984 */ /* 0x000ea80000000400 */
[----:B------:R-:W-:Y:S04]  /*c8a0*/  LDS.U16 R22, [R25+0x208] ;  /* 0x0002080019167984 */ /* 0x000fe80000000400 */
[----:B------:R-:W5:Y:S01]  /*c8b0*/  LDS.U16 R23, [R25+0x108] ;  /* 0x0001080019177984 */ /* 0x000f620000000400 */
[----:B---3--:R-:W-:-:S02]  /*c8c0*/  PRMT R5, R0, 0x5410, R5 ;  /* 0x0000541000057816 */ /* 0x008fc40000000005 */
[----:B----4-:R-:W-:Y:S02]  /*c8d0*/  PRMT R4, R3, 0x5410, R4 ;  /* 0x0000541003047816 */ /* 0x010fe40000000004 */
[----:B--2---:R-:W-:Y:S02]  /*c8e0*/  PRMT R3, R21, 0x5410, R20 ;  /* 0x0000541015037816 */ /* 0x004fe40000000014 */
[----:B-----5:R-:W-:-:S07]  /*c8f0*/  PRMT R0, R23, 0x5410, R22 ;  /* 0x0000541017007816 */ /* 0x020fce0000000016 */
.L_x_86:
[----:B------:R-:W-:Y:S05]  /*c900*/  BSYNC B1 ;  /* 0x0000000000017941 */ /* 0x000fea0003800000 */
.L_x_85:
[----:B------:R-:W-:Y:S01]  /*c910*/  @!PT LDS RZ, [RZ] ;  /* 0x00000000fffff984 */ /* 0x000fe20000000800 */
[----:B------:R-:W-:Y:S01]  /*c920*/  @!PT LDS RZ, [RZ] ;  /* 0x00000000fffff984 */ /* 0x000fe20000000800 */
[----:B------:R-:W-:Y:S01]  /*c930*/  @!PT LDS RZ, [RZ] ;  /* 0x00000000fffff984 */ /* 0x000fe20000000800 */
[----:B------:R-:W-:Y:S01]  /*c940*/  @!PT LDS RZ, [RZ] ;  /* 0x00000000fffff984 */ /* 0x000fe20000000800 */
[----:B------:R3:W-:Y:S06]  /*c950*/  MEMBAR.ALL.CTA ;  /* 0x0000000000007992 */ /* 0x0007ec0000008000 */
[----:B---3--:R-:W3:Y:S01]  /*c960*/  FENCE.VIEW.ASYNC.S ;  /* 0x00000000000073c6 */ /* 0x008ee20000000000 */
[----:B------:R-:W-:Y:S05]  /*c970*/  @!P4 BRA `(.L_x_87) ;  /* 0x000000000004c947 */ /* 0x000fea0003800000 */
[----:B------:R-:W-:Y:S01]  /*c980*/  BPT.TRAP 0x1 ;  /* 0x000000040000795c */ /* 0x000fe20000300000 */
.L_x_87:
[----:B------:R-:W4:Y:S04]  /*c990*/  LDL.LU R22, [R1+0xb4] ;  /* 0x0000b40001167983 */ /* 0x000f280000300800 */
[----:B------:R-:W5:Y:S01]  /*c9a0*/  LDL.LU R23, [R1+0xb8] ;  /* 0x0000b80001177983 */ /* 0x000f620000300800 */
[C---:B--2---:R-:W-:Y:S02]  /*c9b0*/  LEA R20, R18.reuse, UR47, 0x3 ;  /* 0x0000002f12147c11 */ /* 0x044fe4000f8e18ff */
[----:B-1----:R-:W-:Y:S01]  /*c9c0*/  IADD3 R18, R18, 0x1, RZ ;  /* 0x0000000112127810 */ /* 0x002fe20007ffe0ff */
[----:B------:R-:W1:Y:S01]  /*c9d0*/  S2R R21, SR_CgaCtaId ;  /* 0x0000000000157919 */ /* 0x000e620000008800 */
[----:B------:R-:W-:Y:S02]  /*c9e0*/  IADD3 R20, R20, 0xa0, RZ ;  /* 0x000000a014147810 */ /* 0x000fe40007ffe0ff */
[----:B------:R-:W-:-:S04]  /*c9f0*/  ISETP.NE.AND P0, PT, R18, 0x4, PT ;  /* 0x000000041200780c */ /* 0x000fc80003f05270 */
[----:B------:R-:W-:Y:S02]  /*ca00*/  SEL R18, R18, RZ, P0 ;  /* 0x000000ff12127207 */ /* 0x000fe40000000000 */
[----:B-1----:R-:W-:-:S04]  /*ca10*/  PRMT R20, R21, 0x654, R20 ;  /* 0x0000065415147816 */ /* 0x002fc80000000014 */
[----:B---3--:R1:W-:Y:S02]  /*ca20*/  SYNCS.ARRIVE.TRANS64.RED.A1T0 RZ, [R20+URZ], RZ ;  /* 0x000000ff14ff79a7 */ /* 0x0083e4000810043f */
[----:B-1----:R-:W-:-:S04]  /*ca30*/  SEL R20, RZ, 0x1, P0 ;  /* 0x00000001ff147807 */ /* 0x002fc80000000000 */
[----:B------:R-:W-:Y:S02]  /*ca40*/  LOP3.LUT R19, R19, R20, RZ, 0x3c, !PT ;  /* 0x0000001413137212 */ /* 0x000fe400078e3cff */
[----:B----4-:R-:W-:-:S04]  /*ca50*/  IADD3 R21, R22, 0x1, RZ ;  /* 0x0000000116157810 */ /* 0x010fc80007ffe0ff */
[----:B------:R-:W-:-:S04]  /*ca60*/  ISETP.NE.AND P4, PT, R21, 0x4, PT ;  /* 0x000000041500780c */ /* 0x000fc80003f85270 */
[----:B------:R-:W-:Y:S02]  /*ca70*/  SEL R22, RZ, 0x1, P4 ;  /* 0x00000001ff167807 */ /* 0x000fe40002000000 */
[----:B------:R-:W-:Y:S02]  /*ca80*/  SEL R20, R21, RZ, P4 ;  /* 0x000000ff15147207 */ /* 0x000fe40002000000 */
[----:B-----5:R-:W-:-:S03]  /*ca90*/  LOP3.LUT R23, R23, R22, RZ, 0x3c, !PT ;  /* 0x0000001617177212 */ /* 0x020fc600078e3cff */
[----:B------:R2:W-:Y:S04]  /*caa0*/  STL [R1+0xb4], R20 ;  /* 0x0000b41401007387 */ /* 0x0005e80000100800 */
[----:B------:R2:W-:Y:S02]  /*cab0*/  STL [R1+0xb8], R23 ;  /* 0x0000b81701007387 */ /* 0x0005e40000100800 */
.L_x_81:
[----:B------:R-:W-:Y:S05]  /*cac0*/  BSYNC B0 ;  /* 0x0000000000007941 */ /* 0x000fea0003800000 */
.L_x_80:
[----:B------:R-:W3:Y:S04]  /*cad0*/  LDL.LU R32, [R1] ;  /* 0x0000000001207983 */ /* 0x000ee80000300800 */
[----:B------:R-:W4:Y:S04]  /*cae0*/  LDL.LU R31, [R1+0x4] ;  /* 0x00000400011f7983 */ /* 0x000f280000300800 */
[----:B------:R-:W5:Y:S01]  /*caf0*/  LDL.LU R29, [R1+0x8] ;  /* 0x00000800011d7983 */ /* 0x000f620000300800 */
[----:B------:R-:W-:Y:S01]  /*cb00*/  F2FP.F16.E4M3.UNPACK_B R27, R5.H1 ;  /* 0x00000005ff1b723e */ /* 0x000fe200030006ff */
[----:B------:R-:W-:-:S02]  /*cb10*/  FMUL R229, R2, R229 ;  /* 0x000000e502e57220 */ /* 0x000fc40000400000 */
[----:B------:R-:W5:Y:S02]  /*cb20*/  LDL.LU R43, [R1+0xc] ;  /* 0x00000c00012b7983 */ /* 0x000f640000300800 */
[----:B--2---:R-:W-:Y:S02]  /*cb30*/  HADD2.F32 R20, -RZ, R27.H0_H0 ;  /* 0x2000001bff147230 */ /* 0x004fe40000004100 */
[----:B------:R-:W2:Y:S03]  /*cb40*/  LDL.LU R41, [R1+0x10] ;  /* 0x0000100001297983 */ /* 0x000ea60000300800 */
[----:B------:R-:W-:Y:S01]  /*cb50*/  FFMA R20, R16, R20, R229 ;  /* 0x0000001410147223 */ /* 0x000fe200000000e5 */
[----:B------:R-:W2:Y:S03]  /*cb60*/  LDL.LU R33, [R1+0x14] ;  /* 0x0000140001217983 */ /* 0x000ea60000300800 */
[----:B------:R-:W-:Y:S01]  /*cb70*/  FMUL R28, R20, 0.70710676908493041992 ;  /* 0x3f3504f3141c7820 */ /* 0x000fe20000400000 */
[----:B------:R-:W2:Y:S03]  /*cb80*/  LDL.LU R51, [R1+0x18] ;  /* 0x0000180001337983 */ /* 0x000ea60000300800 */
[C---:B------:R-:W-:Y:S01]  /*cb90*/  FMUL R21, R28.reuse, R28 ;  /* 0x0000001c1c157220 */ /* 0x040fe20000400000 */
[----:B------:R-:W2:Y:S01]  /*cba0*/  LDL.LU R50, [R1+0x1c] ;  /* 0x00001c0001327983 */ /* 0x000ea20000300800 */
[----:B------:R-:W-:-:S03]  /*cbb0*/  FSETP.GE.AND P0, PT, |R28|, 1.0029599666595458984, PT ;  /* 0x3f8060fe1c00780b */ /* 0x000fc60003f06200 */
[----:B------:R-:W2:Y:S01]  /*cbc0*/  LDL.LU R49, [R1+0x20] ;  /* 0x0000200001317983 */ /* 0x000ea20000300800 */
[----:B------:R-:W-:Y:S02]  /*cbd0*/  FSEL R21, |R28|, R21, P0 ;  /* 0x000000151c157208 */ /* 0x000fe40000000200 */
[----:B------:R-:W-:Y:S01]  /*cbe0*/  FSEL R22, R6, 8.4834944573231041431e-05, P0 ;  /* 0x38b1e96a06167808 */ /* 0x000fe20000000000 */
[----:B------:R-:W2:Y:S01]  /*cbf0*/  LDL.LU R56, [R1+0x24] ;  /* 0x0000240001387983 */ /* 0x000ea20000300800 */
[----:B------:R-:W-:Y:S02]  /*cc00*/  FSEL R24, -R7, -0.00082130916416645050049, P0 ;  /* 0xba574d2007187808 */ /* 0x000fe40000000100 */
[----:B------:R-:W-:Y:S01]  /*cc10*/  FSEL R23, R8, 0.0052134888246655464172, P0 ;  /* 0x3baad5ea08177808 */ /* 0x000fe20000000000 */
[----:B------:R-:W2:Y:S01]  /*cc20*/  LDL.LU R55, [R1+0x28] ;  /* 0x0000280001377983 */ /* 0x000ea20000300800 */
[----:B------:R-:W-:Y:S01]  /*cc30*/  FSEL R25, -R9, -0.026868773624300956726, P0 ;  /* 0xbcdc1be709197808 */ /* 0x000fe20000000100 */
[C---:B------:R-:W-:Y:S01]  /*cc40*/  FFMA R22, R21.reuse, R22, R24 ;  /* 0x0000001615167223 */ /* 0x040fe20000000018 */
[----:B------:R-:W-:Y:S01]  /*cc50*/  FSEL R24, -|R28|, R28, P0 ;  /* 0x0000001c1c187208 */ /* 0x000fe20000000300 */
[----:B------:R-:W2:Y:S02]  /*cc60*/  LDL.LU R53, [R1+0x2c] ;  /* 0x00002c0001357983 */ /* 0x000ea40000300800 */
[C---:B------:R-:W-:Y:S01]  /*cc70*/  FFMA R22, R21.reuse, R22, R23 ;  /* 0x0000001615167223 */ /* 0x040fe20000000017 */
[----:B------:R-:W-:Y:S01]  /*cc80*/  FSEL R23, R10, 0.11284004896879196167, P0 ;  /* 0x3de718af0a177808 */ /* 0x000fe20000000000 */
[----:B------:R-:W2:Y:S02]  /*cc90*/  LDL.LU R60, [R1+0x30] ;  /* 0x00003000013c7983 */ /* 0x000ea40000300800 */
[----:B------:R-:W-:Y:S01]  /*cca0*/  FFMA R22, R21, R22, R25 ;  /* 0x0000001615167223 */ /* 0x000fe20000000019 */
[----:B------:R-:W-:-:S03]  /*ccb0*/  FSEL R25, R11, -0.37612664699554443359, P0 ;  /* 0xbec093ac0b197808 */ /* 0x000fc60000000000 */
[----:B------:R-:W-:Y:S01]  /*ccc0*/  FFMA R22, R21, R22, R23 ;  /* 0x0000001615167223 */ /* 0x000fe20000000017 */
[----:B------:R-:W-:-:S03]  /*ccd0*/  FSEL R23, R12, 0.12837915122509002686, P0 ;  /* 0x3e0375d30c177808 */ /* 0x000fc60000000000 */
[----:B------:R-:W-:-:S04]  /*cce0*/  FFMA R22, R21, R22, R25 ;  /* 0x0000001615167223 */ /* 0x000fc80000000019 */
[----:B------:R-:W-:Y:S01]  /*ccf0*/  FFMA R21, R21, R22, R23 ;  /* 0x0000001615157223 */ /* 0x000fe20000000017 */
[----:B------:R-:W-:Y:S01]  /*cd00*/  F2FP.F16.E4M3.UNPACK_B R23, R4 ;  /* 0x00000004ff17723e */ /* 0x000fe200020006ff */
[----:B------:R-:W-:Y:S02]  /*cd10*/  HADD2.F32 R22, -RZ, R27.H1_H1 ;  /* 0x3000001bff167230 */ /* 0x000fe40000004100 */
[----:B------:R-:W-:Y:S02]  /*cd20*/  FFMA R21, R21, R24, R24 ;  /* 0x0000001815157223 */ /* 0x000fe40000000018 */
[--C-:B------:R-:W-:Y:S02]  /*cd30*/  HADD2.F32 R24, -RZ, R23.reuse.H0_H0 ;  /* 0x20000017ff187230 */ /* 0x100fe40000004100 */
[----:B------:R-:W1:Y:S01]  /*cd40*/  @P0 MUFU.EX2 R26, R21 ;  /* 0x00000015001a0308 */ /* 0x000e620000000800 */
[----:B------:R-:W-:Y:S02]  /*cd50*/  HADD2.F32 R30, -RZ, R23.H1_H1 ;  /* 0x30000017ff1e7230 */ /* 0x000fe40000004100 */
[----:B-1----:R-:W-:-:S05]  /*cd60*/  @P0 FADD R26, -R26, 1 ;  /* 0x3f8000001a1a0421 */ /* 0x002fca0000000100 */
[----:B------:R-:W-:Y:S02]  /*cd70*/  @P0 LOP3.LUT R21, R26, 0x80000000, R28, 0xb8, !PT ;  /* 0x800000001a150812 */ /* 0x000fe400078eb81c */
[----:B------:R-:W-:Y:S01]  /*cd80*/  F2FP.F16.E4M3.UNPACK_B R47, R3 ;  /* 0x00000003ff2f723e */ /* 0x000fe200020006ff */
[C---:B---3--:R-:W-:Y:S01]  /*cd90*/  FMUL R23, R2.reuse, R32 ;  /* 0x0000002002177220 */ /* 0x048fe20000400000 */
[----:B----4-:R-:W-:-:S03]  /*cda0*/  FMUL R25, R2, R31 ;  /* 0x0000001f02197220 */ /* 0x010fc60000400000 */
[C---:B------:R-:W-:Y:S01]  /*cdb0*/  FFMA R22, R16.reuse, R22, R23 ;  /* 0x0000001610167223 */ /* 0x040fe20000000017 */
[----:B------:R-:W-:-:S03]  /*cdc0*/  FFMA R23, R16, R24, R25 ;  /* 0x0000001810177223 */ /* 0x000fc60000000019 */
[----:B------:R-:W-:Y:S01]  /*cdd0*/  FMUL R37, R22, 0.70710676908493041992 ;  /* 0x3f3504f316257820 */ /* 0x000fe20000400000 */
[----:B-----5:R-:W-:Y:S01]  /*cde0*/  FMUL R27, R2, R29 ;  /* 0x0000001d021b7220 */ /* 0x020fe20000400000 */
[----:B------:R-:W-:Y:S02]  /*cdf0*/  FMUL R39, R23, 0.70710676908493041992 ;  /* 0x3f3504f317277820 */ /* 0x000fe40000400000 */
[C---:B------:R-:W-:Y:S01]  /*ce00*/  FMUL R25, R37.reuse, R37 ;  /* 0x0000002525197220 */ /* 0x040fe20000400000 */
[----:B------:R-:W-:Y:S01]  /*ce10*/  FSETP.GE.AND P0, PT, |R37|, 1.0029599666595458984, PT ;  /* 0x3f8060fe2500780b */ /* 0x000fe20003f06200 */
[----:B------:R-:W-:Y:S01]  /*ce20*/  FFMA R24, R16, R30, R27 ;  /* 0x0000001e10187223 */ /* 0x000fe2000000001b */
[C---:B------:R-:W-:Y:S01]  /*ce30*/  FMUL R27, R39.reuse, R39 ;  /* 0x00000027271b7220 */ /* 0x040fe20000400000 */
[----:B------:R-:W-:Y:S02]  /*ce40*/  FSETP.GE.AND P4, PT, |R39|, 1.0029599666595458984, PT ;  /* 0x3f8060fe2700780b */ /* 0x000fe40003f86200 */
[----:B------:R-:W-:-:S02]  /*ce50*/  FSEL R25, |R37|, R25, P0 ;  /* 0x0000001925197208 */ /* 0x000fc40000000200 */
[----:B------:R-:W-:Y:S02]  /*ce60*/  FSEL R26, R6, 8.4834944573231041431e-05, P0 ;  /* 0x38b1e96a061a7808 */ /* 0x000fe40000000000 */
[----:B------:R-:W-:Y:S01]  /*ce70*/  FSEL R28, -R7, -0.00082130916416645050049, P0 ;  /* 0xba574d20071c7808 */ /* 0x000fe20000000100 */
[----:B------:R-:W-:Y:S01]  /*ce80*/  FMUL R42, R24, 0.70710676908493041992 ;  /* 0x3f3504f3182a7820 */ /* 0x000fe20000400000 */
[----:B------:R-:W-:Y:S02]  /*ce90*/  FSEL R27, |R39|, R27, P4 ;  /* 0x0000001b271b7208 */ /* 0x000fe40002000200 */
[----:B------:R-:W-:Y:S01]  /*cea0*/  FSEL R30, R6, 8.4834944573231041431e-05, P4 ;  /* 0x38b1e96a061e7808 */ /* 0x000fe20002000000 */
[----:B------:R-:W-:Y:S01]  /*ceb0*/  FFMA R26, R25, R26, R28 ;  /* 0x0000001a191a7223 */ /* 0x000fe2000000001c */
[----:B------:R-:W-:Y:S01]  /*cec0*/  FSEL R32, -R7, -0.00082130916416645050049, P4 ;  /* 0xba574d2007207808 */ /* 0x000fe20002000100 */
[----:B------:R-:W-:Y:S01]  /*ced0*/  FMUL R29, R42, R42 ;  /* 0x0000002a2a1d7220 */ /* 0x000fe20000400000 */
[----:B------:R-:W-:-:S02]  /*cee0*/  FSEL R28, R8, 0.0052134888246655464172, P0 ;  /* 0x3baad5ea081c7808 */ /* 0x000fc40000000000 */
[C---:B------:R-:W-:Y:S01]  /*cef0*/  FSETP.GE.AND P5, PT, |R42|.reuse, 1.0029599666595458984, PT ;  /* 0x3f8060fe2a00780b */ /* 0x040fe20003fa6200 */
[----:B------:R-:W-:Y:S01]  /*cf00*/  FFMA R32, R27, R30, R32 ;  /* 0x0000001e1b207223 */ /* 0x000fe20000000020 */
[----:B------:R-:W-:Y:S01]  /*cf10*/  FSEL R30, -R9, -0.026868773624300956726, P0 ;  /* 0xbcdc1be7091e7808 */ /* 0x000fe20000000100 */
[----:B------:R-:W-:Y:S01]  /*cf20*/  FFMA R26, R25, R26, R28 ;  /* 0x0000001a191a7223 */ /* 0x000fe2000000001c */
[----:B------:R-:W-:Y:S02]  /*cf30*/  FSEL R29, |R42|, R29, P5 ;  /* 0x0000001d2a1d7208 */ /* 0x000fe40002800200 */
[----:B------:R-:W-:Y:S02]  /*cf40*/  FSEL R36, R6, 8.4834944573231041431e-05, P5 ;  /* 0x38b1e96a06247808 */ /* 0x000fe40002800000 */
[----:B------:R-:W-:Y:S02]  /*cf50*/  FSEL R38, -R7, -0.00082130916416645050049, P5 ;  /* 0xba574d2007267808 */ /* 0x000fe40002800100 */
        /* <DEDUP_REMOVED lines=22> */
[----:B------:R-:W-:Y:S01]  /*d0c0*/  FSEL R26, R12, 0.12837915122509002686, P4 ;  /* 0x3e0375d30c1a7808 */ /* 0x000fe20002000000 */
[----:B------:R-:W-:Y:S01]  /*d0d0*/  FFMA R25, R25, R30, R30 ;  /* 0x0000001e19197223 */ /* 0x000fe2000000001e */
[----:B------:R-:W-:Y:S01]  /*d0e0*/  FSEL R30, R11, -0.37612664699554443359, P5 ;  /* 0xbec093ac0b1e7808 */ /* 0x000fe20002800000 */
[----:B------:R-:W-:-:S02]  /*d0f0*/  FFMA R36, R29, R38, R36 ;  /* 0x000000261d247223 */ /* 0x000fc40000000024 */
[----:B------:R-:W-:Y:S01]  /*d100*/  FFMA R26, R27, R32, R26 ;  /* 0x000000201b1a7223 */ /* 0x000fe2000000001a */
[----:B------:R-:W-:Y:S01]  /*d110*/  FSEL R27, -|R39|, R39, P4 ;  /* 0x00000027271b7208 */ /* 0x000fe20002000300 */
[----:B------:R-:W1:Y:S01]  /*d120*/  @P0 MUFU.EX2 R28, R25 ;  /* 0x00000019001c0308 */ /* 0x000e620000000800 */
[----:B------:R-:W-:Y:S01]  /*d130*/  FSEL R31, R12, 0.12837915122509002686, P5 ;  /* 0x3e0375d30c1f7808 */ /* 0x000fe20002800000 */
[C---:B------:R-:W-:Y:S01]  /*d140*/  FFMA R30, R29.reuse, R36, R30 ;  /* 0x000000241d1e7223 */ /* 0x040fe2000000001e */
[----:B------:R-:W-:Y:S01]  /*d150*/  FSEL R32, -|R42|, R42, P5 ;  /* 0x0000002a2a207208 */ /* 0x000fe20002800300 */
[----:B------:R-:W-:Y:S02]  /*d160*/  FFMA R26, R26, R27, R27 ;  /* 0x0000001b1a1a7223 */ /* 0x000fe4000000001b */
[----:B------:R-:W-:Y:S01]  /*d170*/  FFMA R31, R29, R30, R31 ;  /* 0x0000001e1d1f7223 */ /* 0x000fe2000000001f */
[----:B------:R-:W-:Y:S01]  /*d180*/  F2FP.F16.E4M3.UNPACK_B R29, R4.H1 ;  /* 0x00000004ff1d723e */ /* 0x000fe200030006ff */
[----:B------:R-:W3:Y:S02]  /*d190*/  @P4 MUFU.EX2 R30, R26 ;  /* 0x0000001a001e4308 */ /* 0x000ee40000000800 */
[----:B------:R-:W-:-:S02]  /*d1a0*/  FFMA R27, R31, R32, R32 ;  /* 0x000000201f1b7223 */ /* 0x000fc40000000020 */
[--C-:B------:R-:W-:Y:S02]  /*d1b0*/  HADD2.F32 R34, -RZ, R29.reuse.H0_H0 ;  /* 0x2000001dff227230 */ /* 0x100fe40000004100 */
[----:B------:R-:W-:Y:S02]  /*d1c0*/  HADD2.F32 R36, -RZ, R29.H1_H1 ;  /* 0x3000001dff247230 */ /* 0x000fe40000004100 */
[----:B------:R-:W-:Y:S01]  /*d1d0*/  FMUL R29, R2, R43 ;  /* 0x0000002b021d7220 */ /* 0x000fe20000400000 */
[----:B------:R-:W4:Y:S01]  /*d1e0*/  @P5 MUFU.EX2 R35, R27 ;  /* 0x0000001b00235308 */ /* 0x000f220000000800 */
[----:B-1----:R-:W-:Y:S01]  /*d1f0*/  @P0 FADD R32, -R28, 1 ;  /* 0x3f8000001c200421 */ /* 0x002fe20000000100 */
[----:B--2---:R-:W-:Y:S01]  /*d200*/  FMUL R31, R2, R41 ;  /* 0x00000029021f7220 */ /* 0x004fe20000400000 */
[C---:B------:R-:W-:Y:S01]  /*d210*/  FFMA R28, R16.reuse, R34, R29 ;  /* 0x00000022101c7223 */ /* 0x040fe2000000001d */
[----:B------:R-:W-:Y:S02]  /*d220*/  HADD2.F32 R38, -RZ, R47.H0_H0 ;  /* 0x2000002fff267230 */ /* 0x000fe40000004100 */
[----:B------:R-:W-:Y:S01]  /*d230*/  FFMA R29, R16, R36, R31 ;  /* 0x00000024101d7223 */ /* 0x000fe2000000001f */
[----:B------:R-:W-:Y:S01]  /*d240*/  FMUL R43, R28, 0.70710676908493041992 ;  /* 0x3f3504f31c2b7820 */ /* 0x000fe20000400000 */
[----:B------:R-:W-:Y:S01]  /*d250*/  FMUL R33, R2, R33 ;  /* 0x0000002102217220 */ /* 0x000fe20000400000 */
[----:B---3--:R-:W-:Y:S01]  /*d260*/  @P4 FADD R34, -R30, 1 ;  /* 0x3f8000001e224421 */ /* 0x008fe20000000100 */
[----:B------:R-:W-:Y:S01]  /*d270*/  @P0 LOP3.LUT R25, R32, 0x80000000, R37, 0xb8, !PT ;  /* 0x8000000020190812 */ /* 0x000fe200078eb825 */
[----:B------:R-:W-:Y:S01]  /*d280*/  FMUL R45, R29, 0.70710676908493041992 ;  /* 0x3f3504f31d2d7820 */ /* 0x000fe20000400000 */
[C---:B------:R-:W-:Y:S01]  /*d290*/  FMUL R31, R43.reuse, R43 ;  /* 0x0000002b2b1f7220 */ /* 0x040fe20000400000 */
[----:B------:R-:W-:Y:S01]  /*d2a0*/  FSETP.GE.AND P0, PT, |R43|, 1.0029599666595458984, PT ;  /* 0x3f8060fe2b00780b */ /* 0x000fe20003f06200 */
[----:B------:R-:W-:Y:S01]  /*d2b0*/  FFMA R30, R16, R38, R33 ;  /* 0x00000026101e7223 */ /* 0x000fe20000000021 */
[----:B------:R-:W-:Y:S01]  /*d2c0*/  @P4 LOP3.LUT R26, R34, 0x80000000, R39, 0xb8, !PT ;  /* 0x80000000221a4812 */ /* 0x000fe200078eb827 */
[----:B------:R-:W-:Y:S01]  /*d2d0*/  FMUL R33, R45, R45 ;  /* 0x0000002d2d217220 */ /* 0x000fe20000400000 */
[----:B----4-:R-:W-:Y:S01]  /*d2e0*/  @P5 FADD R35, -R35, 1 ;  /* 0x3f80000023235421 */ /* 0x010fe20000000100 */
[----:B------:R-:W-:Y:S01]  /*d2f0*/  FSETP.GE.AND P4, PT, |R45|, 1.0029599666595458984, PT ;  /* 0x3f8060fe2d00780b */ /* 0x000fe20003f86200 */
[----:B------:R-:W-:Y:S01]  /*d300*/  FMUL R48, R30, 0.70710676908493041992 ;  /* 0x3f3504f31e307820 */ /* 0x000fe20000400000 */
[----:B------:R-:W-:-:S02]  /*d310*/  FSEL R31, |R43|, R31, P0 ;  /* 0x0000001f2b1f7208 */ /* 0x000fc40000000200 */
[----:B------:R-:W-:Y:S02]  /*d320*/  FSEL R32, R6, 8.4834944573231041431e-05, P0 ;  /* 0x38b1e96a06207808 */ /* 0x000fe40000000000 */
[----:B------:R-:W-:Y:S02]  /*d330*/  FSEL R34, -R7, -0.00082130916416645050049, P0 ;  /* 0xba574d2007227808 */ /* 0x000fe40000000100 */
[----:B------:R-:W-:Y:S01]  /*d340*/  @P5 LOP3.LUT R27, R35, 0x80000000, R42, 0xb8, !PT ;  /* 0x80000000231b5812 */ /* 0x000fe200078eb82a */
[----:B------:R-:W-:Y:S01]  /*d350*/  FMUL R35, R48, R48 ;  /* 0x0000003030237220 */ /* 0x000fe20000400000 */
[----:B------:R-:W-:Y:S01]  /*d360*/  FSEL R33, |R45|, R33, P4 ;  /* 0x000000212d217208 */ /* 0x000fe20002000200 */
[----:B------:R-:W-:Y:S01]  /*d370*/  FFMA R32, R31, R32, R34 ;  /* 0x000000201f207223 */ /* 0x000fe20000000022 */
[----:B------:R-:W-:Y:S02]  /*d380*/  FSEL R36, R6, 8.4834944573231041431e-05, P4 ;  /* 0x38b1e96a06247808 */ /* 0x000fe40002000000 */
[----:B------:R-:W-:-:S02]  /*d390*/  FSEL R38, -R7, -0.00082130916416645050049, P4 ;  /* 0xba574d2007267808 */ /* 0x000fc40002000100 */
[----:B------:R-:W-:Y:S02]  /*d3a0*/  FSETP.GE.AND P5, PT, |R48|, 1.0029599666595458984, PT ;  /* 0x3f8060fe3000780b */ /* 0x000fe40003fa6200 */
[----:B------:R-:W-:Y:S01]  /*d3b0*/  FSEL R34, R8, 0.0052134888246655464172, P0 ;  /* 0x3baad5ea08227808 */ /* 0x000fe20000000000 */
[----:B------:R-:W-:Y:S01]  /*d3c0*/  FFMA R38, R33, R36, R38 ;  /* 0x0000002421267223 */ /* 0x000fe20000000026 */
[----:B------:R-:W-:Y:S02]  /*d3d0*/  FSEL R35, |R48|, R35, P5 ;  /* 0x0000002330237208 */ /* 0x000fe40002800200 */
[----:B------:R-:W-:Y:S01]  /*d3e0*/  FSEL R42, R6, 8.4834944573231041431e-05, P5 ;  /* 0x38b1e96a062a7808 */ /* 0x000fe20002800000 */
[----:B------:R-:W-:Y:S01]  /*d3f0*/  FFMA R32, R31, R32, R34 ;  /* 0x000000201f207223 */ /* 0x000fe20000000022 */
[----:B------:R-:W-:Y:S02]  /*d400*/  FSEL R44, -R7, -0.00082130916416645050049, P5 ;  /* 0xba574d20072c7808 */ /* 0x000fe40002800100 */
[----:B------:R-:W-:-:S02]  /*d410*/  FSEL R40, R8, 0.0052134888246655464172, P4 ;  /* 0x3baad5ea08287808 */ /* 0x000fc40002000000 */
        /* <DEDUP_REMOVED lines=28> */
[C---:B------:R-:W-:Y:S01]  /*d5e0*/  FFMA R36, R35.reuse, R42, R36 ;  /* 0x0000002a23247223 */ /* 0x040fe20000000024 */
[----:B------:R-:W-:Y:S01]  /*d5f0*/  FSEL R37, R12, 0.12837915122509002686, P5 ;  /* 0x3e0375d30c257808 */ /* 0x000fe20002800000 */
[----:B------:R-:W1:Y:S02]  /*d600*/  @P0 MUFU.EX2 R34, R31 ;  /* 0x0000001f00220308 */ /* 0x000e640000000800 */
[----:B------:R-:W-:Y:S01]  /*d610*/  FFMA R32, R32, R33, R33 ;  /* 0x0000002120207223 */ /* 0x000fe20000000021 */
[----:B------:R-:W-:Y:S01]  /*d620*/  FSEL R33, -|R48|, R48, P5 ;  /* 0x0000003030217208 */ /* 0x000fe20002800300 */
[----:B------:R-:W-:Y:S01]  /*d630*/  FFMA R36, R35, R36, R37 ;  /* 0x0000002423247223 */ /* 0x000fe20000000025 */
[----:B------:R-:W-:-:S03]  /*d640*/  F2FP.F16.E4M3.UNPACK_B R35, R3.H1 ;  /* 0x00000003ff23723e */ /* 0x000fc600030006ff */
[----:B------:R-:W2:Y:S01]  /*d650*/  @P4 MUFU.EX2 R40, R32 ;  /* 0x0000002000284308 */ /* 0x000ea20000000800 */
[----:B------:R-:W-:Y:S01]  /*d660*/  FFMA R33, R36, R33, R33 ;  /* 0x0000002124217223 */ /* 0x000fe20000000021 */
[----:B------:R-:W-:Y:S02]  /*d670*/  HADD2.F32 R36, -RZ, R47.H1_H1 ;  /* 0x3000002fff247230 */ /* 0x000fe40000004100 */
[--C-:B------:R-:W-:Y:S02]  /*d680*/  HADD2.F32 R42, -RZ, R35.reuse.H0_H0 ;  /* 0x20000023ff2a7230 */ /* 0x100fe40000004100 */
[----:B------:R-:W-:Y:S02]  /*d690*/  HADD2.F32 R44, -RZ, R35.H1_H1 ;  /* 0x30000023ff2c7230 */ /* 0x000fe40000004100 */
[C---:B------:R-:W-:Y:S01]  /*d6a0*/  FMUL R35, R2.reuse, R51 ;  /* 0x0000003302237220 */ /* 0x040fe20000400000 */
[----:B------:R-:W3:Y:S01]  /*d6b0*/  @P5 MUFU.EX2 R41, R33 ;  /* 0x0000002100295308 */ /* 0x000ee20000000800 */
[----:B------:R-:W-:-:S02]  /*d6c0*/  FMUL R37, R2, R50 ;  /* 0x0000003202257220 */ /* 0x000fc40000400000 */
[----:B------:R-:W-:Y:S01]  /*d6d0*/  FFMA R36, R16, R36, R35 ;  /* 0x0000002410247223 */ /* 0x000fe20000000023 */
[----:B------:R-:W-:Y:S01]  /*d6e0*/  FMUL R39, R2, R49 ;  /* 0x0000003102277220 */ /* 0x000fe20000400000 */
[----:B-1----:R-:W-:Y:S01]  /*d6f0*/  @P0 FADD R38, -R34, 1 ;  /* 0x3f80000022260421 */ /* 0x002fe20000000100 */
[----:B------:R-:W-:Y:S01]  /*d700*/  FFMA R34, R16, R42, R37 ;  /* 0x0000002a10227223 */ /* 0x000fe20000000025 */
[----:B------:R-:W-:Y:S01]  /*d710*/  FMUL R49, R36, 0.70710676908493041992 ;  /* 0x3f3504f324317820 */ /* 0x000fe20000400000 */
[----:B--2---:R-:W-:Y:S02]  /*d720*/  @P4 FADD R40, -R40, 1 ;  /* 0x3f80000028284421 */ /* 0x004fe40000000100 */
[----:B------:R-:W-:Y:S01]  /*d730*/  @P0 LOP3.LUT R31, R38, 0x80000000, R43, 0xb8, !PT ;  /* 0x80000000261f0812 */ /* 0x000fe200078eb82b */
[----:B------:R-:W-:Y:S01]  /*d740*/  FMUL R51, R34, 0.70710676908493041992 ;  /* 0x3f3504f322337820 */ /* 0x000fe20000400000 */
[C---:B------:R-:W-:Y:S01]  /*d750*/  FMUL R37, R49.reuse, R49 ;  /* 0x0000003131257220 */ /* 0x040fe20000400000 */
[----:B------:R-:W-:Y:S01]  /*d760*/  FSETP.GE.AND P0, PT, |R49|, 1.0029599666595458984, PT ;  /* 0x3f8060fe3100780b */ /* 0x000fe20003f06200 */
[----:B------:R-:W-:Y:S01]  /*d770*/  FFMA R35, R16, R44, R39 ;  /* 0x0000002c10237223 */ /* 0x000fe20000000027 */
[----:B------:R-:W-:Y:S01]  /*d780*/  @P4 LOP3.LUT R32, R40, 0x80000000, R45, 0xb8, !PT ;  /* 0x8000000028204812 */ /* 0x000fe200078eb82d */
[----:B------:R-:W-:Y:S01]  /*d790*/  FMUL R39, R51, R51 ;  /* 0x0000003333277220 */ /* 0x000fe20000400000 */
[----:B---3--:R-:W-:Y:S01]  /*d7a0*/  @P5 FADD R41, -R41, 1 ;  /* 0x3f80000029295421 */ /* 0x008fe20000000100 */
        /* <DEDUP_REMOVED lines=52> */
[----:B------:R-:W-:-:S04]  /*daf0*/  FFMA R43, R41, R42, R43 ;  /* 0x0000002a292b7223 */ /* 0x000fc8000000002b */
[----:B------:R-:W2:Y:S01]  /*db00*/  @P4 MUFU.EX2 R42, R38 ;  /* 0x00000026002a4308 */ /* 0x000ea20000000800 */
[----:B------:R-:W-:Y:S01]  /*db10*/  F2FP.F16.E4M3.UNPACK_B R41, R0 ;  /* 0x00000000ff29723e */ /* 0x000fe200020006ff */
[----:B------:R-:W-:-:S04]  /*db20*/  FFMA R39, R43, R44, R44 ;  /* 0x0000002c2b277223 */ /* 0x000fc8000000002c */
[--C-:B------:R-:W-:Y:S02]  /*db30*/  HADD2.F32 R46, -RZ, R41.reuse.H0_H0 ;  /* 0x20000029ff2e7230 */ /* 0x100fe40000004100 */
[----:B------:R-:W3:Y:S01]  /*db40*/  @P5 MUFU.EX2 R47, R39 ;  /* 0x00000027002f5308 */ /* 0x000ee20000000800 */
[----:B------:R-:W-:Y:S02]  /*db50*/  HADD2.F32 R48, -RZ, R41.H1_H1 ;  /* 0x30000029ff307230 */ /* 0x000fe40000004100 */
[----:B------:R-:W-:Y:S01]  /*db60*/  FMUL R41, R2, R56 ;  /* 0x0000003802297220 */ /* 0x000fe20000400000 */
[----:B-1----:R-:W-:Y:S01]  /*db70*/  @P0 FADD R44, -R40, 1 ;  /* 0x3f800000282c0421 */ /* 0x002fe20000000100 */
[----:B------:R-:W-:Y:S01]  /*db80*/  F2FP.F16.E4M3.UNPACK_B R59, R0.H1 ;  /* 0x00000000ff3b723e */ /* 0x000fe200030006ff */
[----:B------:R-:W-:Y:S01]  /*db90*/  FMUL R43, R2, R55 ;  /* 0x00000037022b7220 */ /* 0x000fe20000400000 */
[----:B------:R-:W-:Y:S01]  /*dba0*/  FFMA R40, R16, R46, R41 ;  /* 0x0000002e10287223 */ /* 0x000fe20000000029 */
[----:B------:R-:W-:Y:S01]  /*dbb0*/  FMUL R45, R2, R53 ;  /* 0x00000035022d7220 */ /* 0x000fe20000400000 */
[----:B--2---:R-:W-:Y:S01]  /*dbc0*/  @P4 FADD R46, -R42, 1 ;  /* 0x3f8000002a2e4421 */ /* 0x004fe20000000100 */
[----:B------:R-:W-:Y:S01]  /*dbd0*/  FFMA R42, R16, R48, R43 ;  /* 0x00000030102a7223 */ /* 0x000fe2000000002b */
[----:B------:R-:W-:Y:S01]  /*dbe0*/  FMUL R53, R40, 0.70710676908493041992 ;  /* 0x3f3504f328357820 */ /* 0x000fe20000400000 */
[----:B------:R-:W-:Y:S01]  /*dbf0*/  HADD2.F32 R50, -RZ, R59.H0_H0 ;  /* 0x2000003bff327230 */ /* 0x000fe20000004100 */
[----:B------:R-:W-:Y:S01]  /*dc00*/  @P0 LOP3.LUT R37, R44, 0x80000000, R49, 0xb8, !PT ;  /* 0x800000002c250812 */ /* 0x000fe200078eb831 */
[----:B------:R-:W-:Y:S01]  /*dc10*/  FMUL R55, R42, 0.70710676908493041992 ;  /* 0x3f3504f32a377820 */ /* 0x000fe20000400000 */
[C---:B------:R-:W-:Y:S01]  /*dc20*/  FMUL R43, R53.reuse, R53 ;  /* 0x00000035352b7220 */ /* 0x040fe20000400000 */
[----:B------:R-:W-:Y:S01]  /*dc30*/  FSETP.GE.AND P0, PT, |R53|, 1.0029599666595458984, PT ;  /* 0x3f8060fe3500780b */ /* 0x000fe20003f06200 */
[----:B------:R-:W-:Y:S01]  /*dc40*/  FFMA R41, R16, R50, R45 ;  /* 0x0000003210297223 */ /* 0x000fe2000000002d */
[----:B---3--:R-:W-:Y:S01]  /*dc50*/  @P5 FADD R47, -R47, 1 ;  /* 0x3f8000002f2f5421 */ /* 0x008fe20000000100 */
[----:B------:R-:W-:Y:S01]  /*dc60*/  @P4 LOP3.LUT R38, R46, 0x80000000, R51, 0xb8, !PT ;  /* 0x800000002e264812 */ /* 0x000fe200078eb833 */
[C---:B------:R-:W-:Y:S01]  /*dc70*/  FMUL R45, R55.reuse, R55 ;  /* 0x00000037372d7220 */ /* 0x040fe20000400000 */
[----:B------:R-:W-:Y:S01]  /*dc80*/  FSETP.GE.AND P4, PT, |R55|, 1.0029599666595458984, PT ;  /* 0x3f8060fe3700780b */ /* 0x000fe20003f86200 */
[----:B------:R-:W-:Y:S01]  /*dc90*/  FMUL R57, R41, 0.70710676908493041992 ;  /* 0x3f3504f329397820 */ /* 0x000fe20000400000 */
[----:B------:R-:W-:-:S02]  /*dca0*/  FSEL R43, |R53|, R43, P0 ;  /* 0x0000002b352b7208 */ /* 0x000fc40000000200 */
[C---:B------:R-:W-:Y:S02]  /*dcb0*/  FSEL R44, R6.reuse, 8.4834944573231041431e-05, P0 ;  /* 0x38b1e96a062c7808 */ /* 0x040fe40000000000 */
        /* <DEDUP_REMOVED lines=43> */
[----:B------:R-:W-:Y:S01]  /*df70*/  FFMA R48, R47, R54, R48 ;  /* 0x000000362f307223 */ /* 0x000fe20000000030 */
[----:B------:R-:W-:-:S03]  /*df80*/  FSEL R49, R12, 0.12837915122509002686, P5 ;  /* 0x3e0375d30c317808 */ /* 0x000fc60002800000 */
[----:B------:R-:W-:Y:S01]  /*df90*/  FFMA R45, R44, R45, R45 ;  /* 0x0000002d2c2d7223 */ /* 0x000fe2000000002d */
[----:B------:R-:W-:Y:S01]  /*dfa0*/  FSEL R44, -|R57|, R57, P5 ;  /* 0x00000039392c7208 */ /* 0x000fe20002800300 */
[----:B------:R-:W-:-:S04]  /*dfb0*/  FFMA R49, R47, R48, R49 ;  /* 0x000000302f317223 */ /* 0x000fc80000000031 */
[----:B------:R-:W-:Y:S01]  /*dfc0*/  FFMA R44, R49, R44, R44 ;  /* 0x0000002c312c7223 */ /* 0x000fe2000000002c */
[----:B------:R-:W-:Y:S01]  /*dfd0*/  @P0 MUFU.EX2 R46, R43 ;  /* 0x0000002b002e0308 */ /* 0x000fe20000000800 */
[----:B------:R-:W-:-:S07]  /*dfe0*/  F2FP.F16.E4M3.UNPACK_B R47, R5 ;  /* 0x00000005ff2f723e */ /* 0x000fce00020006ff */
[----:B------:R-:W1:Y:S01]  /*dff0*/  @P5 MUFU.EX2 R50, R44 ;  /* 0x0000002c00325308 */ /* 0x000e620000000800 */
[----:B------:R-:W-:Y:S02]  /*e000*/  HADD2.F32 R59, -RZ, R59.H1_H1 ;  /* 0x3000003bff3b7230 */ /* 0x000fe40000004100 */
[----:B------:R-:W-:-:S05]  /*e010*/  FMUL R51, R2, R60 ;  /* 0x0000003c02337220 */ /* 0x000fca0000400000 */
[----:B------:R-:W2:Y:S01]  /*e020*/  @P4 MUFU.EX2 R48, R45 ;  /* 0x0000002d00304308 */ /* 0x000ea20000000800 */
[--C-:B------:R-:W-:Y:S02]  /*e030*/  HADD2.F32 R54, -RZ, R47.reuse.H0_H0 ;  /* 0x2000002fff367230 */ /* 0x100fe40000004100 */
[----:B------:R-:W-:Y:S02]  /*e040*/  HADD2.F32 R56, -RZ, R47.H1_H1 ;  /* 0x3000002fff387230 */ /* 0x000fe40000004100 */
[----:B------:R-:W-:Y:S01]  /*e050*/  FMUL R47, R2, R17 ;  /* 0x00000011022f7220 */ /* 0x000fe20000400000 */
[----:B------:R-:W-:Y:S01]  /*e060*/  FFMA R17, R16, R59, R51 ;  /* 0x0000003b10117223 */ /* 0x000fe20000000033 */
[----:B------:R-:W-:Y:S02]  /*e070*/  FMUL R49, R2, R228 ;  /* 0x000000e402317220 */ /* 0x000fe40000400000 */
[----:B------:R-:W-:Y:S01]  /*e080*/  FFMA R54, R16, R54, R47 ;  /* 0x0000003610367223 */ /* 0x000fe2000000002f */
[----:B-1----:R-:W-:Y:S01]  /*e090*/  @P5 FADD R50, -R50, 1 ;  /* 0x3f80000032325421 */ /* 0x002fe20000000100 */
[----:B------:R-:W-:Y:S01]  /*e0a0*/  @P0 FADD R46, -R46, 1 ;  /* 0x3f8000002e2e0421 */ /* 0x000fe20000000100 */
[----:B------:R-:W-:Y:S01]  /*e0b0*/  FMUL R60, R17, 0.70710676908493041992 ;  /* 0x3f3504f3113c7820 */ /* 0x000fe20000400000 */
[----:B------:R-:W-:Y:S01]  /*e0c0*/  FFMA R56, R16, R56, R49 ;  /* 0x0000003810387223 */ /* 0x000fe20000000031 */
[----:B------:R-:W-:Y:S01]  /*e0d0*/  FMUL R58, R54, 0.70710676908493041992 ;  /* 0x3f3504f3363a7820 */ /* 0x000fe20000400000 */
[----:B------:R-:W-:Y:S01]  /*e0e0*/  @P5 LOP3.LUT R44, R50, 0x80000000, R57, 0xb8, !PT ;  /* 0x80000000322c5812 */ /* 0x000fe200078eb839 */
[----:B------:R-:W-:Y:S01]  /*e0f0*/  FMUL R47, R60, R60 ;  /* 0x0000003c3c2f7220 */ /* 0x000fe20000400000 */
[----:B------:R-:W-:Y:S01]  /*e100*/  @P0 LOP3.LUT R43, R46, 0x80000000, R53, 0xb8, !PT ;  /* 0x800000002e2b0812 */ /* 0x000fe200078eb835 */
[----:B--2---:R-:W-:Y:S01]  /*e110*/  @P4 FADD R48, -R48, 1 ;  /* 0x3f80000030304421 */ /* 0x004fe20000000100 */
[----:B------:R-:W-:Y:S01]  /*e120*/  FSETP.GE.AND P5, PT, |R60|, 1.0029599666595458984, PT ;  /* 0x3f8060fe3c00780b */ /* 0x000fe20003fa6200 */
[----:B------:R-:W-:Y:S01]  /*e130*/  FMUL R61, R56, 0.70710676908493041992 ;  /* 0x3f3504f3383d7820 */ /* 0x000fe20000400000 */
[C---:B------:R-:W-:Y:S01]  /*e140*/  FMUL R46, R58.reuse, R58 ;  /* 0x0000003a3a2e7220 */ /* 0x040fe20000400000 */
[----:B------:R-:W-:-:S02]  /*e150*/  FSETP.GE.AND P0, PT, |R58|, 1.0029599666595458984, PT ;  /* 0x3f8060fe3a00780b */ /* 0x000fc40003f06200 */
[----:B------:R-:W-:Y:S01]  /*e160*/  @P4 LOP3.LUT R45, R48, 0x80000000, R55, 0xb8, !PT ;  /* 0x80000000302d4812 */ /* 0x000fe200078eb837 */
[----:B------:R-:W-:Y:S01]  /*e170*/  FMUL R48, R61, R61 ;  /* 0x0000003d3d307220 */ /* 0x000fe20000400000 */
[----:B------:R-:W-:Y:S02]  /*e180*/  FSEL R50, |R60|, R47, P5 ;  /* 0x0000002f3c327208 */ /* 0x000fe40002800200 */
[----:B------:R-:W-:Y:S02]  /*e190*/  FSEL R51, R6, 8.4834944573231041431e-05, P5 ;  /* 0x38b1e96a06337808 */ /* 0x000fe40002800000 */
[----:B------:R-:W-:Y:S02]  /*e1a0*/  FSEL R53, -R7, -0.00082130916416645050049, P5 ;  /* 0xba574d2007357808 */ /* 0x000fe40002800100 */
[----:B------:R-:W-:Y:S02]  /*e1b0*/  FSETP.GE.AND P4, PT, |R61|, 1.0029599666595458984, PT ;  /* 0x3f8060fe3d00780b */ /* 0x000fe40003f86200 */
[----:B------:R-:W-:-:S02]  /*e1c0*/  FSEL R46, |R58|, R46, P0 ;  /* 0x0000002e3a2e7208 */ /* 0x000fc40000000200 */
[----:B------:R-:W-:Y:S02]  /*e1d0*/  FSEL R47, R6, 8.4834944573231041431e-05, P0 ;  /* 0x38b1e96a062f7808 */ /* 0x000fe40000000000 */
[----:B------:R-:W-:Y:S01]  /*e1e0*/  FSEL R49, -R7, -0.00082130916416645050049, P0 ;  /* 0xba574d2007317808 */ /* 0x000fe20000000100 */
[----:B------:R-:W-:Y:S01]  /*e1f0*/  FFMA R57, R50, R51, R53 ;  /* 0x0000003332397223 */ /* 0x000fe20000000035 */
[----:B------:R-:W-:Y:S02]  /*e200*/  FSEL R48, |R61|, R48, P4 ;  /* 0x000000303d307208 */ /* 0x000fe40002000200 */
[----:B------:R-:W-:Y:S01]  /*e210*/  FSEL R51, R6, 8.4834944573231041431e-05, P4 ;  /* 0x38b1e96a06337808 */ /* 0x000fe20002000000 */
[----:B------:R-:W-:Y:S01]  /*e220*/  FFMA R47, R46, R47, R49 ;  /* 0x0000002f2e2f7223 */ /* 0x000fe20000000031 */
[----:B------:R-:W-:Y:S02]  /*e230*/  FSEL R53, -R7, -0.00082130916416645050049, P4 ;  /* 0xba574d2007357808 */ /* 0x000fe40002000100 */
[----:B------:R-:W-:-:S02]  /*e240*/  FSEL R59, R8, 0.0052134888246655464172, P5 ;  /* 0x3baad5ea083b7808 */ /* 0x000fc40002800000 */
[----:B------:R-:W-:Y:S01]  /*e250*/  FSEL R49, R8, 0.0052134888246655464172, P0 ;  /* 0x3baad5ea08317808 */ /* 0x000fe20000000000 */
[----:B------:R-:W-:Y:S01]  /*e260*/  FFMA R51, R48, R51, R53 ;  /* 0x0000003330337223 */ /* 0x000fe20000000035 */
[C---:B------:R-:W-:Y:S01]  /*e270*/  FSEL R53, -R9.reuse, -0.026868773624300956726, P5 ;  /* 0xbcdc1be709357808 */ /* 0x040fe20002800100 */
[----:B------:R-:W-:Y:S01]  /*e280*/  FFMA R57, R50, R57, R59 ;  /* 0x0000003932397223 */ /* 0x000fe2000000003b */
[----:B------:R-:W-:Y:S01]  /*e290*/  FSEL R55, R8, 0.0052134888246655464172, P4 ;  /* 0x3baad5ea08377808 */ /* 0x000fe20002000000 */
[----:B------:R-:W-:Y:S01]  /*e2a0*/  FFMA R47, R46, R47, R49 ;  /* 0x0000002f2e2f7223 */ /* 0x000fe20000000031 */
[----:B------:R-:W-:Y:S01]  /*e2b0*/  FSEL R49, -R9, -0.026868773624300956726, P0 ;  /* 0xbcdc1be709317808 */ /* 0x000fe20000000100 */
[----:B------:R-:W-:Y:S01]  /*e2c0*/  FFMA R57, R50, R57, R53 ;  /* 0x0000003932397223 */ /* 0x000fe20000000035 */
[----:B------:R-:W-:Y:S01]  /*e2d0*/  FSEL R59, R10, 0.11284004896879196167, P5 ;  /* 0x3de718af0a3b7808 */ /* 0x000fe20002800000 */
        /* <DEDUP_REMOVED lines=24> */
[----:B------:R-:W-:-:S02]  /*e460*/  FFMA R49, R48, R49, R50 ;  /* 0x0000003130317223 */ /* 0x000fc40000000032 */
[----:B------:R-:W-:Y:S02]  /*e470*/  FFMA R46, R47, R46, R46 ;  /* 0x0000002e2f2e7223 */ /* 0x000fe4000000002e */
[----:B------:R-:W-:Y:S02]  /*e480*/  FFMA R49, R49, R52, R52 ;  /* 0x0000003431317223 */ /* 0x000fe40000000034 */
[----:B------:R-:W1:Y:S08]  /*e490*/  @P0 MUFU.EX2 R47, R46 ;  /* 0x0000002e002f0308 */ /* 0x000e700000000800 */
[----:B------:R-:W2:Y:S08]  /*e4a0*/  @P5 MUFU.EX2 R51, R57 ;  /* 0x0000003900335308 */ /* 0x000eb00000000800 */
[----:B------:R-:W3:Y:S01]  /*e4b0*/  @P4 MUFU.EX2 R48, R49 ;  /* 0x0000003100304308 */ /* 0x000ee20000000800 */
[----:B-1----:R-:W-:Y:S01]  /*e4c0*/  @P0 FADD R47, -R47, 1 ;  /* 0x3f8000002f2f0421 */ /* 0x002fe20000000100 */
[----:B------:R-:W-:Y:S01]  /*e4d0*/  FMUL R20, R20, 0.5 ;  /* 0x3f00000014147820 */ /* 0x000fe20000400000 */
[----:B------:R-:W-:Y:S01]  /*e4e0*/  FADD R21, R21, 1 ;  /* 0x3f80000015157421 */ /* 0x000fe20000000000 */
[----:B------:R-:W-:Y:S01]  /*e4f0*/  FMUL R22, R22, 0.5 ;  /* 0x3f00000016167820 */ /* 0x000fe20000400000 */
[----:B------:R-:W-:Y:S01]  /*e500*/  FMUL R23, R23, 0.5 ;  /* 0x3f00000017177820 */ /* 0x000fe20000400000 */
[----:B------:R-:W-:Y:S01]  /*e510*/  @P0 LOP3.LUT R46, R47, 0x80000000, R58, 0xb8, !PT ;  /* 0x800000002f2e0812 */ /* 0x000fe200078eb83a */
[----:B--2---:R-:W-:Y:S01]  /*e520*/  @P5 FADD R51, -R51, 1 ;  /* 0x3f80000033335421 */ /* 0x004fe20000000100 */
[----:B------:R-:W-:Y:S01]  /*e530*/  FADD R25, R25, 1 ;  /* 0x3f80000019197421 */ /* 0x000fe20000000000 */
[----:B------:R-:W-:Y:S01]  /*e540*/  FADD R26, R26, 1 ;  /* 0x3f8000001a1a7421 */ /* 0x000fe20000000000 */
[----:B------:R-:W-:Y:S01]  /*e550*/  FMUL R47, R20, R21 ;  /* 0x00000015142f7220 */ /* 0x000fe20000400000 */
[----:B---3--:R-:W-:Y:S01]  /*e560*/  @P4 FADD R48, -R48, 1 ;  /* 0x3f80000030304421 */ /* 0x008fe20000000100 */
[----:B------:R-:W-:Y:S01]  /*e570*/  @P5 LOP3.LUT R57, R51, 0x80000000, R60, 0xb8, !PT ;  /* 0x8000000033395812 */ /* 0x000fe200078eb83c */
[----:B------:R-:W-:Y:S01]  /*e580*/  FMUL R35, R35, 0.5 ;  /* 0x3f00000023237820 */ /* 0x000fe20000400000 */
[----:B------:R-:W-:-:S02]  /*e590*/  FADD R20, R39, 1 ;  /* 0x3f80000027147421 */ /* 0x000fc40000000000 */
[----:B------:R-:W-:Y:S01]  /*e5a0*/  @P4 LOP3.LUT R49, R48, 0x80000000, R61, 0xb8, !PT ;  /* 0x8000000030314812 */ /* 0x000fe200078eb83d */
[----:B------:R-:W-:Y:S01]  /*e5b0*/  FMUL R48, R22, R25 ;  /* 0x0000001916307220 */ /* 0x000fe20000400000 */
[----:B------:R-:W-:Y:S01]  /*e5c0*/  FMUL R23, R23, R26 ;  /* 0x0000001a17177220 */ /* 0x000fe20000400000 */
[----:B------:R-:W-:Y:S01]  /*e5d0*/  FMUL R26, R35, R20 ;  /* 0x00000014231a7220 */ /* 0x000fe20000400000 */
[----:B------:R-:W-:Y:S01]  /*e5e0*/  FMUL R22, R17, 0.5 ;  /* 0x3f00000011167820 */ /* 0x000fe20000400000 */
[----:B------:R-:W-:Y:S01]  /*e5f0*/  FMUL R24, R24, 0.5 ;  /* 0x3f00000018187820 */ /* 0x000fe20000400000 */
[----:B------:R-:W-:Y:S01]  /*e600*/  FADD R27, R27, 1 ;  /* 0x3f8000001b1b7421 */ /* 0x000fe20000000000 */
[----:B------:R-:W-:Y:S01]  /*e610*/  FMUL R28, R28, 0.5 ;  /* 0x3f0000001c1c7820 */ /* 0x000fe20000400000 */
[----:B------:R-:W-:Y:S01]  /*e620*/  FMUL R29, R29, 0.5 ;  /* 0x3f0000001d1d7820 */ /* 0x000fe20000400000 */
[----:B------:R-:W-:Y:S01]  /*e630*/  FMUL R30, R30, 0.5 ;  /* 0x3f0000001e1e7820 */ /* 0x000fe20000400000 */
[----:B------:R-:W-:Y:S01]  /*e640*/  FMUL R36, R36, 0.5 ;  /* 0x3f00000024247820 */ /* 0x000fe20000400000 */
[----:B------:R-:W-:Y:S01]  /*e650*/  FADD R31, R31, 1 ;  /* 0x3f8000001f1f7421 */ /* 0x000fe20000000000 */
[----:B------:R-:W-:Y:S01]  /*e660*/  FADD R32, R32, 1 ;  /* 0x3f80000020207421 */ /* 0x000fe20000000000 */
[----:B------:R-:W-:Y:S01]  /*e670*/  FADD R33, R33, 1 ;  /* 0x3f80000021217421 */ /* 0x000fe20000000000 */
[----:B------:R-:W-:Y:S01]  /*e680*/  FADD R37, R37, 1 ;  /* 0x3f80000025257421 */ /* 0x000fe20000000000 */
[----:B------:R-:W-:Y:S01]  /*e690*/  FMUL R34, R34, 0.5 ;  /* 0x3f00000022227820 */ /* 0x000fe20000400000 */
[----:B------:R-:W-:Y:S01]  /*e6a0*/  FMUL R40, R40, 0.5 ;  /* 0x3f00000028287820 */ /* 0x000fe20000400000 */
[----:B------:R-:W-:Y:S01]  /*e6b0*/  FMUL R42, R42, 0.5 ;  /* 0x3f0000002a2a7820 */ /* 0x000fe20000400000 */
        /* <DEDUP_REMOVED lines=9> */
[----:B------:R-:W-:Y:S01]  /*e750*/  FADD R49, R49, 1 ;  /* 0x3f80000031317421 */ /* 0x000fe20000000000 */
[----:B------:R-:W-:Y:S01]  /*e760*/  FMUL R24, R24, R27 ;  /* 0x0000001b18187220 */ /* 0x000fe20000400000 */
        /* <DEDUP_REMOVED lines=11> */
[----:B------:R-:W-:-:S02]  /*e820*/  F2FP.SATFINITE.E4M3.F32.PACK_AB_MERGE_C R48, R48, R47, RZ ;  /* 0x0000002f3030723e */ /* 0x000fc400048070ff */
[----:B------:R-:W-:Y:S02]  /*e830*/  F2FP.SATFINITE.E4M3.F32.PACK_AB_MERGE_C R24, R24, R23, RZ ;  /* 0x000000171818723e */ /* 0x000fe400048070ff */
[----:B------:R-:W-:Y:S02]  /*e840*/  F2FP.SATFINITE.E4M3.F32.PACK_AB_MERGE_C R28, R29, R28, RZ ;  /* 0x0000001c1d1c723e */ /* 0x000fe400048070ff */
[----:B------:R-:W-:Y:S02]  /*e850*/  F2FP.SATFINITE.E4M3.F32.PACK_AB_MERGE_C R30, R37, R30, RZ ;  /* 0x0000001e251e723e */ /* 0x000fe400048070ff */
[----:B------:R-:W-:Y:S02]  /*e860*/  F2FP.SATFINITE.E4M3.F32.PACK_AB_MERGE_C R26, R26, R21, RZ ;  /* 0x000000151a1a723e */ /* 0x000fe400048070ff */
[----:B------:R-:W-:Y:S02]  /*e870*/  F2FP.SATFINITE.E4M3.F32.PACK_AB_MERGE_C R40, R45, R40, RZ ;  /* 0x000000282d28723e */ /* 0x000fe400048070ff */
[----:B------:R-:W-:-:S02]  /*e880*/  F2FP.SATFINITE.E4M3.F32.PACK_AB_MERGE_C R22, R22, R41, RZ ;  /* 0x000000291616723e */ /* 0x000fc400048070ff */
[----:B------:R-:W-:Y:S01]  /*e890*/  F2FP.SATFINITE.E4M3.F32.PACK_AB_MERGE_C R20, R20, R17, RZ ;  /* 0x000000111414723e */ /* 0x000fe200048070ff */
[----:B------:R-:W-:Y:S06]  /*e8a0*/  @P1 BRA `(.L_x_88) ;  /* 0x0000000000041947 */ /* 0x000fec0003800000 */
[----:B------:R-:W-:-:S04]  /*e8b0*/  DEPBAR.LE SB0, 0x1 ;  /* 0x000080400000791a */ /* 0x000fc80000000000 */
.L_x_88:
        /* <DEDUP_REMOVED lines=22> */
[----:B------:R-:W-:Y:S02]  /*ea20*/  UIADD3 UR4, UR47, 0x5100, URZ ;  /* 0x000051002f047890 */ /* 0x000fe4000fffe03f */
[----:B------:R-:W-:Y:S01]  /*ea30*/  UIADD3.X UR9, URZ, UR45, URZ, UP0, !UPT ;  /* 0x0000002d3f097290 */ /* 0x000fe200087fe43f */
[----:B------:R-:W-:-:S08]  /*ea40*/  UMOV UR7, UR51 ;  /* 0x0000003300077c82 */ /* 0x000fd00008000000 */
[----:B------:R1:W-:Y:S02]  /*ea50*/  UTMASTG.3D [UR4], [UR8] ;  /* 0x00000004080073b5 */ /* 0x0003e40008010000 */
[----:B-1----:R0:W-:Y:S02]  /*ea60*/  UTMACMDFLUSH ;  /* 0x00000000000079b7 */ /* 0x0021e40000000000 */
.L_x_90:
[----:B------:R-:W-:Y:S05]  /*ea70*/  BSYNC B0 ;  /* 0x0000000000007941 */ /* 0x000fea0003800000 */
.L_x_89:
[----:B------:R-:W-:Y:S04]  /*ea80*/  BSSY B0, `(.L_x_91) ;  /* 0x000003c000007945 */ /* 0x000fe80003800000 */
[----:B------:R-:W-:Y:S05]  /*ea90*/  @P3 BRA `(.L_x_92) ;  /* 0x0000000000e83947 */ /* 0x000fea0003800000 */
[----:B------:R-:W2:Y:S02]  /*eaa0*/  LDL R17, [R1+0xcc] ;  /* 0x0000cc0001117983 */ /* 0x000ea40000100800 */
[----:B--2---:R-:W-:-:S13]  /*eab0*/  ISETP.NE.AND P4, PT, R17, 0x3, PT ;  /* 0x000000031100780c */ /* 0x004fda0003f85270 */
[----:B------:R-:W-:Y:S05]  /*eac0*/  @!P4 BRA `(.L_x_93) ;  /* 0x000000000004c947 */ /* 0x000fea0003800000 */
[----:B------:R-:W-:Y:S01]  /*ead0*/  BPT.TRAP 0x1 ;  /* 0x000000040000795c */ /* 0x000fe20000300000 */
.L_x_93:
[----:B------:R-:W2:Y:S04]  /*eae0*/  LDL R20, [R1+0xb8] ;  /* 0x0000b80001147983 */ /* 0x000ea80000100800 */
[----:B------:R-:W3:Y:S01]  /*eaf0*/  LDL R17, [R1+0xb4] ;  /* 0x0000b40001117983 */ /* 0x000ee20000100800 */
[----:B------:R-:W-:Y:S01]  /*eb00*/  BSSY B1, `(.L_x_94) ;  /* 0x0000005000017945 */ /* 0x000fe20003800000 */
[----:B--2---:R-:W-:Y:S02]  /*eb10*/  SHF.L.U32 R20, R20, 0x1f, RZ ;  /* 0x0000001f14147819 */ /* 0x004fe400000006ff */
[----:B---3--:R-:W-:-:S04]  /*eb20*/  LEA R17, R17, UR47, 0x3 ;  /* 0x0000002f11117c11 */ /* 0x008fc8000f8e18ff */
[----:B------:R-:W1:Y:S02]  /*eb30*/  SYNCS.PHASECHK.TRANS64.TRYWAIT P0, [R17+URZ+0x80], R20 ;  /* 0x00008014110075a7 */ /* 0x000e64000800017f */
[----:B-1----:R-:W-:Y:S05]  /*eb40*/  @!P0 BRA `(.L_x_95) ;  /* 0x000000c400c08947 */ /* 0x002fea0003800000 */
.L_x_243:
[----:B------:R-:W-:Y:S05]  /*eb50*/  BSYNC B1 ;  /* 0x0000000000017941 */ /* 0x000fea0003800000 */
.L_x_94:
        /* <DEDUP_REMOVED lines=18> */
.L_x_97:
[----:B------:R-:W-:Y:S05]  /*ec80*/  BSYNC B1 ;  /* 0x0000000000017941 */ /* 0x000fea0003800000 */
.L_x_96:
        /* <DEDUP_REMOVED lines=8> */
.L_x_98:
[----:B------:R-:W3:Y:S04]  /*ed10*/  LDL.LU R21, [R1+0xb4] ;  /* 0x0000b40001157983 */ /* 0x000ee80000300800 */
[----:B------:R-:W4:Y:S01]  /*ed20*/  LDL.LU R22, [R1+0xb8] ;  /* 0x0000b80001167983 */ /* 0x000f220000300800 */
[C---:B-1----:R-:W-:Y:S02]  /*ed30*/  LEA R17, R18.reuse, UR47, 0x3 ;  /* 0x0000002f12117c11 */ /* 0x042fe4000f8e18ff */
[----:B------:R-:W-:Y:S01]  /*ed40*/  IADD3 R18, R18, 0x1, RZ ;  /* 0x0000000112127810 */ /* 0x000fe20007ffe0ff */
[----:B------:R-:W1:Y:S01]  /*ed50*/  S2R R20, SR_CgaCtaId ;  /* 0x0000000000147919 */ /* 0x000e620000008800 */
[----:B------:R-:W-:Y:S02]  /*ed60*/  IADD3 R17, R17, 0xa0, RZ ;  /* 0x000000a011117810 */ /* 0x000fe40007ffe0ff */
[----:B------:R-:W-:-:S04]  /*ed70*/  ISETP.NE.AND P0, PT, R18, 0x4, PT ;  /* 0x000000041200780c */ /* 0x000fc80003f05270 */
[----:B------:R-:W-:Y:S02]  /*ed80*/  SEL R18, R18, RZ, P0 ;  /* 0x000000ff12127207 */ /* 0x000fe40000000000 */
[----:B-1----:R-:W-:Y:S02]  /*ed90*/  PRMT R17, R20, 0x654, R17 ;  /* 0x0000065414117816 */ /* 0x002fe40000000011 */
[----:B------:R-:W-:Y:S02]  /*eda0*/  SEL R20, RZ, 0x1, P0 ;  /* 0x00000001ff147807 */ /* 0x000fe40000000000 */
[----:B--2---:R3:W-:Y:S02]  /*edb0*/  SYNCS.ARRIVE.TRANS64.RED.A1T0 RZ, [R17+URZ], RZ ;  /* 0x000000ff11ff79a7 */ /* 0x0047e4000810043f */
[----:B------:R-:W-:Y:S02]  /*edc0*/  LOP3.LUT R19, R19, R20, RZ, 0x3c, !PT ;  /* 0x0000001413137212 */ /* 0x000fe400078e3cff */
[----:B---3--:R-:W-:-:S04]  /*edd0*/  IADD3 R17, R21, 0x1, RZ ;  /* 0x0000000115117810 */ /* 0x008fc80007ffe0ff */
[----:B------:R-:W-:-:S04]  /*ede0*/  ISETP.NE.AND P4, PT, R17, 0x4, PT ;  /* 0x000000041100780c */ /* 0x000fc80003f85270 */
[----:B------:R-:W-:Y:S02]  /*edf0*/  SEL R21, RZ, 0x1, P4 ;  /* 0x00000001ff157807 */ /* 0x000fe40002000000 */
[----:B------:R-:W-:Y:S02]  /*ee00*/  SEL R17, R17, RZ, P4 ;  /* 0x000000ff11117207 */ /* 0x000fe40002000000 */
[----:B----4-:R-:W-:-:S03]  /*ee10*/  LOP3.LUT R22, R22, R21, RZ, 0x3c, !PT ;  /* 0x0000001516167212 */ /* 0x010fc600078e3cff */
[----:B------:R1:W-:Y:S04]  /*ee20*/  STL [R1+0xb4], R17 ;  /* 0x0000b41101007387 */ /* 0x0003e80000100800 */
[----:B------:R1:W-:Y:S02]  /*ee30*/  STL [R1+0xb8], R22 ;  /* 0x0000b81601007387 */ /* 0x0003e40000100800 */
.L_x_92:
[----:B------:R-:W-:Y:S05]  /*ee40*/  BSYNC B0 ;  /* 0x0000000000007941 */ /* 0x000fea0003800000 */
.L_x_91:
[----:B------:R-:W-:Y:S01]  /*ee50*/  F2FP.F16.E4M3.UNPACK_B R26, R5.H1 ;  /* 0x00000005ff1a723e */ /* 0x000fe200030006ff */
[C---:B-1----:R-:W-:Y:S01]  /*ee60*/  FMUL R17, R2.reuse, R193 ;  /* 0x000000c102117220 */ /* 0x042fe20000400000 */
[C---:B------:R-:W-:Y:S01]  /*ee70*/  FMUL R191, R2.reuse, R191 ;  /* 0x000000bf02bf7220 */ /* 0x040fe20000400000 */
[----:B------:R-:W-:Y:S01]  /*ee80*/  F2FP.F16.E4M3.UNPACK_B R42, R3 ;  /* 0x00000003ff2a723e */ /* 0x000fe200020006ff */
[C---:B------:R-:W-:Y:S01]  /*ee90*/  FMUL R187, R2.reuse, R187 ;  /* 0x000000bb02bb7220 */ /* 0x040fe20000400000 */
[--C-:B------:R-:W-:Y:S02]  /*eea0*/  HADD2.F32 R20, -RZ, R26.reuse.H0_H0 ;  /* 0x2000001aff147230 */ /* 0x100fe40000004100 */
[----:B------:R-:W-:Y:S01]  /*eeb0*/  FMUL R183, R2, R183 ;  /* 0x000000b702b77220 */ /* 0x000fe20000400000 */
[----:B------:R-:W-:Y:S01]  /*eec0*/  HADD2.F32 R26, -RZ, R26.H1_H1 ;  /* 0x3000001aff1a7230 */ /* 0x000fe20000004100 */
[----:B------:R-:W-:Y:S01]  /*eed0*/  F2FP.F16.E4M3.UNPACK_B R56, R0.H1 ;  /* 0x00000000ff38723e */ /* 0x000fe200030006ff */
[----:B------:R-:W-:-:S02]  /*eee0*/  HADD2.F32 R38, -RZ, R42.H0_H0 ;  /* 0x2000002aff267230 */ /* 0x000fc40000004100 */
[----:B------:R-:W-:Y:S01]  /*eef0*/  FFMA R17, R16, R20, R17 ;  /* 0x0000001410117223 */ /* 0x000fe20000000011 */
[----:B------:R-:W-:Y:S02]  /*ef00*/  HADD2.F32 R42, -RZ, R42.H1_H1 ;  /* 0x3000002aff2a7230 */ /* 0x000fe40000004100 */
[----:B------:R-:W-:Y:S01]  /*ef10*/  FMUL R195, R2, R195 ;  /* 0x000000c302c37220 */ /* 0x000fe20000400000 */
[----:B------:R-:W-:Y:S02]  /*ef20*/  HADD2.F32 R50, -RZ, R56.H0_H0 ;  /* 0x20000038ff327230 */ /* 0x000fe40000004100 */
        /* <DEDUP_REMOVED lines=17> */
[----:B------:R-:W-:-:S04]  /*f040*/  FFMA R21, R20, R21, R24 ;  /* 0x0000001514157223 */ /* 0x000fc80000000018 */
[----:B------:R-:W-:Y:S01]  /*f050*/  FFMA R20, R20, R21, R22 ;  /* 0x0000001514147223 */ /* 0x000fe20000000016 */
[----:B------:R-:W-:-:S03]  /*f060*/  F2FP.F16.E4M3.UNPACK_B R21, R4 ;  /* 0x00000004ff15723e */ /* 0x000fc600020006ff */
[----:B------:R-:W-:Y:S01]  /*f070*/  FFMA R20, R20, R23, R23 ;  /* 0x0000001714147223 */ /* 0x000fe20000000017 */
[C---:B------:R-:W-:Y:S01]  /*f080*/  FMUL R23, R2.reuse, R190 ;  /* 0x000000be02177220 */ /* 0x040fe20000400000 */
[--C-:B------:R-:W-:Y:S02]  /*f090*/  HADD2.F32 R22, -RZ, R21.reuse.H0_H0 ;  /* 0x20000015ff167230 */ /* 0x100fe40000004100 */
[----:B------:R-:W1:Y:S01]  /*f0a0*/  @P0 MUFU.EX2 R24, R20 ;  /* 0x0000001400180308 */ /* 0x000e620000000800 */
[----:B------:R-:W-:Y:S02]  /*f0b0*/  HADD2.F32 R28, -RZ, R21.H1_H1 ;  /* 0x30000015ff1c7230 */ /* 0x000fe40000004100 */
[----:B------:R-:W-:Y:S01]  /*f0c0*/  FMUL R21, R2, R192 ;  /* 0x000000c002157220 */ /* 0x000fe20000400000 */
[----:B------:R-:W-:-:S03]  /*f0d0*/  FFMA R22, R16, R22, R191 ;  /* 0x0000001610167223 */ /* 0x000fc600000000bf */
[----:B------:R-:W-:Y:S01]  /*f0e0*/  FFMA R21, R16, R26, R21 ;  /* 0x0000001a10157223 */ /* 0x000fe20000000015 */
[----:B------:R-:W-:Y:S01]  /*f0f0*/  FMUL R34, R22, 0.70710676908493041992 ;  /* 0x3f3504f316227820 */ /* 0x000fe20000400000 */
[----:B------:R-:W-:Y:S01]  /*f100*/  FFMA R23, R16, R28, R23 ;  /* 0x0000001c10177223 */ /* 0x000fe20000000017 */
[----:B------:R-:W-:Y:S01]  /*f110*/  FMUL R22, R22, 0.5 ;  /* 0x3f00000016167820 */ /* 0x000fe20000400000 */
[----:B------:R-:W-:Y:S01]  /*f120*/  FMUL R41, R21, 0.70710676908493041992 ;  /* 0x3f3504f315297820 */ /* 0x000fe20000400000 */
[C---:B------:R-:W-:Y:S01]  /*f130*/  FMUL R26, R34.reuse, R34 ;  /* 0x00000022221a7220 */ /* 0x040fe20000400000 */
[C---:B------:R-:W-:Y:S01]  /*f140*/  FSETP.GE.AND P4, PT, |R34|.reuse, 1.0029599666595458984, PT ;  /* 0x3f8060fe2200780b */ /* 0x040fe20003f86200 */
[----:B------:R-:W-:Y:S01]  /*f150*/  FMUL R43, R23, 0.70710676908493041992 ;  /* 0x3f3504f3172b7820 */ /* 0x000fe20000400000 */
[----:B------:R-:W-:Y:S01]  /*f160*/  FMUL R21, R21, 0.5 ;  /* 0x3f00000015157820 */ /* 0x000fe20000400000 */
[----:B------:R-:W-:Y:S01]  /*f170*/  FMUL R23, R23, 0.5 ;  /* 0x3f00000017177820 */ /* 0x000fe20000400000 */
[----:B------:R-:W-:Y:S01]  /*f180*/  FSEL R26, |R34|, R26, P4 ;  /* 0x0000001a221a7208 */ /* 0x000fe20002000200 */
[----:B-1----:R-:W-:Y:S01]  /*f190*/  @P0 FADD R24, -R24, 1 ;  /* 0x3f80000018180421 */ /* 0x002fe20000000100 */
[----:B------:R-:W-:Y:S01]  /*f1a0*/  FSEL R29, R6, 8.4834944573231041431e-05, P4 ;  /* 0x38b1e96a061d7808 */ /* 0x000fe20002000000 */
[----:B------:R-:W-:Y:S01]  /*f1b0*/  FMUL R28, R43, R43 ;  /* 0x0000002b2b1c7220 */ /* 0x000fe20000400000 */
[----:B------:R-:W-:-:S02]  /*f1c0*/  FSEL R31, -R7, -0.00082130916416645050049, P4 ;  /* 0xba574d20071f7808 */ /* 0x000fc40002000100 */
[----:B------:R-:W-:Y:S01]  /*f1d0*/  @P0 LOP3.LUT R20, R24, 0x80000000, R25, 0xb8, !PT ;  /* 0x8000000018140812 */ /* 0x000fe200078eb819 */
[C---:B------:R-:W-:Y:S01]  /*f1e0*/  FMUL R24, R41.reuse, R41 ;  /* 0x0000002929187220 */ /* 0x040fe20000400000 */
[----:B------:R-:W-:Y:S01]  /*f1f0*/  FSETP.GE.AND P0, PT, |R41|, 1.0029599666595458984, PT ;  /* 0x3f8060fe2900780b */ /* 0x000fe20003f06200 */
[----:B------:R-:W-:Y:S01]  /*f200*/  FFMA R31, R26, R29, R31 ;  /* 0x0000001d1a1f7223 */ /* 0x000fe2000000001f */
[----:B------:R-:W-:Y:S01]  /*f210*/  FSETP.GE.AND P5, PT, |R43|, 1.0029599666595458984, PT ;  /* 0x3f8060fe2b00780b */ /* 0x000fe20003fa6200 */
[----:B------:R-:W-:Y:S01]  /*f220*/  FADD R20, R20, 1 ;  /* 0x3f80000014147421 */ /* 0x000fe20000000000 */
[----:B------:R-:W-:Y:S02]  /*f230*/  FSEL R24, |R41|, R24, P0 ;  /* 0x0000001829187208 */ /* 0x000fe40000000200 */
[----:B------:R-:W-:Y:S02]  /*f240*/  FSEL R25, R6, 8.4834944573231041431e-05, P0 ;  /* 0x38b1e96a06197808 */ /* 0x000fe40000000000 */
[----:B------:R-:W-:-:S02]  /*f250*/  FSEL R27, -R7, -0.00082130916416645050049, P0 ;  /* 0xba574d20071b7808 */ /* 0x000fc40000000100 */
[----:B------:R-:W-:Y:S02]  /*f260*/  FSEL R30, |R43|, R28, P5 ;  /* 0x0000001c2b1e7208 */ /* 0x000fe40002800200 */
[----:B------:R-:W-:Y:S01]  /*f270*/  FSEL R35, R6, 8.4834944573231041431e-05, P5 ;  /* 0x38b1e96a06237808 */ /* 0x000fe20002800000 */
[----:B------:R-:W-:Y:S01]  /*f280*/  FFMA R25, R24, R25, R27 ;  /* 0x0000001918197223 */ /* 0x000fe2000000001b */
[C---:B------:R-:W-:Y:S02]  /*f290*/  FSEL R27, R8.reuse, 0.0052134888246655464172, P0 ;  /* 0x3baad5ea081b7808 */ /* 0x040fe40000000000 */
[----:B------:R-:W-:Y:S02]  /*f2a0*/  FSEL R37, -R7, -0.00082130916416645050049, P5 ;  /* 0xba574d2007257808 */ /* 0x000fe40002800100 */
[----:B------:R-:W-:Y:S01]  /*f2b0*/  FSEL R33, R8, 0.0052134888246655464172, P4 ;  /* 0x3baad5ea08217808 */ /* 0x000fe20002000000 */
[----:B------:R-:W-:Y:S01]  /*f2c0*/  FFMA R25, R24, R25, R27 ;  /* 0x0000001918197223 */ /* 0x000fe2000000001b */
        /* <DEDUP_REMOVED lines=26> */
[----:B------:R-:W-:Y:S01]  /*f470*/  FSEL R26, -|R34|, R34, P4 ;  /* 0x00000022221a7208 */ /* 0x000fe20002000300 */
[----:B------:R-:W-:Y:S01]  /*f480*/  FFMA R27, R30, R35, R27 ;  /* 0x000000231e1b7223 */ /* 0x000fe2000000001b */
[----:B------:R-:W-:Y:S01]  /*f490*/  FSEL R32, R12, 0.12837915122509002686, P5 ;  /* 0x3e0375d30c207808 */ /* 0x000fe20002800000 */
[----:B------:R-:W-:Y:S01]  /*f4a0*/  FFMA R24, R24, R29, R29 ;  /* 0x0000001d18187223 */ /* 0x000fe2000000001d */
[----:B------:R-:W-:Y:S01]  /*f4b0*/  FMUL R29, R2, R188 ;  /* 0x000000bc021d7220 */ /* 0x000fe20000400000 */
[----:B------:R-:W-:Y:S01]  /*f4c0*/  FFMA R25, R25, R26, R26 ;  /* 0x0000001a19197223 */ /* 0x000fe2000000001a */
[----:B------:R-:W-:Y:S01]  /*f4d0*/  FSEL R26, -|R43|, R43, P5 ;  /* 0x0000002b2b1a7208 */ /* 0x000fe20002800300 */
[----:B------:R-:W-:Y:S01]  /*f4e0*/  FFMA R27, R30, R27, R32 ;  /* 0x0000001b1e1b7223 */ /* 0x000fe20000000020 */
[----:B------:R-:W1:Y:S03]  /*f4f0*/  @P0 MUFU.EX2 R28, R24 ;  /* 0x00000018001c0308 */ /* 0x000e660000000800 */
[----:B------:R-:W-:Y:S01]  /*f500*/  FFMA R26, R27, R26, R26 ;  /* 0x0000001a1b1a7223 */ /* 0x000fe2000000001a */
[----:B------:R-:W-:-:S04]  /*f510*/  F2FP.F16.E4M3.UNPACK_B R27, R4.H1 ;  /* 0x00000004ff1b723e */ /* 0x000fc800030006ff */
[----:B------:R-:W2:Y:S01]  /*f520*/  @P5 MUFU.EX2 R32, R26 ;  /* 0x0000001a00205308 */ /* 0x000ea20000000800 */
[--C-:B------:R-:W-:Y:S02]  /*f530*/  HADD2.F32 R33, -RZ, R27.reuse.H0_H0 ;  /* 0x2000001bff217230 */ /* 0x100fe40000004100 */
[----:B------:R-:W-:Y:S02]  /*f540*/  HADD2.F32 R36, -RZ, R27.H1_H1 ;  /* 0x3000001bff247230 */ /* 0x000fe40000004100 */
[----:B------:R-:W-:-:S03]  /*f550*/  FMUL R27, R2, R189 ;  /* 0x000000bd021b7220 */ /* 0x000fc60000400000 */
[----:B------:R-:W3:Y:S01]  /*f560*/  @P4 MUFU.EX2 R31, R25 ;  /* 0x00000019001f4308 */ /* 0x000ee20000000800 */
[----:B------:R-:W-:Y:S01]  /*f570*/  FFMA R27, R16, R33, R27 ;  /* 0x00000021101b7223 */ /* 0x000fe2000000001b */
[----:B-1----:R-:W-:Y:S01]  /*f580*/  @P0 FADD R30, -R28, 1 ;  /* 0x3f8000001c1e0421 */ /* 0x002fe20000000100 */
[C---:B------:R-:W-:Y:S01]  /*f590*/  FFMA R28, R16.reuse, R36, R29 ;  /* 0x00000024101c7223 */ /* 0x040fe2000000001d */
[----:B------:R-:W-:Y:S01]  /*f5a0*/  FFMA R29, R16, R38, R187 ;  /* 0x00000026101d7223 */ /* 0x000fe200000000bb */
[C---:B------:R-:W-:Y:S01]  /*f5b0*/  FMUL R47, R27.reuse, 0.70710676908493041992 ;  /* 0x3f3504f31b2f7820 */ /* 0x040fe20000400000 */
[----:B------:R-:W-:Y:S01]  /*f5c0*/  FMUL R27, R27, 0.5 ;  /* 0x3f0000001b1b7820 */ /* 0x000fe20000400000 */
[----:B------:R-:W-:Y:S01]  /*f5d0*/  @P0 LOP3.LUT R24, R30, 0x80000000, R41, 0xb8, !PT ;  /* 0x800000001e180812 */ /* 0x000fe200078eb829 */
[----:B------:R-:W-:Y:S01]  /*f5e0*/  FMUL R49, R28, 0.70710676908493041992 ;  /* 0x3f3504f31c317820 */ /* 0x000fe20000400000 */
[----:B--2---:R-:W-:Y:S01]  /*f5f0*/  @P5 FADD R32, -R32, 1 ;  /* 0x3f80000020205421 */ /* 0x004fe20000000100 */
[C---:B------:R-:W-:Y:S01]  /*f600*/  FMUL R30, R47.reuse, R47 ;  /* 0x0000002f2f1e7220 */ /* 0x040fe20000400000 */
[----:B------:R-:W-:Y:S01]  /*f610*/  FSETP.GE.AND P0, PT, |R47|, 1.0029599666595458984, PT ;  /* 0x3f8060fe2f00780b */ /* 0x000fe20003f06200 */
[----:B------:R-:W-:Y:S01]  /*f620*/  FMUL R40, R29, 0.70710676908493041992 ;  /* 0x3f3504f31d287820 */ /* 0x000fe20000400000 */
[----:B------:R-:W-:Y:S01]  /*f630*/  FADD R24, R24, 1 ;  /* 0x3f80000018187421 */ /* 0x000fe20000000000 */
[----:B------:R-:W-:Y:S01]  /*f640*/  @P5 LOP3.LUT R26, R32, 0x80000000, R43, 0xb8, !PT ;  /* 0x80000000201a5812 */ /* 0x000fe200078eb82b */
[----:B------:R-:W-:Y:S01]  /*f650*/  FMUL R32, R49, R49 ;  /* 0x0000003131207220 */ /* 0x000fe20000400000 */
[----:B------:R-:W-:Y:S01]  /*f660*/  FSEL R30, |R47|, R30, P0 ;  /* 0x0000001e2f1e7208 */ /* 0x000fe20000000200 */
[----:B---3--:R-:W-:Y:S01]  /*f670*/  @P4 FADD R31, -R31, 1 ;  /* 0x3f8000001f1f4421 */ /* 0x008fe20000000100 */
[----:B------:R-:W-:Y:S01]  /*f680*/  FSEL R33, -R7, -0.00082130916416645050049, P0 ;  /* 0xba574d2007217808 */ /* 0x000fe20000000100 */
[----:B------:R-:W-:Y:S01]  /*f690*/  FMUL R24, R21, R24 ;  /* 0x0000001815187220 */ /* 0x000fe20000400000 */
[----:B------:R-:W-:Y:S01]  /*f6a0*/  FSETP.GE.AND P5, PT, |R40|, 1.0029599666595458984, PT ;  /* 0x3f8060fe2800780b */ /* 0x000fe20003fa6200 */
[----:B------:R-:W-:Y:S01]  /*f6b0*/  FADD R26, R26, 1 ;  /* 0x3f8000001a1a7421 */ /* 0x000fe20000000000 */
[----:B------:R-:W-:Y:S01]  /*f6c0*/  @P4 LOP3.LUT R25, R31, 0x80000000, R34, 0xb8, !PT ;  /* 0x800000001f194812 */ /* 0x000fe200078eb822 */
[----:B------:R-:W-:Y:S01]  /*f6d0*/  FMUL R34, R40, R40 ;  /* 0x0000002828227220 */ /* 0x000fe20000400000 */
[----:B------:R-:W-:Y:S01]  /*f6e0*/  FSETP.GE.AND P4, PT, |R49|, 1.0029599666595458984, PT ;  /* 0x3f8060fe3100780b */ /* 0x000fe20003f86200 */
[----:B------:R-:W-:Y:S01]  /*f6f0*/  FMUL R28, R28, 0.5 ;  /* 0x3f0000001c1c7820 */ /* 0x000fe20000400000 */
[C---:B------:R-:W-:Y:S01]  /*f700*/  FSEL R31, R6.reuse, 8.4834944573231041431e-05, P0 ;  /* 0x38b1e96a061f7808 */ /* 0x040fe20000000000 */
[----:B------:R-:W-:Y:S01]  /*f710*/  FADD R25, R25, 1 ;  /* 0x3f80000019197421 */ /* 0x000fe20000000000 */
[----:B------:R-:W-:Y:S01]  /*f720*/  FSEL R32, |R49|, R32, P4 ;  /* 0x0000002031207208 */ /* 0x000fe20002000200 */
[----:B------:R-:W-:Y:S01]  /*f730*/  FMUL R29, R29, 0.5 ;  /* 0x3f0000001d1d7820 */ /* 0x000fe20000400000 */
[----:B------:R-:W-:Y:S01]  /*f740*/  FSEL R35, R6, 8.4834944573231041431e-05, P4 ;  /* 0x38b1e96a06237808 */ /* 0x000fe20002000000 */
[----:B------:R-:W-:Y:S01]  /*f750*/  FFMA R31, R30, R31, R33 ;  /* 0x0000001f1e1f7223 */ /* 0x000fe20000000021 */
[----:B------:R-:W-:Y:S01]  /*f760*/  FSEL R37, -R7, -0.00082130916416645050049, P4 ;  /* 0xba574d2007257808 */ /* 0x000fe20002000100 */
[----:B------:R-:W-:Y:S01]  /*f770*/  FMUL R25, R22, R25 ;  /* 0x0000001916197220 */ /* 0x000fe20000400000 */
[----:B------:R-:W-:Y:S01]  /*f780*/  FSEL R33, R8, 0.0052134888246655464172, P0 ;  /* 0x3baad5ea08217808 */ /* 0x000fe20000000000 */
[----:B------:R-:W-:Y:S01]  /*f790*/  FMUL R26, R23, R26 ;  /* 0x0000001a171a7220 */ /* 0x000fe20000400000 */
[----:B------:R-:W-:Y:S01]  /*f7a0*/  FSEL R36, |R40|, R34, P5 ;  /* 0x0000002228247208 */ /* 0x000fe20002800200 */
[----:B------:R-:W-:Y:S01]  /*f7b0*/  FFMA R37, R32, R35, R37 ;  /* 0x0000002320257223 */ /* 0x000fe20000000025 */
[----:B------:R-:W-:Y:S01]  /*f7c0*/  FSEL R41, R6, 8.4834944573231041431e-05, P5 ;  /* 0x38b1e96a06297808 */ /* 0x000fe20002800000 */
[----:B------:R-:W-:Y:S01]  /*f7d0*/  FFMA R31, R30, R31, R33 ;  /* 0x0000001f1e1f7223 */ /* 0x000fe20000000021 */
[----:B------:R-:W-:-:S02]  /*f7e0*/  FSEL R43, -R7, -0.00082130916416645050049, P5 ;  /* 0xba574d20072b7808 */ /* 0x000fc40002800100 */
        /* <DEDUP_REMOVED lines=35> */
[----:B------:R-:W1:Y:S01]  /*fa20*/  @P0 MUFU.EX2 R34, R30 ;  /* 0x0000001e00220308 */ /* 0x000e620000000800 */
[----:B------:R-:W-:Y:S01]  /*fa30*/  FFMA R35, R16, R42, R35 ;  /* 0x0000002a10237223 */ /* 0x000fe20000000023 */
[----:B------:R-:W-:Y:S01]  /*fa40*/  FMUL R37, R2, R184 ;  /* 0x000000b802257220 */ /* 0x000fe20000400000 */
[----:B------:R-:W-:Y:S01]  /*fa50*/  FFMA R32, R33, R32, R32 ;  /* 0x0000002021207223 */ /* 0x000fe20000000020 */
[----:B------:R-:W-:Y:S01]  /*fa60*/  F2FP.F16.E4M3.UNPACK_B R33, R3.H1 ;  /* 0x00000003ff21723e */ /* 0x000fe200030006ff */
[C---:B------:R-:W-:Y:S01]  /*fa70*/  FMUL R53, R35.reuse, 0.70710676908493041992 ;  /* 0x3f3504f323357820 */ /* 0x040fe20000400000 */
[----:B------:R-:W-:Y:S01]  /*fa80*/  FMUL R35, R35, 0.5 ;  /* 0x3f00000023237820 */ /* 0x000fe20000400000 */
[----:B------:R-:W-:Y:S01]  /*fa90*/  F2FP.SATFINITE.E4M3.F32.PACK_AB_MERGE_C R26, R26, R25, RZ ;  /* 0x000000191a1a723e */ /* 0x000fe200048070ff */
[----:B------:R-:W2:Y:S01]  /*faa0*/  @P4 MUFU.EX2 R38, R31 ;  /* 0x0000001f00264308 */ /* 0x000ea20000000800 */
[----:B------:R-:W-:-:S02]  /*fab0*/  HADD2.F32 R44, -RZ, R33.H0_H0 ;  /* 0x20000021ff2c7230 */ /* 0x000fc40000004100 */
[----:B------:R-:W-:Y:S02]  /*fac0*/  HADD2.F32 R46, -RZ, R33.H1_H1 ;  /* 0x30000021ff2e7230 */ /* 0x000fe40000004100 */
[----:B------:R-:W-:-:S03]  /*fad0*/  FMUL R33, R2, R185 ;  /* 0x000000b902217220 */ /* 0x000fc60000400000 */
[----:B------:R-:W3:Y:S01]  /*fae0*/  @P5 MUFU.EX2 R39, R32 ;  /* 0x0000002000275308 */ /* 0x000ee20000000800 */
[----:B-1----:R-:W-:Y:S01]  /*faf0*/  @P0 FADD R36, -R34, 1 ;  /* 0x3f80000022240421 */ /* 0x002fe20000000100 */
[C---:B------:R-:W-:Y:S01]  /*fb00*/  FFMA R33, R16.reuse, R44, R33 ;  /* 0x0000002c10217223 */ /* 0x040fe20000000021 */
[----:B------:R-:W-:-:S03]  /*fb10*/  FFMA R34, R16, R46, R37 ;  /* 0x0000002e10227223 */ /* 0x000fc60000000025 */
[----:B------:R-:W-:Y:S01]  /*fb20*/  @P0 LOP3.LUT R30, R36, 0x80000000, R47, 0xb8, !PT ;  /* 0x80000000241e0812 */ /* 0x000fe200078eb82f */
[----:B------:R-:W-:Y:S01]  /*fb30*/  FMUL R46, R33, 0.70710676908493041992 ;  /* 0x3f3504f3212e7820 */ /* 0x000fe20000400000 */
[C---:B------:R-:W-:Y:S01]  /*fb40*/  FMUL R36, R53.reuse, R53 ;  /* 0x0000003535247220 */ /* 0x040fe20000400000 */
[----:B--2---:R-:W-:Y:S01]  /*fb50*/  @P4 FADD R38, -R38, 1 ;  /* 0x3f80000026264421 */ /* 0x004fe20000000100 */
[----:B------:R-:W-:Y:S01]  /*fb60*/  FSETP.GE.AND P0, PT, |R53|, 1.0029599666595458984, PT ;  /* 0x3f8060fe3500780b */ /* 0x000fe20003f06200 */
[C---:B------:R-:W-:Y:S01]  /*fb70*/  FMUL R55, R34.reuse, 0.70710676908493041992 ;  /* 0x3f3504f322377820 */ /* 0x040fe20000400000 */
[----:B------:R-:W-:Y:S01]  /*fb80*/  FMUL R33, R33, 0.5 ;  /* 0x3f00000021217820 */ /* 0x000fe20000400000 */
        /* <DEDUP_REMOVED lines=8> */
[----:B------:R-:W-:Y:S01]  /*fc10*/  FADD R31, R31, 1 ;  /* 0x3f8000001f1f7421 */ /* 0x000fe20000000000 */
[----:B------:R-:W-:Y:S01]  /*fc20*/  @P5 LOP3.LUT R32, R39, 0x80000000, R40, 0xb8, !PT ;  /* 0x8000000027205812 */ /* 0x000fe200078eb828 */
[----:B------:R-:W-:Y:S01]  /*fc30*/  FMUL R40, R55, R55 ;  /* 0x0000003737287220 */ /* 0x000fe20000400000 */
[----:B------:R-:W-:Y:S01]  /*fc40*/  FSEL R39, -R7, -0.00082130916416645050049, P0 ;  /* 0xba574d2007277808 */ /* 0x000fe20000000100 */
[----:B------:R-:W-:Y:S01]  /*fc50*/  FMUL R27, R27, R30 ;  /* 0x0000001e1b1b7220 */ /* 0x000fe20000400000 */
        /* <DEDUP_REMOVED lines=50> */
[----:B------:R-:W-:-:S02]  /*ff80*/  F2FP.SATFINITE.E4M3.F32.PACK_AB_MERGE_C R28, R28, R27, RZ ;  /* 0x0000001b1c1c723e */ /* 0x000fc400048070ff */
[----:B------:R-:W-:Y:S01]  /*ff90*/  FFMA R38, R39, R38, R38 ;  /* 0x0000002627267223 */ /* 0x000fe20000000026 */
[----:B------:R-:W-:-:S04]  /*ffa0*/  F2FP.F16.E4M3.UNPACK_B R39, R0 ;  /* 0x00000000ff27723e */ /* 0x000fc800020006ff */
[----:B------:R-:W2:Y:S01]  /*ffb0*/  @P5 MUFU.EX2 R44, R38 ;  /* 0x00000026002c5308 */ /* 0x000ea20000000800 */
[--C-:B------:R-:W-:Y:S02]  /*ffc0*/  HADD2.F32 R45, -RZ, R39.reuse.H0_H0 ;  /* 0x20000027ff2d7230 */ /* 0x100fe40000004100 */
[----:B------:R-:W-:Y:S02]  /*ffd0*/  HADD2.F32 R48, -RZ, R39.H1_H1 ;  /* 0x30000027ff307230 */ /* 0x000fe40000004100 */
[----:B------:R-:W-:-:S03]  /*ffe0*/  FMUL R39, R2, R181 ;  /* 0x000000b502277220 */ /* 0x000fc60000400000 */
[----:B------:R-:W3:Y:S01]  /*fff0*/  @P4 MUFU.EX2 R43, R37 ;  /* 0x00000025002b4308 */ /* 0x000ee20000000800 */
[----:B-1----:R-:W-:Y:S01]  /*10000*/  @P0 FADD R42, -R40, 1 ;  /* 0x3f800000282a0421 */ /* 0x002fe20000000100 */
[C---:B------:R-:W-:Y:S01]  /*10010*/  FFMA R40, R16.reuse, R45, R183 ;  /* 0x0000002d10287223 */ /* 0x040fe200000000b7 */
[C---:B------:R-:W-:Y:S01]  /*10020*/  FFMA R41, R16.reuse, R48, R41 ;  /* 0x0000003010297223 */ /* 0x040fe20000000029 */
[----:B------:R-:W-:Y:S02]  /*10030*/  FFMA R39, R16, R50, R39 ;  /* 0x0000003210277223 */ /* 0x000fe40000000027 */
[----:B------:R-:W-:Y:S01]  /*10040*/  FMUL R59, R40, 0.70710676908493041992 ;  /* 0x3f3504f3283b7820 */ /* 0x000fe20000400000 */
        /* <DEDUP_REMOVED lines=12> */
[C---:B------:R-:W-:Y:S01]  /*10110*/  FMUL R48, R63.reuse, R63 ;  /* 0x0000003f3f307220 */ /* 0x040fe20000400000 */
[----:B------:R-:W-:Y:S01]  /*10120*/  FSETP.GE.AND P5, PT, |R63|, 1.0029599666595458984, PT ;  /* 0x3f8060fe3f00780b */ /* 0x000fe20003fa6200 */
[----:B------:R-:W-:Y:S01]  /*10130*/  FMUL R40, R40, 0.5 ;  /* 0x3f00000028287820 */ /* 0x000fe20000400000 */
[----:B------:R-:W-:Y:S01]  /*10140*/  @P4 LOP3.LUT R37, R43, 0x80000000, R46, 0xb8, !PT ;  /* 0x800000002b254812 */ /* 0x000fe200078eb82e */
[----:B------:R-:W-:Y:S01]  /*10150*/  FMUL R41, R41, 0.5 ;  /* 0x3f00000029297820 */ /* 0x000fe20000400000 */
[----:B------:R-:W-:Y:S01]  /*10160*/  FSETP.GE.AND P4, PT, |R61|, 1.0029599666595458984, PT ;  /* 0x3f8060fe3d00780b */ /* 0x000fe20003f86200 */
[----:B------:R-:W-:Y:S01]  /*10170*/  FMUL R39, R39, 0.5 ;  /* 0x3f00000027277820 */ /* 0x000fe20000400000 */
[----:B------:R-:W-:Y:S01]  /*10180*/  FSEL R43, R6, 8.4834944573231041431e-05, P0 ;  /* 0x38b1e96a062b7808 */ /* 0x000fe20000000000 */
[----:B------:R-:W-:Y:S01]  /*10190*/  FMUL R36, R35, R36 ;  /* 0x0000002423247220 */ /* 0x000fe20000400000 */
[----:B------:R-:W-:-:S02]  /*101a0*/  FSEL R46, |R61|, R44, P4 ;  /* 0x0000002c3d2e7208 */ /* 0x000fc40002000200 */
[----:B------:R-:W-:Y:S01]  /*101b0*/  FSEL R47, R6, 8.4834944573231041431e-05, P4 ;  /* 0x38b1e96a062f7808 */ /* 0x000fe20002000000 */
[----:B------:R-:W-:Y:S01]  /*101c0*/  FFMA R43, R42, R43, R45 ;  /* 0x0000002b2a2b7223 */ /* 0x000fe2000000002d */
[----:B------:R-:W-:Y:S02]  /*101d0*/  FSEL R49, -R7, -0.00082130916416645050049, P4 ;  /* 0xba574d2007317808 */ /* 0x000fe40002000100 */
[----:B------:R-:W-:Y:S02]  /*101e0*/  FSEL R45, R8, 0.0052134888246655464172, P0 ;  /* 0x3baad5ea082d7808 */ /* 0x000fe40000000000 */
[----:B------:R-:W-:Y:S01]  /*101f0*/  FSEL R48, |R63|, R48, P5 ;  /* 0x000000303f307208 */ /* 0x000fe20002800200 */
[----:B------:R-:W-:Y:S01]  /*10200*/  FFMA R49, R46, R47, R49 ;  /* 0x0000002f2e317223 */ /* 0x000fe20000000031 */
[----:B------:R-:W-:Y:S01]  /*10210*/  FSEL R47, -R9, -0.026868773624300956726, P0 ;  /* 0xbcdc1be7092f7808 */ /* 0x000fe20000000100 */
[----:B------:R-:W-:Y:S01]  /*10220*/  FFMA R43, R42, R43, R45 ;  /* 0x0000002b2a2b7223 */ /* 0x000fe2000000002d */
[----:B------:R-:W-:-:S02]  /*10230*/  FSEL R53, R6, 8.4834944573231041431e-05, P5 ;  /* 0x38b1e96a06357808 */ /* 0x000fc40002800000 */
[----:B------:R-:W-:Y:S01]  /*10240*/  FSEL R55, -R7, -0.00082130916416645050049, P5 ;  /* 0xba574d2007377808 */ /* 0x000fe20002800100 */
[----:B------:R-:W-:Y:S01]  /*10250*/  FFMA R43, R42, R43, R47 ;  /* 0x0000002b2a2b7223 */ /* 0x000fe2000000002f */
        /* <DEDUP_REMOVED lines=30> */
[----:B------:R-:W1:Y:S01]  /*10440*/  @P0 MUFU.EX2 R42, R50 ;  /* 0x00000032002a0308 */ /* 0x000e620000000800 */
[----:B------:R-:W-:-:S02]  /*10450*/  HADD2.F32 R57, -RZ, R56.H1_H1 ;  /* 0x30000038ff397230 */ /* 0x000fc40000004100 */
[----:B------:R-:W-:Y:S01]  /*10460*/  FFMA R43, R48, R43, R46 ;  /* 0x0000002b302b7223 */ /* 0x000fe2000000002e */
[----:B------:R-:W-:Y:S01]  /*10470*/  F2FP.SATFINITE.E4M3.F32.PACK_AB_MERGE_C R36, R36, R29, RZ ;  /* 0x0000001d2424723e */ /* 0x000fe200048070ff */
[----:B------:R-:W-:Y:S01]  /*10480*/  FFMA R52, R45, R44, R44 ;  /* 0x0000002c2d347223 */ /* 0x000fe2000000002c */
[----:B------:R-:W-:Y:S01]  /*10490*/  FMUL R45, R2, R180 ;  /* 0x000000b4022d7220 */ /* 0x000fe20000400000 */
[----:B------:R-:W-:Y:S01]  /*104a0*/  FFMA R54, R43, R54, R54 ;  /* 0x000000362b367223 */ /* 0x000fe20000000036 */
[----:B------:R-:W-:Y:S01]  /*104b0*/  F2FP.F16.E4M3.UNPACK_B R43, R5 ;  /* 0x00000005ff2b723e */ /* 0x000fe200020006ff */
[----:B------:R-:W2:Y:S01]  /*104c0*/  @P4 MUFU.EX2 R44, R52 ;  /* 0x00000034002c4308 */ /* 0x000ea20000000800 */
[----:B------:R-:W-:-:S03]  /*104d0*/  FFMA R57, R16, R57, R45 ;  /* 0x0000003910397223 */ /* 0x000fc6000000002d */
[--C-:B------:R-:W-:Y:S02]  /*104e0*/  HADD2.F32 R48, -RZ, R43.reuse.H0_H0 ;  /* 0x2000002bff307230 */ /* 0x100fe40000004100 */
[----:B------:R-:W-:Y:S01]  /*104f0*/  FMUL R60, R57, 0.70710676908493041992 ;  /* 0x3f3504f3393c7820 */ /* 0x000fe20000400000 */
[----:B------:R-:W-:Y:S02]  /*10500*/  HADD2.F32 R56, -RZ, R43.H1_H1 ;  /* 0x3000002bff387230 */ /* 0x000fe40000004100 */
[----:B------:R-:W-:Y:S01]  /*10510*/  FMUL R43, R2, R194 ;  /* 0x000000c2022b7220 */ /* 0x000fe20000400000 */
[----:B------:R-:W3:Y:S01]  /*10520*/  @P5 MUFU.EX2 R46, R54 ;  /* 0x00000036002e5308 */ /* 0x000ee20000000800 */
[----:B------:R-:W-:Y:S01]  /*10530*/  FFMA R195, R16, R48, R195 ;  /* 0x0000003010c37223 */ /* 0x000fe200000000c3 */
[----:B-1----:R-:W-:Y:S01]  /*10540*/  @P0 FADD R42, -R42, 1 ;  /* 0x3f8000002a2a0421 */ /* 0x002fe20000000100 */
[----:B------:R-:W-:Y:S01]  /*10550*/  FFMA R56, R16, R56, R43 ;  /* 0x0000003810387223 */ /* 0x000fe2000000002b */
[----:B------:R-:W-:Y:S01]  /*10560*/  FMUL R43, R60, R60 ;  /* 0x0000003c3c2b7220 */ /* 0x000fe20000400000 */
[----:B------:R-:W-:Y:S01]  /*10570*/  FMUL R58, R195, 0.70710676908493041992 ;  /* 0x3f3504f3c33a7820 */ /* 0x000fe20000400000 */
[----:B------:R-:W-:Y:S01]  /*10580*/  FMUL R22, R57, 0.5 ;  /* 0x3f00000039167820 */ /* 0x000fe20000400000 */
[----:B------:R-:W-:Y:S01]  /*10590*/  @P0 LOP3.LUT R50, R42, 0x80000000, R59, 0xb8, !PT ;  /* 0x800000002a320812 */ /* 0x000fe200078eb83b */
[----:B------:R-:W-:Y:S01]  /*105a0*/  FMUL R59, R56, 0.70710676908493041992 ;  /* 0x3f3504f3383b7820 */ /* 0x000fe20000400000 */
[----:B--2---:R-:W-:Y:S01]  /*105b0*/  @P4 FADD R44, -R44, 1 ;  /* 0x3f8000002c2c4421 */ /* 0x004fe20000000100 */
[C---:B------:R-:W-:Y:S01]  /*105c0*/  FMUL R42, R58.reuse, R58 ;  /* 0x0000003a3a2a7220 */ /* 0x040fe20000400000 */
[----:B------:R-:W-:Y:S01]  /*105d0*/  FSETP.GE.AND P0, PT, |R58|, 1.0029599666595458984, PT ;  /* 0x3f8060fe3a00780b */ /* 0x000fe20003f06200 */
[----:B------:R-:W-:-:S02]  /*105e0*/  FADD R21, R50, 1 ;  /* 0x3f80000032157421 */ /* 0x000fc40000000000 */
[----:B------:R-:W-:Y:S01]  /*105f0*/  @P4 LOP3.LUT R52, R44, 0x80000000, R61, 0xb8, !PT ;  /* 0x800000002c344812 */ /* 0x000fe200078eb83d */
[C---:B------:R-:W-:Y:S01]  /*10600*/  FMUL R44, R59.reuse, R59 ;  /* 0x0000003b3b2c7220 */ /* 0x040fe20000400000 */
[----:B------:R-:W-:Y:S01]  /*10610*/  FSETP.GE.AND P4, PT, |R59|, 1.0029599666595458984, PT ;  /* 0x3f8060fe3b00780b */ /* 0x000fe20003f86200 */
[----:B---3--:R-:W-:Y:S01]  /*10620*/  @P5 FADD R46, -R46, 1 ;  /* 0x3f8000002e2e5421 */ /* 0x008fe20000000100 */
[----:B------:R-:W-:Y:S01]  /*10630*/  FSEL R42, |R58|, R42, P0 ;  /* 0x0000002a3a2a7208 */ /* 0x000fe20000000200 */
[----:B------:R-:W-:Y:S01]  /*10640*/  FADD R52, R52, 1 ;  /* 0x3f80000034347421 */ /* 0x000fe20000000000 */
[----:B------:R-:W-:Y:S01]  /*10650*/  FSEL R45, -R7, -0.00082130916416645050049, P0 ;  /* 0xba574d20072d7808 */ /* 0x000fe20000000100 */
[----:B------:R-:W-:Y:S01]  /*10660*/  FMUL R21, R40, R21 ;  /* 0x0000001528157220 */ /* 0x000fe20000400000 */
[----:B------:R-:W-:Y:S01]  /*10670*/  @P5 LOP3.LUT R54, R46, 0x80000000, R63, 0xb8, !PT ;  /* 0x800000002e365812 */ /* 0x000fe200078eb83f */
[----:B------:R-:W-:Y:S01]  /*10680*/  FMUL R52, R41, R52 ;  /* 0x0000003429347220 */ /* 0x000fe20000400000 */
[----:B------:R-:W-:-:S02]  /*10690*/  FSETP.GE.AND P5, PT, |R60|, 1.0029599666595458984, PT ;  /* 0x3f8060fe3c00780b */ /* 0x000fc40003fa6200 */
[----:B------:R-:W-:Y:S01]  /*106a0*/  FSEL R44, |R59|, R44, P4 ;  /* 0x0000002c3b2c7208 */ /* 0x000fe20002000200 */
[----:B------:R-:W-:Y:S01]  /*106b0*/  FADD R54, R54, 1 ;  /* 0x3f80000036367421 */ /* 0x000fe20000000000 */
[----:B------:R-:W-:Y:S02]  /*106c0*/  FSEL R46, |R60|, R43, P5 ;  /* 0x0000002b3c2e7208 */ /* 0x000fe40002800200 */
[C---:B------:R-:W-:Y:S01]  /*106d0*/  FSEL R47, R6.reuse, 8.4834944573231041431e-05, P5 ;  /* 0x38b1e96a062f7808 */ /* 0x040fe20002800000 */
[----:B------:R-:W-:Y:S01]  /*106e0*/  FMUL R39, R39, R54 ;  /* 0x0000003627277220 */ /* 0x000fe20000400000 */
[C---:B------:R-:W-:Y:S02]  /*106f0*/  FSEL R49, -R7.reuse, -0.00082130916416645050049, P5 ;  /* 0xba574d2007317808 */ /* 0x040fe40002800100 */
[----:B------:R-:W-:Y:S02]  /*10700*/  FSEL R43, R6, 8.4834944573231041431e-05, P0 ;  /* 0x38b1e96a062b7808 */ /* 0x000fe40000000000 */
[----:B------:R-:W-:Y:S01]  /*10710*/  FSEL R55, R8, 0.0052134888246655464172, P5 ;  /* 0x3baad5ea08377808 */ /* 0x000fe20002800000 */
[----:B------:R-:W-:Y:S01]  /*10720*/  FFMA R53, R46, R47, R49 ;  /* 0x0000002f2e357223 */ /* 0x000fe20000000031 */
[----:B------:R-:W-:Y:S01]  /*10730*/  FSEL R47, R6, 8.4834944573231041431e-05, P4 ;  /* 0x38b1e96a062f7808 */ /* 0x000fe20002000000 */
[----:B------:R-:W-:Y:S01]  /*10740*/  FFMA R43, R42, R43, R45 ;  /* 0x0000002b2a2b7223 */ /* 0x000fe2000000002d */
[----:B------:R-:W-:Y:S01]  /*10750*/  FSEL R49, -R7, -0.00082130916416645050049, P4 ;  /* 0xba574d2007317808 */ /* 0x000fe20002000100 */
[----:B------:R-:W-:Y:S01]  /*10760*/  FFMA R53, R46, R53, R55 ;  /* 0x000000352e357223 */ /* 0x000fe20000000037 */
[----:B------:R-:W-:-:S02]  /*10770*/  FSEL R45, R8, 0.0052134888246655464172, P0 ;  /* 0x3baad5ea082d7808 */ /* 0x000fc40000000000 */
[----:B------:R-:W-:Y:S01]  /*10780*/  FSEL R51, R8, 0.0052134888246655464172, P4 ;  /* 0x3baad5ea08337808 */ /* 0x000fe20002000000 */
[----:B------:R-:W-:Y:S01]  /*10790*/  FFMA R47, R44, R47, R49 ;  /* 0x0000002f2c2f7223 */ /* 0x000fe20000000031 */
[C---:B------:R-:W-:Y:S01]  /*107a0*/  FSEL R49, -R9.reuse, -0.026868773624300956726, P5 ;  /* 0xbcdc1be709317808 */ /* 0x040fe20002800100 */
        /* <DEDUP_REMOVED lines=31> */
[----:B------:R-:W1:Y:S01]  /*109a0*/  @P5 MUFU.EX2 R47, R53 ;  /* 0x00000035002f5308 */ /* 0x000e620000000800 */
[----:B------:R-:W-:-:S07]  /*109b0*/  FFMA R45, R45, R48, R48 ;  /* 0x000000302d2d7223 */ /* 0x000fce0000000030 */
[----:B------:R-:W2:Y:S08]  /*109c0*/  @P0 MUFU.EX2 R43, R42 ;  /* 0x0000002a002b0308 */ /* 0x000eb00000000800 */
[----:B------:R-:W3:Y:S01]  /*109d0*/  @P4 MUFU.EX2 R44, R45 ;  /* 0x0000002d002c4308 */ /* 0x000ee20000000800 */
[----:B-1----:R-:W-:-:S05]  /*109e0*/  @P5 FADD R47, -R47, 1 ;  /* 0x3f8000002f2f5421 */ /* 0x002fca0000000100 */
[----:B------:R-:W-:Y:S01]  /*109f0*/  @P5 LOP3.LUT R53, R47, 0x80000000, R60, 0xb8, !PT ;  /* 0x800000002f355812 */ /* 0x000fe200078eb83c */
[----:B--2---:R-:W-:-:S04]  /*10a00*/  @P0 FADD R43, -R43, 1 ;  /* 0x3f8000002b2b0421 */ /* 0x004fc80000000100 */
[----:B------:R-:W-:Y:S01]  /*10a10*/  FADD R53, R53, 1 ;  /* 0x3f80000035357421 */ /* 0x000fe20000000000 */
[----:B------:R-:W-:Y:S01]  /*10a20*/  @P0 LOP3.LUT R42, R43, 0x80000000, R58, 0xb8, !PT ;  /* 0x800000002b2a0812 */ /* 0x000fe200078eb83a */
[----:B------:R-:W-:Y:S01]  /*10a30*/  FMUL R43, R17, R20 ;  /* 0x00000014112b7220 */ /* 0x000fe20000400000 */
[----:B------:R-:W-:Y:S01]  /*10a40*/  FADD R20, R37, 1 ;  /* 0x3f80000025147421 */ /* 0x000fe20000000000 */
[----:B---3--:R-:W-:Y:S01]  /*10a50*/  @P4 FADD R44, -R44, 1 ;  /* 0x3f8000002c2c4421 */ /* 0x008fe20000000100 */
[----:B------:R-:W-:Y:S01]  /*10a60*/  FADD R17, R38, 1 ;  /* 0x3f80000026117421 */ /* 0x000fe20000000000 */
[----:B------:R-:W-:Y:S01]  /*10a70*/  FADD R42, R42, 1 ;  /* 0x3f8000002a2a7421 */ /* 0x000fe20000000000 */
[----:B------:R-:W-:Y:S01]  /*10a80*/  FMUL R33, R33, R20 ;  /* 0x0000001421217220 */ /* 0x000fe20000400000 */
[----:B------:R-:W-:Y:S01]  /*10a90*/  FMUL R20, R56, 0.5 ;  /* 0x3f00000038147820 */ /* 0x000fe20000400000 */
[----:B------:R-:W-:Y:S01]  /*10aa0*/  @P4 LOP3.LUT R45, R44, 0x80000000, R59, 0xb8, !PT ;  /* 0x800000002c2d4812 */ /* 0x000fe200078eb83b */
[----:B------:R-:W-:Y:S01]  /*10ab0*/  FMUL R34, R34, R17 ;  /* 0x0000001122227220 */ /* 0x000fe20000400000 */
[----:B------:R-:W-:Y:S01]  /*10ac0*/  FMUL R17, R195, 0.5 ;  /* 0x3f000000c3117820 */ /* 0x000fe20000400000 */
[----:B------:R-:W-:Y:S01]  /*10ad0*/  FMUL R22, R53, R22 ;  /* 0x0000001635167220 */ /* 0x000fe20000400000 */
[----:B------:R-:W-:Y:S01]  /*10ae0*/  F2FP.SATFINITE.E4M3.F32.PACK_AB_MERGE_C R24, R24, R43, RZ ;  /* 0x0000002b1818723e */ /* 0x000fe200048070ff */
[----:B------:R-:W-:Y:S01]  /*10af0*/  FADD R45, R45, 1 ;  /* 0x3f8000002d2d7421 */ /* 0x000fe20000000000 */
[----:B------:R-:W-:Y:S01]  /*10b00*/  FMUL R17, R17, R42 ;  /* 0x0000002a11117220 */ /* 0x000fe20000400000 */
[----:B------:R-:W-:-:S02]  /*10b10*/  F2FP.SATFINITE.E4M3.F32.PACK_AB_MERGE_C R34, R34, R33, RZ ;  /* 0x000000212222723e */ /* 0x000fc400048070ff */
[----:B------:R-:W-:Y:S01]  /*10b20*/  FMUL R20, R20, R45 ;  /* 0x0000002d14147220 */ /* 0x000fe20000400000 */
[----:B------:R-:W-:-:S04]  /*10b30*/  F2FP.SATFINITE.E4M3.F32.PACK_AB_MERGE_C R22, R22, R39, RZ ;  /* 0x000000271616723e */ /* 0x000fc800048070ff */
[----:B------:R-:W-:Y:S01]  /*10b40*/  F2FP.SATFINITE.E4M3.F32.PACK_AB_MERGE_C R20, R20, R17, RZ ;  /* 0x000000111414723e */ /* 0x000fe200048070ff */
[----:B------:R-:W-:Y:S06]  /*10b50*/  @P1 BRA `(.L_x_99) ;  /* 0x0000000000041947 */ /* 0x000fec0003800000 */
[----:B------:R-:W-:-:S04]  /*10b60*/  DEPBAR.LE SB0, 0x1 ;  /* 0x000080400000791a */ /* 0x000fc80000000000 */
.L_x_99:
        /* <DEDUP_REMOVED lines=27> */
.L_x_101:
[----:B------:R-:W-:Y:S05]  /*10d20*/  BSYNC B0 ;  /* 0x0000000000007941 */ /* 0x000fea0003800000 */
.L_x_100:
[----:B------:R-:W-:Y:S04]  /*10d30*/  BSSY B0, `(.L_x_102) ;  /* 0x000003c000007945 */ /* 0x000fe80003800000 */
[----:B------:R-:W-:Y:S05]  /*10d40*/  @P3 BRA `(.L_x_103) ;  /* 0x0000000000e83947 */ /* 0x000fea0003800000 */
[----:B------:R-:W2:Y:S02]  /*10d50*/  LDL R17, [R1+0xcc] ;  /* 0x0000cc0001117983 */ /* 0x000ea40000100800 */
[----:B--2---:R-:W-:-:S13]  /*10d60*/  ISETP.NE.AND P4, PT, R17, 0x3, PT ;  /* 0x000000031100780c */ /* 0x004fda0003f85270 */
[----:B------:R-:W-:Y:S05]  /*10d70*/  @!P4 BRA `(.L_x_104) ;  /* 0x000000000004c947 */ /* 0x000fea0003800000 */
[----:B------:R-:W-:Y:S01]  /*10d80*/  BPT.TRAP 0x1 ;  /* 0x000000040000795c */ /* 0x000fe20000300000 */
.L_x_104:
[----:B------:R-:W2:Y:S04]  /*10d90*/  LDL R20, [R1+0xb8] ;  /* 0x0000b80001147983 */ /* 0x000ea80000100800 */
[----:B------:R-:W3:Y:S01]  /*10da0*/  LDL R17, [R1+0xb4] ;  /* 0x0000b40001117983 */ /* 0x000ee20000100800 */
[----:B------:R-:W-:Y:S01]  /*10db0*/  BSSY B1, `(.L_x_105) ;  /* 0x0000005000017945 */ /* 0x000fe20003800000 */
[----:B--2---:R-:W-:Y:S02]  /*10dc0*/  SHF.L.U32 R20, R20, 0x1f, RZ ;  /* 0x0000001f14147819 */ /* 0x004fe400000006ff */
[----:B---3--:R-:W-:-:S04]  /*10dd0*/  LEA R17, R17, UR47, 0x3 ;  /* 0x0000002f11117c11 */ /* 0x008fc8000f8e18ff */
[----:B------:R-:W1:Y:S02]  /*10de0*/  SYNCS.PHASECHK.TRANS64.TRYWAIT P0, [R17+URZ+0x80], R20 ;  /* 0x00008014110075a7 */ /* 0x000e64000800017f */
[----:B-1----:R-:W-:Y:S05]  /*10df0*/  @!P0 BRA `(.L_x_106) ;  /* 0x000000a400288947 */ /* 0x002fea0003800000 */
.L_x_244:
[----:B------:R-:W-:Y:S05]  /*10e00*/  BSYNC B1 ;  /* 0x0000000000017941 */ /* 0x000fea0003800000 */
.L_x_105:
        /* <DEDUP_REMOVED lines=18> */
.L_x_108:
[----:B------:R-:W-:Y:S05]  /*10f30*/  BSYNC B1 ;  /* 0x0000000000017941 */ /* 0x000fea0003800000 */
.L_x_107:
        /* <DEDUP_REMOVED lines=8> */
.L_x_109:
        /* <DEDUP_REMOVED lines=19> */
.L_x_103:
[----:B------:R-:W-:Y:S05]  /*110f0*/  BSYNC B0 ;  /* 0x0000000000007941 */ /* 0x000fea0003800000 */
.L_x_102:
[----:B-1----:R-:W2:Y:S04]  /*11100*/  LDL.LU R17, [R1+0x3c] ;  /* 0x00003c0001117983 */ /* 0x002ea80000300800 */
[----:B------:R-:W3:Y:S04]  /*11110*/  LDL.LU R31, [R1+0x40] ;  /* 0x00004000011f7983 */ /* 0x000ee80000300800 */
[----:B------:R-:W4:Y:S04]  /*11120*/  LDL.LU R30, [R1+0x44] ;  /* 0x00004400011e7983 */ /* 0x000f280000300800 */
[----:B------:R-:W5:Y:S01]  /*11130*/  LDL.LU R29, [R1+0x48] ;  /* 0x00004800011d7983 */ /* 0x000f620000300800 */
[----:B------:R-:W-:-:S03]  /*11140*/  F2FP.F16.E4M3.UNPACK_B R25, R5.H1 ;  /* 0x00000005ff19723e */ /* 0x000fc600030006ff */
[----:B------:R-:W3:Y:S02]  /*11150*/  LDL.LU R44, [R1+0x4c] ;  /* 0x00004c00012c7983 */ /* 0x000ee40000300800 */
[----:B------:R-:W-:Y:S02]  /*11160*/  HADD2.F32 R20, -RZ, R25.H0_H0 ;  /* 0x20000019ff147230 */ /* 0x000fe40000004100 */
[----:B------:R-:W3:Y:S04]  /*11170*/  LDL.LU R40, [R1+0x50] ;  /* 0x0000500001287983 */ /* 0x000ee80000300800 */
[----:B------:R-:W3:Y:S04]  /*11180*/  LDL.LU R38, [R1+0x54] ;  /* 0x0000540001267983 */ /* 0x000ee80000300800 */
[----:B------:R-:W3:Y:S04]  /*11190*/  LDL.LU R51, [R1+0x58] ;  /* 0x0000580001337983 */ /* 0x000ee80000300800 */
[----:B------:R-:W3:Y:S04]  /*111a0*/  LDL.LU R50, [R1+0x5c] ;  /* 0x00005c0001327983 */ /* 0x000ee80000300800 */
[----:B------:R-:W3:Y:S01]  /*111b0*/  LDL.LU R48, [R1+0x60] ;  /* 0x0000600001307983 */ /* 0x000ee20000300800 */
[----:B------:R-:W-:-:S03]  /*111c0*/  F2FP.F16.E4M3.UNPACK_B R42, R3 ;  /* 0x00000003ff2a723e */ /* 0x000fc600020006ff */
[----:B------:R-:W3:Y:S04]  /*111d0*/  LDL.LU R54, [R1+0x64] ;  /* 0x0000640001367983 */ /* 0x000ee80000300800 */
[----:B------:R-:W3:Y:S01]  /*111e0*/  LDL.LU R52, [R1+0x68] ;  /* 0x0000680001347983 */ /* 0x000ee20000300800 */
[----:B--2---:R-:W-:-:S04]  /*111f0*/  FMUL R17, R2, R17 ;  /* 0x0000001102117220 */ /* 0x004fc80000400000 */
[----:B------:R-:W-:-:S04]  /*11200*/  FFMA R17, R16, R20, R17 ;  /* 0x0000001410117223 */ /* 0x000fc80000000011 */
[----:B------:R-:W-:-:S04]  /*11210*/  FMUL R27, R17, 0.70710676908493041992 ;  /* 0x3f3504f3111b7820 */ /* 0x000fc80000400000 */
        /* <DEDUP_REMOVED lines=19> */
[----:B-----5:R-:W-:Y:S01]  /*11350*/  FMUL R25, R2, R29 ;  /* 0x0000001d02197220 */ /* 0x020fe20000400000 */
[----:B------:R-:W-:Y:S01]  /*11360*/  FFMA R20, R20, R23, R23 ;  /* 0x0000001714147223 */ /* 0x000fe20000000017 */
[----:B----4-:R-:W-:Y:S01]  /*11370*/  FMUL R23, R2, R30 ;  /* 0x0000001e02177220 */ /* 0x010fe20000400000 */
[--C-:B------:R-:W-:Y:S02]  /*11380*/  HADD2.F32 R26, -RZ, R21.reuse.H0_H0 ;  /* 0x20000015ff1a7230 */ /* 0x100fe40000004100 */
[----:B------:R-:W1:Y:S01]  /*11390*/  @P0 MUFU.EX2 R24, R20 ;  /* 0x0000001400180308 */ /* 0x000e620000000800 */
[----:B------:R-:W-:-:S02]  /*113a0*/  HADD2.F32 R28, -RZ, R21.H1_H1 ;  /* 0x30000015ff1c7230 */ /* 0x000fc40000004100 */
[----:B---3--:R-:W-:-:S04]  /*113b0*/  FMUL R21, R2, R31 ;  /* 0x0000001f02157220 */ /* 0x008fc80000400000 */
[C---:B------:R-:W-:Y:S01]  /*113c0*/  FFMA R21, R16.reuse, R22, R21 ;  /* 0x0000001610157223 */ /* 0x040fe20000000015 */
[----:B------:R-:W-:-:S03]  /*113d0*/  FFMA R22, R16, R26, R23 ;  /* 0x0000001a10167223 */ /* 0x000fc60000000017 */
[----:B------:R-:W-:Y:S01]  /*113e0*/  FMUL R41, R21, 0.70710676908493041992 ;  /* 0x3f3504f315297820 */ /* 0x000fe20000400000 */
[----:B------:R-:W-:Y:S01]  /*113f0*/  FMUL R43, R22, 0.70710676908493041992 ;  /* 0x3f3504f3162b7820 */ /* 0x000fe20000400000 */
[----:B-1----:R-:W-:Y:S01]  /*11400*/  @P0 FADD R24, -R24, 1 ;  /* 0x3f80000018180421 */ /* 0x002fe20000000100 */
[----:B------:R-:W-:-:S04]  /*11410*/  FFMA R23, R16, R28, R25 ;  /* 0x0000001c10177223 */ /* 0x000fc80000000019 */
[----:B------:R-:W-:Y:S01]  /*11420*/  @P0 LOP3.LUT R20, R24, 0x80000000, R27, 0xb8, !PT ;  /* 0x8000000018140812 */ /* 0x000fe200078eb81b */
[C---:B------:R-:W-:Y:S01]  /*11430*/  FMUL R24, R41.reuse, R41 ;  /* 0x0000002929187220 */ /* 0x040fe20000400000 */
[----:B------:R-:W-:Y:S01]  /*11440*/  FSETP.GE.AND P0, PT, |R41|, 1.0029599666595458984, PT ;  /* 0x3f8060fe2900780b */ /* 0x000fe20003f06200 */
[C---:B------:R-:W-:Y:S01]  /*11450*/  FMUL R26, R43.reuse, R43 ;  /* 0x0000002b2b1a7220 */ /* 0x040fe20000400000 */
[----:B------:R-:W-:Y:S01]  /*11460*/  FSETP.GE.AND P4, PT, |R43|, 1.0029599666595458984, PT ;  /* 0x3f8060fe2b00780b */ /* 0x000fe20003f86200 */
[----:B------:R-:W-:Y:S01]  /*11470*/  FMUL R34, R23, 0.70710676908493041992 ;  /* 0x3f3504f317227820 */ /* 0x000fe20000400000 */
[----:B------:R-:W-:Y:S02]  /*11480*/  FSEL R24, |R41|, R24, P0 ;  /* 0x0000001829187208 */ /* 0x000fe40000000200 */
[----:B------:R-:W-:Y:S02]  /*11490*/  FSEL R25, R6, 8.4834944573231041431e-05, P0 ;  /* 0x38b1e96a06197808 */ /* 0x000fe40000000000 */
[----:B------:R-:W-:Y:S01]  /*114a0*/  FSEL R27, -R7, -0.00082130916416645050049, P0 ;  /* 0xba574d20071b7808 */ /* 0x000fe20000000100 */
[----:B------:R-:W-:Y:S01]  /*114b0*/  FMUL R28, R34, R34 ;  /* 0x00000022221c7220 */ /* 0x000fe20000400000 */
[----:B------:R-:W-:-:S02]  /*114c0*/  FSEL R26, |R43|, R26, P4 ;  /* 0x0000001a2b1a7208 */ /* 0x000fc40002000200 */
[----:B------:R-:W-:Y:S01]  /*114d0*/  FSEL R29, R6, 8.4834944573231041431e-05, P4 ;  /* 0x38b1e96a061d7808 */ /* 0x000fe20002000000 */
[----:B------:R-:W-:Y:S01]  /*114e0*/  FFMA R25, R24, R25, R27 ;  /* 0x0000001918197223 */ /* 0x000fe2000000001b */
[C---:B------:R-:W-:Y:S02]  /*114f0*/  FSEL R31, -R7.reuse, -0.00082130916416645050049, P4 ;  /* 0xba574d20071f7808 */ /* 0x040fe40002000100 */
[----:B------:R-:W-:Y:S02]  /*11500*/  FSETP.GE.AND P5, PT, |R34|, 1.0029599666595458984, PT ;  /* 0x3f8060fe2200780b */ /* 0x000fe40003fa6200 */
[----:B------:R-:W-:Y:S01]  /*11510*/  FSEL R27, R8, 0.0052134888246655464172, P0 ;  /* 0x3baad5ea081b7808 */ /* 0x000fe20000000000 */
[----:B------:R-:W-:Y:S01]  /*11520*/  FFMA R31, R26, R29, R31 ;  /* 0x0000001d1a1f7223 */ /* 0x000fe2000000001f */
[----:B------:R-:W-:Y:S02]  /*11530*/  FSEL R30, |R34|, R28, P5 ;  /* 0x0000001c221e7208 */ /* 0x000fe40002800200 */
        /* <DEDUP_REMOVED lines=29> */
[----:B------:R-:W-:Y:S02]  /*11710*/  FSEL R26, -|R43|, R43, P4 ;  /* 0x0000002b2b1a7208 */ /* 0x000fe40002000300 */
[----:B------:R-:W-:Y:S01]  /*11720*/  FSEL R29, -|R41|, R41, P0 ;  /* 0x00000029291d7208 */ /* 0x000fe20000000300 */
[----:B------:R-:W-:Y:S01]  /*11730*/  FFMA R27, R30, R35, R27 ;  /* 0x000000231e1b7223 */ /* 0x000fe2000000001b */
[----:B------:R-:W-:Y:S01]  /*11740*/  FSEL R32, R12, 0.12837915122509002686, P5 ;  /* 0x3e0375d30c207808 */ /* 0x000fe20002800000 */
[----:B------:R-:W-:Y:S01]  /*11750*/  FFMA R25, R25, R26, R26 ;  /* 0x0000001a19197223 */ /* 0x000fe2000000001a */
[----:B------:R-:W-:Y:S01]  /*11760*/  FSEL R26, -|R34|, R34, P5 ;  /* 0x00000022221a7208 */ /* 0x000fe20002800300 */
[----:B------:R-:W-:Y:S02]  /*11770*/  FFMA R24, R24, R29, R29 ;  /* 0x0000001d18187223 */ /* 0x000fe4000000001d */
[----:B------:R-:W-:-:S02]  /*11780*/  FFMA R27, R30, R27, R32 ;  /* 0x0000001b1e1b7223 */ /* 0x000fc40000000020 */
[----:B------:R-:W1:Y:S02]  /*11790*/  @P0 MUFU.EX2 R28, R24 ;  /* 0x00000018001c0308 */ /* 0x000e640000000800 */
[----:B------:R-:W-:Y:S01]  /*117a0*/  FFMA R26, R27, R26, R26 ;  /* 0x0000001a1b1a7223 */ /* 0x000fe2000000001a */
[----:B------:R-:W-:-:S05]  /*117b0*/  F2FP.F16.E4M3.UNPACK_B R27, R4.H1 ;  /* 0x00000004ff1b723e */ /* 0x000fca00030006ff */
[----:B------:R-:W2:Y:S01]  /*117c0*/  @P4 MUFU.EX2 R32, R25 ;  /* 0x0000001900204308 */ /* 0x000ea20000000800 */
[--C-:B------:R-:W-:Y:S02]  /*117d0*/  HADD2.F32 R35, -RZ, R27.reuse.H0_H0 ;  /* 0x2000001bff237230 */ /* 0x100fe40000004100 */
[----:B------:R-:W-:-:S05]  /*117e0*/  HADD2.F32 R36, -RZ, R27.H1_H1 ;  /* 0x3000001bff247230 */ /* 0x000fca0000004100 */
[----:B------:R-:W3:Y:S01]  /*117f0*/  @P5 MUFU.EX2 R33, R26 ;  /* 0x0000001a00215308 */ /* 0x000ee20000000800 */
[C---:B------:R-:W-:Y:S01]  /*11800*/  FMUL R27, R2.reuse, R44 ;  /* 0x0000002c021b7220 */ /* 0x040fe20000400000 */
[----:B------:R-:W-:Y:S01]  /*11810*/  FMUL R29, R2, R40 ;  /* 0x00000028021d7220 */ /* 0x000fe20000400000 */
[----:B-1----:R-:W-:Y:S02]  /*11820*/  @P0 FADD R30, -R28, 1 ;  /* 0x3f8000001c1e0421 */ /* 0x002fe40000000100 */
[----:B------:R-:W-:Y:S01]  /*11830*/  FFMA R27, R16, R35, R27 ;  /* 0x00000023101b7223 */ /* 0x000fe2000000001b */
[----:B------:R-:W-:Y:S01]  /*11840*/  FMUL R31, R2, R38 ;  /* 0x00000026021f7220 */ /* 0x000fe20000400000 */
[----:B------:R-:W-:Y:S01]  /*11850*/  FFMA R29, R16, R36, R29 ;  /* 0x00000024101d7223 */ /* 0x000fe2000000001d */
[----:B------:R-:W-:Y:S02]  /*11860*/  HADD2.F32 R38, -RZ, R42.H0_H0 ;  /* 0x2000002aff267230 */ /* 0x000fe40000004100 */
[----:B------:R-:W-:Y:S01]  /*11870*/  FMUL R47, R27, 0.70710676908493041992 ;  /* 0x3f3504f31b2f7820 */ /* 0x000fe20000400000 */
[----:B--2---:R-:W-:Y:S01]  /*11880*/  @P4 FADD R32, -R32, 1 ;  /* 0x3f80000020204421 */ /* 0x004fe20000000100 */
[----:B------:R-:W-:Y:S01]  /*11890*/  @P0 LOP3.LUT R24, R30, 0x80000000, R41, 0xb8, !PT ;  /* 0x800000001e180812 */ /* 0x000fe200078eb829 */
[----:B------:R-:W-:Y:S01]  /*118a0*/  FMUL R49, R29, 0.70710676908493041992 ;  /* 0x3f3504f31d317820 */ /* 0x000fe20000400000 */
[C---:B------:R-:W-:Y:S01]  /*118b0*/  FMUL R30, R47.reuse, R47 ;  /* 0x0000002f2f1e7220 */ /* 0x040fe20000400000 */
[----:B------:R-:W-:Y:S01]  /*118c0*/  FSETP.GE.AND P0, PT, |R47|, 1.0029599666595458984, PT ;  /* 0x3f8060fe2f00780b */ /* 0x000fe20003f06200 */
[----:B---3--:R-:W-:Y:S01]  /*118d0*/  @P5 FADD R33, -R33, 1 ;  /* 0x3f80000021215421 */ /* 0x008fe20000000100 */
[----:B------:R-:W-:Y:S01]  /*118e0*/  FFMA R28, R16, R38, R31 ;  /* 0x00000026101c7223 */ /* 0x000fe2000000001f */
[----:B------:R-:W-:Y:S01]  /*118f0*/  @P4 LOP3.LUT R25, R32, 0x80000000, R43, 0xb8, !PT ;  /* 0x8000000020194812 */ /* 0x000fe200078eb82b */
[C---:B------:R-:W-:Y:S01]  /*11900*/  FMUL R32, R49.reuse, R49 ;  /* 0x0000003131207220 */ /* 0x040fe20000400000 */
[----:B------:R-:W-:-:S02]  /*11910*/  FSETP.GE.AND P4, PT, |R49|, 1.0029599666595458984, PT ;  /* 0x3f8060fe3100780b */ /* 0x000fc40003f86200 */
[----:B------:R-:W-:Y:S01]  /*11920*/  @P5 LOP3.LUT R26, R33, 0x80000000, R34, 0xb8, !PT ;  /* 0x80000000211a5812 */ /* 0x000fe200078eb822 */
[----:B------:R-:W-:Y:S01]  /*11930*/  FMUL R40, R28, 0.70710676908493041992 ;  /* 0x3f3504f31c287820 */ /* 0x000fe20000400000 */
[----:B------:R-:W-:Y:S02]  /*11940*/  FSEL R30, |R47|, R30, P0 ;  /* 0x0000001e2f1e7208 */ /* 0x000fe40000000200 */
[----:B------:R-:W-:Y:S02]  /*11950*/  FSEL R31, R6, 8.4834944573231041431e-05, P0 ;  /* 0x38b1e96a061f7808 */ /* 0x000fe40000000000 */
[----:B------:R-:W-:Y:S01]  /*11960*/  FSEL R33, -R7, -0.00082130916416645050049, P0 ;  /* 0xba574d2007217808 */ /* 0x000fe20000000100 */
[----:B------:R-:W-:Y:S01]  /*11970*/  FMUL R34, R40, R40 ;  /* 0x0000002828227220 */ /* 0x000fe20000400000 */
[----:B------:R-:W-:Y:S02]  /*11980*/  FSEL R32, |R49|, R32, P4 ;  /* 0x0000002031207208 */ /* 0x000fe40002000200 */
[----:B------:R-:W-:Y:S01]  /*11990*/  FSEL R35, R6, 8.4834944573231041431e-05, P4 ;  /* 0x38b1e96a06237808 */ /* 0x000fe20002000000 */
[----:B------:R-:W-:Y:S01]  /*119a0*/  FFMA R31, R30, R31, R33 ;  /* 0x0000001f1e1f7223 */ /* 0x000fe20000000021 */
        /* <DEDUP_REMOVED lines=41> */
[----:B------:R-:W-:-:S05]  /*11c40*/  F2FP.F16.E4M3.UNPACK_B R33, R3.H1 ;  /* 0x00000003ff21723e */ /* 0x000fca00030006ff */
[--C-:B------:R-:W-:Y:S02]  /*11c50*/  HADD2.F32 R44, -RZ, R33.reuse.H0_H0 ;  /* 0x20000021ff2c7230 */ /* 0x100fe40000004100 */
[----:B------:R-:W-:Y:S02]  /*11c60*/  HADD2.F32 R46, -RZ, R33.H1_H1 ;  /* 0x30000021ff2e7230 */ /* 0x000fe40000004100 */
[----:B------:R-:W-:Y:S02]  /*11c70*/  FMUL R33, R2, R50 ;  /* 0x0000003202217220 */ /* 0x000fe40000400000 */
[----:B------:R-:W2:Y:S04]  /*11c80*/  LDL.LU R50, [R1+0x6c] ;  /* 0x00006c0001327983 */ /* 0x000ea80000300800 */
[----:B------:R-:W3:Y:S04]  /*11c90*/  LDL.LU R64, [R1+0x70] ;  /* 0x0000700001407983 */ /* 0x000ee80000300800 */
[----:B------:R-:W4:Y:S04]  /*11ca0*/  LDL.LU R62, [R1+0x34] ;  /* 0x00003400013e7983 */ /* 0x000f280000300800 */
[----:B------:R-:W5:Y:S01]  /*11cb0*/  LDL.LU R60, [R1+0x38] ;  /* 0x00003800013c7983 */ /* 0x000f620000300800 */
[----:B------:R-:W-:-:S05]  /*11cc0*/  FSEL R35, -|R47|, R47, P0 ;  /* 0x0000002f2f237208 */ /* 0x000fca0000000300 */
[----:B------:R-:W-:-:S04]  /*11cd0*/  FFMA R30, R30, R35, R35 ;  /* 0x000000231e1e7223 */ /* 0x000fc80000000023 */
[----:B------:R-:W1:Y:S01]  /*11ce0*/  @P0 MUFU.EX2 R34, R30 ;  /* 0x0000001e00220308 */ /* 0x000e620000000800 */
[----:B------:R-:W-:-:S07]  /*11cf0*/  HADD2.F32 R42, -RZ, R42.H1_H1 ;  /* 0x3000002aff2a7230 */ /* 0x000fce0000004100 */
[----:B------:R-:W1:Y:S01]  /*11d00*/  @P4 MUFU.EX2 R38, R31 ;  /* 0x0000001f00264308 */ /* 0x000e620000000800 */
[----:B------:R-:W-:-:S07]  /*11d10*/  FMUL R35, R2, R51 ;  /* 0x0000003302237220 */ /* 0x000fce0000400000 */
[----:B------:R-:W1:Y:S01]  /*11d20*/  @P5 MUFU.EX2 R39, R32 ;  /* 0x0000002000275308 */ /* 0x000e620000000800 */
[----:B------:R-:W-:Y:S01]  /*11d30*/  FFMA R35, R16, R42, R35 ;  /* 0x0000002a10237223 */ /* 0x000fe20000000023 */
[----:B-1----:R-:W-:Y:S01]  /*11d40*/  @P0 FADD R36, -R34, 1 ;  /* 0x3f80000022240421 */ /* 0x002fe20000000100 */
[----:B------:R-:W-:Y:S02]  /*11d50*/  FFMA R33, R16, R44, R33 ;  /* 0x0000002c10217223 */ /* 0x000fe40000000021 */
[----:B------:R-:W-:Y:S01]  /*11d60*/  FMUL R53, R35, 0.70710676908493041992 ;  /* 0x3f3504f323357820 */ /* 0x000fe20000400000 */
[----:B------:R-:W-:Y:S01]  /*11d70*/  FMUL R37, R2, R48 ;  /* 0x0000003002257220 */ /* 0x000fe20000400000 */
[----:B------:R-:W-:Y:S01]  /*11d80*/  @P0 LOP3.LUT R30, R36, 0x80000000, R47, 0xb8, !PT ;  /* 0x80000000241e0812 */ /* 0x000fe200078eb82f */
[----:B------:R-:W-:Y:S01]  /*11d90*/  @P4 FADD R38, -R38, 1 ;  /* 0x3f80000026264421 */ /* 0x000fe20000000100 */
[----:B------:R-:W-:Y:S01]  /*11da0*/  FMUL R55, R33, 0.70710676908493041992 ;  /* 0x3f3504f321377820 */ /* 0x000fe20000400000 */
[C---:B------:R-:W-:Y:S01]  /*11db0*/  FMUL R36, R53.reuse, R53 ;  /* 0x0000003535247220 */ /* 0x040fe20000400000 */
[----:B------:R-:W-:Y:S01]  /*11dc0*/  FSETP.GE.AND P0, PT, |R53|, 1.0029599666595458984, PT ;  /* 0x3f8060fe3500780b */ /* 0x000fe20003f06200 */
[----:B------:R-:W-:Y:S01]  /*11dd0*/  FFMA R34, R16, R46, R37 ;  /* 0x0000002e10227223 */ /* 0x000fe20000000025 */
[----:B------:R-:W-:Y:S01]  /*11de0*/  @P5 FADD R39, -R39, 1 ;  /* 0x3f80000027275421 */ /* 0x000fe20000000100 */
        /* <DEDUP_REMOVED lines=50> */
[----:B------:R-:W-:-:S02]  /*12110*/  FFMA R39, R42, R47, R39 ;  /* 0x0000002f2a277223 */ /* 0x000fc40000000027 */
[----:B------:R-:W-:Y:S01]  /*12120*/  FFMA R37, R37, R38, R38 ;  /* 0x0000002625257223 */ /* 0x000fe20000000026 */
[----:B------:R-:W-:Y:S01]  /*12130*/  FSEL R38, -|R46|, R46, P5 ;  /* 0x0000002e2e267208 */ /* 0x000fe20002800300 */
[----:B------:R-:W1:Y:S01]  /*12140*/  @P0 MUFU.EX2 R40, R36 ;  /* 0x0000002400280308 */ /* 0x000e620000000800 */
[----:B------:R-:W-:-:S04]  /*12150*/  FFMA R39, R42, R39, R44 ;  /* 0x000000272a277223 */ /* 0x000fc8000000002c */
[----:B------:R-:W-:Y:S01]  /*12160*/  FFMA R38, R39, R38, R38 ;  /* 0x0000002627267223 */ /* 0x000fe20000000026 */
[----:B------:R-:W-:Y:S02]  /*12170*/  F2FP.F16.E4M3.UNPACK_B R39, R0 ;  /* 0x00000000ff27723e */ /* 0x000fe400020006ff */
[----:B------:R-:W1:Y:S03]  /*12180*/  @P4 MUFU.EX2 R44, R37 ;  /* 0x00000025002c4308 */ /* 0x000e660000000800 */
[----:B------:R-:W-:-:S05]  /*12190*/  HADD2.F32 R47, -RZ, R39.H0_H0 ;  /* 0x20000027ff2f7230 */ /* 0x000fca0000004100 */
[----:B------:R-:W1:Y:S01]  /*121a0*/  @P5 MUFU.EX2 R45, R38 ;  /* 0x00000026002d5308 */ /* 0x000e620000000800 */
[----:B------:R-:W-:Y:S02]  /*121b0*/  HADD2.F32 R48, -RZ, R39.H1_H1 ;  /* 0x30000027ff307230 */ /* 0x000fe40000004100 */
[----:B------:R-:W-:Y:S01]  /*121c0*/  FMUL R39, R2, R54 ;  /* 0x0000003602277220 */ /* 0x000fe20000400000 */
[----:B-1----:R-:W-:Y:S01]  /*121d0*/  @P0 FADD R42, -R40, 1 ;  /* 0x3f800000282a0421 */ /* 0x002fe20000000100 */
[----:B------:R-:W-:Y:S02]  /*121e0*/  FMUL R41, R2, R52 ;  /* 0x0000003402297220 */ /* 0x000fe40000400000 */
[C---:B------:R-:W-:Y:S01]  /*121f0*/  FFMA R40, R16.reuse, R47, R39 ;  /* 0x0000002f10287223 */ /* 0x040fe20000000027 */
[----:B------:R-:W-:Y:S01]  /*12200*/  F2FP.F16.E4M3.UNPACK_B R56, R0.H1 ;  /* 0x00000000ff38723e */ /* 0x000fe200030006ff */
[----:B------:R-:W-:Y:S02]  /*12210*/  FFMA R41, R16, R48, R41 ;  /* 0x0000003010297223 */ /* 0x000fe40000000029 */
[----:B------:R-:W-:Y:S01]  /*12220*/  FMUL R59, R40, 0.70710676908493041992 ;  /* 0x3f3504f3283b7820 */ /* 0x000fe20000400000 */
[----:B------:R-:W-:Y:S01]  /*12230*/  @P4 FADD R44, -R44, 1 ;  /* 0x3f8000002c2c4421 */ /* 0x000fe20000000100 */
[----:B------:R-:W-:Y:S01]  /*12240*/  @P0 LOP3.LUT R36, R42, 0x80000000, R53, 0xb8, !PT ;  /* 0x800000002a240812 */ /* 0x000fe200078eb835 */
[----:B------:R-:W-:Y:S01]  /*12250*/  FMUL R61, R41, 0.70710676908493041992 ;  /* 0x3f3504f3293d7820 */ /* 0x000fe20000400000 */
[C---:B------:R-:W-:Y:S01]  /*12260*/  FMUL R42, R59.reuse, R59 ;  /* 0x0000003b3b2a7220 */ /* 0x040fe20000400000 */
[----:B------:R-:W-:Y:S01]  /*12270*/  FSETP.GE.AND P0, PT, |R59|, 1.0029599666595458984, PT ;  /* 0x3f8060fe3b00780b */ /* 0x000fe20003f06200 */
[----:B------:R-:W-:Y:S01]  /*12280*/  @P5 FADD R45, -R45, 1 ;  /* 0x3f8000002d2d5421 */ /* 0x000fe20000000100 */
[----:B------:R-:W-:Y:S01]  /*12290*/  @P4 LOP3.LUT R37, R44, 0x80000000, R55, 0xb8, !PT ;  /* 0x800000002c254812 */ /* 0x000fe200078eb837 */
[C---:B------:R-:W-:Y:S01]  /*122a0*/  FMUL R44, R61.reuse, R61 ;  /* 0x0000003d3d2c7220 */ /* 0x040fe20000400000 */
[----:B------:R-:W-:-:S02]  /*122b0*/  FSETP.GE.AND P4, PT, |R61|, 1.0029599666595458984, PT ;  /* 0x3f8060fe3d00780b */ /* 0x000fc40003f86200 */
[----:B------:R-:W-:Y:S02]  /*122c0*/  @P5 LOP3.LUT R38, R45, 0x80000000, R46, 0xb8, !PT ;  /* 0x800000002d265812 */ /* 0x000fe400078eb82e */
[----:B------:R-:W-:Y:S02]  /*122d0*/  FSEL R42, |R59|, R42, P0 ;  /* 0x0000002a3b2a7208 */ /* 0x000fe40000000200 */
[----:B------:R-:W-:Y:S02]  /*122e0*/  FSEL R45, -R7, -0.00082130916416645050049, P0 ;  /* 0xba574d20072d7808 */ /* 0x000fe40000000100 */
[----:B------:R-:W-:Y:S02]  /*122f0*/  FSEL R46, |R61|, R44, P4 ;  /* 0x0000002c3d2e7208 */ /* 0x000fe40002000200 */
[----:B------:R-:W-:Y:S02]  /*12300*/  FSEL R47, R6, 8.4834944573231041431e-05, P4 ;  /* 0x38b1e96a062f7808 */ /* 0x000fe40002000000 */
[----:B------:R-:W-:-:S02]  /*12310*/  FSEL R49, -R7, -0.00082130916416645050049, P4 ;  /* 0xba574d2007317808 */ /* 0x000fc40002000100 */
[----:B------:R-:W-:-:S03]  /*12320*/  FSEL R51, R8, 0.0052134888246655464172, P4 ;  /* 0x3baad5ea08337808 */ /* 0x000fc60002000000 */
[----:B------:R-:W-:Y:S01]  /*12330*/  FFMA R49, R46, R47, R49 ;  /* 0x0000002f2e317223 */ /* 0x000fe20000000031 */
[----:B------:R-:W-:-:S03]  /*12340*/  FSEL R47, -R9, -0.026868773624300956726, P0 ;  /* 0xbcdc1be7092f7808 */ /* 0x000fc60000000100 */
[----:B------:R-:W-:Y:S01]  /*12350*/  FFMA R49, R46, R49, R51 ;  /* 0x000000312e317223 */ /* 0x000fe20000000033 */
[----:B------:R-:W-:Y:S02]  /*12360*/  FSEL R51, -R9, -0.026868773624300956726, P4 ;  /* 0xbcdc1be709337808 */ /* 0x000fe40002000100 */
[----:B------:R-:W-:-:S03]  /*12370*/  FSEL R44, -|R59|, R59, P0 ;  /* 0x0000003b3b2c7208 */ /* 0x000fc60000000300 */
[----:B------:R-:W-:Y:S01]  /*12380*/  FFMA R49, R46, R49, R51 ;  /* 0x000000312e317223 */ /* 0x000fe20000000033 */
[--C-:B------:R-:W-:Y:S02]  /*12390*/  HADD2.F32 R58, -RZ, R56.reuse.H1_H1 ;  /* 0x30000038ff3a7230 */ /* 0x100fe40000004100 */
[----:B--2---:R-:W-:Y:S01]  /*123a0*/  FMUL R43, R2, R50 ;  /* 0x00000032022b7220 */ /* 0x004fe20000400000 */
[----:B------:R-:W-:-:S05]  /*123b0*/  HADD2.F32 R50, -RZ, R56.H0_H0 ;  /* 0x20000038ff327230 */ /* 0x000fca0000004100 */
[----:B------:R-:W-:Y:S01]  /*123c0*/  FFMA R39, R16, R50, R43 ;  /* 0x0000003210277223 */ /* 0x000fe2000000002b */
[----:B------:R-:W-:-:S03]  /*123d0*/  FSEL R43, R6, 8.4834944573231041431e-05, P0 ;  /* 0x38b1e96a062b7808 */ /* 0x000fc60000000000 */
[----:B------:R-:W-:Y:S02]  /*123e0*/  FMUL R63, R39, 0.70710676908493041992 ;  /* 0x3f3504f3273f7820 */ /* 0x000fe40000400000 */
[----:B------:R-:W-:Y:S01]  /*123f0*/  FFMA R43, R42, R43, R45 ;  /* 0x0000002b2a2b7223 */ /* 0x000fe2000000002d */
[----:B------:R-:W-:Y:S01]  /*12400*/  FSEL R45, R8, 0.0052134888246655464172, P0 ;  /* 0x3baad5ea082d7808 */ /* 0x000fe20000000000 */
[C---:B------:R-:W-:Y:S01]  /*12410*/  FMUL R48, R63.reuse, R63 ;  /* 0x0000003f3f307220 */ /* 0x040fe20000400000 */
[----:B------:R-:W-:-:S03]  /*12420*/  FSETP.GE.AND P5, PT, |R63|, 1.0029599666595458984, PT ;  /* 0x3f8060fe3f00780b */ /* 0x000fc60003fa6200 */
[----:B------:R-:W-:Y:S01]  /*12430*/  FFMA R43, R42, R43, R45 ;  /* 0x0000002b2a2b7223 */ /* 0x000fe2000000002d */
[----:B------:R-:W-:Y:S02]  /*12440*/  FSEL R48, |R63|, R48, P5 ;  /* 0x000000303f307208 */ /* 0x000fe40002800200 */
[----:B------:R-:W-:Y:S02]  /*12450*/  FSEL R53, R6, 8.4834944573231041431e-05, P5 ;  /* 0x38b1e96a06357808 */ /* 0x000fe40002800000 */
[----:B------:R-:W-:Y:S01]  /*12460*/  FSEL R55, -R7, -0.00082130916416645050049, P5 ;  /* 0xba574d2007377808 */ /* 0x000fe20002800100 */
[----:B------:R-:W-:Y:S01]  /*12470*/  FFMA R43, R42, R43, R47 ;  /* 0x0000002b2a2b7223 */ /* 0x000fe2000000002f */
[----:B------:R-:W-:Y:S02]  /*12480*/  FSEL R45, R10, 0.11284004896879196167, P0 ;  /* 0x3de718af0a2d7808 */ /* 0x000fe40000000000 */
[----:B------:R-:W-:Y:S01]  /*12490*/  FSEL R57, R8, 0.0052134888246655464172, P5 ;  /* 0x3baad5ea08397808 */ /* 0x000fe20002800000 */
[----:B------:R-:W-:Y:S01]  /*124a0*/  FFMA R53, R48, R53, R55 ;  /* 0x0000003530357223 */ /* 0x000fe20000000037 */
[----:B------:R-:W-:Y:S01]  /*124b0*/  FSEL R47, R11, -0.37612664699554443359, P0 ;  /* 0xbec093ac0b2f7808 */ /* 0x000fe20000000000 */
[----:B------:R-:W-:Y:S01]  /*124c0*/  FFMA R43, R42, R43, R45 ;  /* 0x0000002b2a2b7223 */ /* 0x000fe2000000002d */
[----:B------:R-:W-:Y:S01]  /*124d0*/  FSEL R45, R12, 0.12837915122509002686, P0 ;  /* 0x3e0375d30c2d7808 */ /* 0x000fe20000000000 */
[----:B------:R-:W-:Y:S01]  /*124e0*/  FFMA R57, R48, R53, R57 ;  /* 0x0000003530397223 */ /* 0x000fe20000000039 */
[----:B------:R-:W-:Y:S01]  /*124f0*/  FSEL R53, R10, 0.11284004896879196167, P4 ;  /* 0x3de718af0a357808 */ /* 0x000fe20002000000 */
[----:B------:R-:W-:Y:S01]  /*12500*/  FFMA R43, R42, R43, R47 ;  /* 0x0000002b2a2b7223 */ /* 0x000fe2000000002f */
[----:B------:R-:W-:-:S02]  /*12510*/  FSEL R55, -R9, -0.026868773624300956726, P5 ;  /* 0xbcdc1be709377808 */ /* 0x000fc40002800100 */
[----:B------:R-:W-:Y:S01]  /*12520*/  FSEL R47, R11, -0.37612664699554443359, P4 ;  /* 0xbec093ac0b2f7808 */ /* 0x000fe20002000000 */
[----:B------:R-:W-:Y:S01]  /*12530*/  FFMA R49, R46, R49, R53 ;  /* 0x000000312e317223 */ /* 0x000fe20000000035 */
[----:B------:R-:W-:Y:S01]  /*12540*/  FFMA R43, R42, R43, R45 ;  /* 0x0000002b2a2b7223 */ /* 0x000fe2000000002d */
[----:B------:R-:W-:Y:S01]  /*12550*/  FSEL R51, R10, 0.11284004896879196167, P5 ;  /* 0x3de718af0a337808 */ /* 0x000fe20002800000 */
[----:B------:R-:W-:Y:S01]  /*12560*/  FFMA R55, R48, R57, R55 ;  /* 0x0000003930377223 */ /* 0x000fe20000000037 */
[----:B------:R-:W-:Y:S01]  /*12570*/  FSEL R45, R12, 0.12837915122509002686, P4 ;  /* 0x3e0375d30c2d7808 */ /* 0x000fe20002000000 */
[----:B------:R-:W-:Y:S01]  /*12580*/  FFMA R47, R46, R49, R47 ;  /* 0x000000312e2f7223 */ /* 0x000fe2000000002f */
[----:B------:R-:W-:Y:S01]  /*12590*/  FFMA R50, R43, R44, R44 ;  /* 0x0000002c2b327223 */ /* 0x000fe2000000002c */
[----:B------:R-:W-:Y:S01]  /*125a0*/  FSEL R43, R11, -0.37612664699554443359, P5 ;  /* 0xbec093ac0b2b7808 */ /* 0x000fe20002800000 */
[----:B------:R-:W-:Y:S01]  /*125b0*/  FFMA R51, R48, R55, R51 ;  /* 0x0000003730337223 */ /* 0x000fe20000000033 */
[----:B------:R-:W-:Y:S01]  /*125c0*/  FFMA R45, R46, R47, R45 ;  /* 0x0000002f2e2d7223 */ /* 0x000fe2000000002d */
[----:B------:R-:W-:-:S02]  /*125d0*/  FSEL R46, R12, 0.12837915122509002686, P5 ;  /* 0x3e0375d30c2e7808 */ /* 0x000fc40002800000 */
[C---:B------:R-:W-:Y:S01]  /*125e0*/  FFMA R43, R48.reuse, R51, R43 ;  /* 0x00000033302b7223 */ /* 0x040fe2000000002b */
[----:B------:R-:W-:Y:S02]  /*125f0*/  FSEL R54, -|R63|, R63, P5 ;  /* 0x0000003f3f367208 */ /* 0x000fe40002800300 */
[----:B------:R-:W-:Y:S01]  /*12600*/  FSEL R44, -|R61|, R61, P4 ;  /* 0x0000003d3d2c7208 */ /* 0x000fe20002000300 */
[----:B------:R-:W-:Y:S01]  /*12610*/  FFMA R43, R48, R43, R46 ;  /* 0x0000002b302b7223 */ /* 0x000fe2000000002e */
[----:B------:R-:W1:Y:S03]  /*12620*/  @P0 MUFU.EX2 R42, R50 ;  /* 0x00000032002a0308 */ /* 0x000e660000000800 */
[----:B------:R-:W-:Y:S01]  /*12630*/  FFMA R54, R43, R54, R54 ;  /* 0x000000362b367223 */ /* 0x000fe20000000036 */
[----:B------:R-:W-:-:S04]  /*12640*/  FFMA R52, R45, R44, R44 ;  /* 0x0000002c2d347223 */ /* 0x000fc8000000002c */
[----:B------:R-:W2:Y:S01]  /*12650*/  @P5 MUFU.EX2 R46, R54 ;  /* 0x00000036002e5308 */ /* 0x000ea20000000800 */
[----:B------:R-:W-:-:S07]  /*12660*/  F2FP.F16.E4M3.UNPACK_B R43, R5 ;  /* 0x00000005ff2b723e */ /* 0x000fce00020006ff */
[----:B------:R-:W2:Y:S01]  /*12670*/  @P4 MUFU.EX2 R44, R52 ;  /* 0x00000034002c4308 */ /* 0x000ea20000000800 */
[C---:B---3--:R-:W-:Y:S01]  /*12680*/  FMUL R47, R2.reuse, R64 ;  /* 0x00000040022f7220 */ /* 0x048fe20000400000 */
[--C-:B------:R-:W-:Y:S02]  /*12690*/  HADD2.F32 R56, -RZ, R43.reuse.H0_H0 ;  /* 0x2000002bff387230 */ /* 0x100fe40000004100 */
[----:B------:R-:W-:Y:S02]  /*126a0*/  HADD2.F32 R48, -RZ, R43.H1_H1 ;  /* 0x3000002bff307230 */ /* 0x000fe40000004100 */
[----:B----4-:R-:W-:Y:S01]  /*126b0*/  FMUL R43, R2, R62 ;  /* 0x0000003e022b7220 */ /* 0x010fe20000400000 */
[----:B-1----:R-:W-:Y:S01]  /*126c0*/  @P0 FADD R42, -R42, 1 ;  /* 0x3f8000002a2a0421 */ /* 0x002fe20000000100 */
[----:B------:R-:W-:Y:S01]  /*126d0*/  FFMA R58, R16, R58, R47 ;  /* 0x0000003a103a7223 */ /* 0x000fe2000000002f */
[----:B-----5:R-:W-:Y:S01]  /*126e0*/  FMUL R45, R2, R60 ;  /* 0x0000003c022d7220 */ /* 0x020fe20000400000 */
[----:B------:R-:W-:Y:S01]  /*126f0*/  FFMA R56, R16, R56, R43 ;  /* 0x0000003810387223 */ /* 0x000fe2000000002b */
[----:B--2---:R-:W-:Y:S01]  /*12700*/  @P5 FADD R46, -R46, 1 ;  /* 0x3f8000002e2e5421 */ /* 0x004fe20000000100 */
[----:B------:R-:W-:Y:S01]  /*12710*/  FMUL R60, R58, 0.70710676908493041992 ;  /* 0x3f3504f33a3c7820 */ /* 0x000fe20000400000 */
[----:B------:R-:W-:Y:S01]  /*12720*/  @P0 LOP3.LUT R50, R42, 0x80000000, R59, 0xb8, !PT ;  /* 0x800000002a320812 */ /* 0x000fe200078eb83b */
[----:B------:R-:W-:Y:S01]  /*12730*/  FFMA R57, R16, R48, R45 ;  /* 0x0000003010397223 */ /* 0x000fe2000000002d */
[----:B------:R-:W-:Y:S01]  /*12740*/  FMUL R59, R56, 0.70710676908493041992 ;  /* 0x3f3504f3383b7820 */ /* 0x000fe20000400000 */
[----:B------:R-:W-:Y:S01]  /*12750*/  @P4 FADD R44, -R44, 1 ;  /* 0x3f8000002c2c4421 */ /* 0x000fe20000000100 */
[----:B------:R-:W-:Y:S01]  /*12760*/  @P5 LOP3.LUT R54, R46, 0x80000000, R63, 0xb8, !PT ;  /* 0x800000002e365812 */ /* 0x000fe200078eb83f */
[C---:B------:R-:W-:Y:S01]  /*12770*/  FMUL R43, R60.reuse, R60 ;  /* 0x0000003c3c2b7220 */ /* 0x040fe20000400000 */
[----:B------:R-:W-:Y:S01]  /*12780*/  FSETP.GE.AND P5, PT, |R60|, 1.0029599666595458984, PT ;  /* 0x3f8060fe3c00780b */ /* 0x000fe20003fa6200 */
[----:B------:R-:W-:Y:S01]  /*12790*/  FMUL R42, R59, R59 ;  /* 0x0000003b3b2a7220 */ /* 0x000fe20000400000 */
[----:B------:R-:W-:Y:S01]  /*127a0*/  @P4 LOP3.LUT R52, R44, 0x80000000, R61, 0xb8, !PT ;  /* 0x800000002c344812 */ /* 0x000fe200078eb83d */
[----:B------:R-:W-:Y:S01]  /*127b0*/  FMUL R61, R57, 0.70710676908493041992 ;  /* 0x3f3504f3393d7820 */ /* 0x000fe20000400000 */
[----:B------:R-:W-:-:S02]  /*127c0*/  FSETP.GE.AND P0, PT, |R59|, 1.0029599666595458984, PT ;  /* 0x3f8060fe3b00780b */ /* 0x000fc40003f06200 */
[----:B------:R-:W-:Y:S01]  /*127d0*/  FSEL R46, |R60|, R43, P5 ;  /* 0x0000002b3c2e7208 */ /* 0x000fe20002800200 */
[----:B------:R-:W-:Y:S01]  /*127e0*/  FMUL R44, R61, R61 ;  /* 0x0000003d3d2c7220 */ /* 0x000fe20000400000 */
[C---:B------:R-:W-:Y:S02]  /*127f0*/  FSEL R47, R6.reuse, 8.4834944573231041431e-05, P5 ;  /* 0x38b1e96a062f7808 */ /* 0x040fe40002800000 */
[----:B------:R-:W-:Y:S02]  /*12800*/  FSEL R49, -R7, -0.00082130916416645050049, P5 ;  /* 0xba574d2007317808 */ /* 0x000fe40002800100 */
[----:B------:R-:W-:Y:S02]  /*12810*/  FSETP.GE.AND P4, PT, |R61|, 1.0029599666595458984, PT ;  /* 0x3f8060fe3d00780b */ /* 0x000fe40003f86200 */
[----:B------:R-:W-:Y:S02]  /*12820*/  FSEL R42, |R59|, R42, P0 ;  /* 0x0000002a3b2a7208 */ /* 0x000fe40000000200 */
[----:B------:R-:W-:-:S02]  /*12830*/  FSEL R43, R6, 8.4834944573231041431e-05, P0 ;  /* 0x38b1e96a062b7808 */ /* 0x000fc40000000000 */
[----:B------:R-:W-:Y:S01]  /*12840*/  FSEL R45, -R7, -0.00082130916416645050049, P0 ;  /* 0xba574d20072d7808 */ /* 0x000fe20000000100 */
[----:B------:R-:W-:Y:S01]  /*12850*/  FFMA R53, R46, R47, R49 ;  /* 0x0000002f2e357223 */ /* 0x000fe20000000031 */
[----:B------:R-:W-:Y:S02]  /*12860*/  FSEL R44, |R61|, R44, P4 ;  /* 0x0000002c3d2c7208 */ /* 0x000fe40002000200 */
[----:B------:R-:W-:Y:S01]  /*12870*/  FSEL R47, R6, 8.4834944573231041431e-05, P4 ;  /* 0x38b1e96a062f7808 */ /* 0x000fe20002000000 */
[----:B------:R-:W-:Y:S01]  /*12880*/  FFMA R43, R42, R43, R45 ;  /* 0x0000002b2a2b7223 */ /* 0x000fe2000000002d */
[----:B------:R-:W-:Y:S02]  /*12890*/  FSEL R49, -R7, -0.00082130916416645050049, P4 ;  /* 0xba574d2007317808 */ /* 0x000fe40002000100 */
[C---:B------:R-:W-:Y:S02]  /*128a0*/  FSEL R55, R8.reuse, 0.0052134888246655464172, P5 ;  /* 0x3baad5ea08377808 */ /* 0x040fe40002800000 */
[----:B------:R-:W-:Y:S01]  /*128b0*/  FSEL R45, R8, 0.0052134888246655464172, P0 ;  /* 0x3baad5ea082d7808 */ /* 0x000fe20000000000 */
[----:B------:R-:W-:Y:S01]  /*128c0*/  FFMA R47, R44, R47, R49 ;  /* 0x0000002f2c2f7223 */ /* 0x000fe20000000031 */
        /* <DEDUP_REMOVED lines=11> */
[----:B------:R-:W-:-:S02]  /*12980*/  FFMA R53, R46, R53, R55 ;  /* 0x000000352e357223 */ /* 0x000fc40000000037 */
[----:B------:R-:W-:Y:S01]  /*12990*/  FFMA R43, R42, R43, R47 ;  /* 0x0000002b2a2b7223 */ /* 0x000fe2000000002f */
[----:B------:R-:W-:Y:S01]  /*129a0*/  FSEL R47, R12, 0.12837915122509002686, P5 ;  /* 0x3e0375d30c2f7808 */ /* 0x000fe20002800000 */
[C---:B------:R-:W-:Y:S01]  /*129b0*/  FFMA R53, R46.reuse, R53, R45 ;  /* 0x000000352e357223 */ /* 0x040fe2000000002d */
[----:B------:R-:W-:Y:S02]  /*129c0*/  FSEL R49, -R9, -0.026868773624300956726, P4 ;  /* 0xbcdc1be709317808 */ /* 0x000fe40002000100 */
[C---:B------:R-:W-:Y:S01]  /*129d0*/  FSEL R45, R11.reuse, -0.37612664699554443359, P0 ;  /* 0xbec093ac0b2d7808 */ /* 0x040fe20000000000 */
[----:B------:R-:W-:Y:S01]  /*129e0*/  FFMA R53, R46, R53, R47 ;  /* 0x000000352e357223 */ /* 0x000fe2000000002f */
[----:B------:R-:W-:Y:S01]  /*129f0*/  FSEL R47, R12, 0.12837915122509002686, P0 ;  /* 0x3e0375d30c2f7808 */ /* 0x000fe20000000000 */
[----:B------:R-:W-:Y:S01]  /*12a00*/  FFMA R49, R44, R51, R49 ;  /* 0x000000332c317223 */ /* 0x000fe20000000031 */
[----:B------:R-:W-:Y:S01]  /*12a10*/  FSEL R51, R10, 0.11284004896879196167, P4 ;  /* 0x3de718af0a337808 */ /* 0x000fe20002000000 */
[----:B------:R-:W-:Y:S01]  /*12a20*/  FFMA R43, R42, R43, R45 ;  /* 0x0000002b2a2b7223 */ /* 0x000fe2000000002d */
[----:B------:R-:W-:-:S03]  /*12a30*/  FSEL R45, R11, -0.37612664699554443359, P4 ;  /* 0xbec093ac0b2d7808 */ /* 0x000fc60002000000 */
[----:B------:R-:W-:Y:S01]  /*12a40*/  FFMA R43, R42, R43, R47 ;  /* 0x0000002b2a2b7223 */ /* 0x000fe2000000002f */
[----:B------:R-:W-:Y:S01]  /*12a50*/  FFMA R49, R44, R49, R51 ;  /* 0x000000312c317223 */ /* 0x000fe20000000033 */
[----:B------:R-:W-:Y:S02]  /*12a60*/  FSEL R42, -|R59|, R59, P0 ;  /* 0x0000003b3b2a7208 */ /* 0x000fe40000000300 */
[----:B------:R-:W-:Y:S01]  /*12a70*/  FSEL R48, -|R60|, R60, P5 ;  /* 0x0000003c3c307208 */ /* 0x000fe20002800300 */
[----:B------:R-:W-:Y:S01]  /*12a80*/  FFMA R45, R44, R49, R45 ;  /* 0x000000312c2d7223 */ /* 0x000fe2000000002d */
[----:B------:R-:W-:Y:S01]  /*12a90*/  FSEL R46, R12, 0.12837915122509002686, P4 ;  /* 0x3e0375d30c2e7808 */ /* 0x000fe20002000000 */
[----:B------:R-:W-:Y:S02]  /*12aa0*/  FFMA R42, R43, R42, R42 ;  /* 0x0000002a2b2a7223 */ /* 0x000fe4000000002a */
[----:B------:R-:W-:Y:S01]  /*12ab0*/  FFMA R53, R53, R48, R48 ;  /* 0x0000003035357223 */ /* 0x000fe20000000030 */
[----:B------:R-:W-:Y:S01]  /*12ac0*/  FSEL R48, -|R61|, R61, P4 ;  /* 0x0000003d3d307208 */ /* 0x000fe20002000300 */
[----:B------:R-:W-:Y:S01]  /*12ad0*/  FFMA R45, R44, R45, R46 ;  /* 0x0000002d2c2d7223 */ /* 0x000fe2000000002e */
[----:B------:R-:W1:Y:S03]  /*12ae0*/  @P0 MUFU.EX2 R43, R42 ;  /* 0x0000002a002b0308 */ /* 0x000e660000000800 */
[----:B------:R-:W-:-:S05]  /*12af0*/  FFMA R45, R45, R48, R48 ;  /* 0x000000302d2d7223 */ /* 0x000fca0000000030 */
[----:B------:R-:W2:Y:S08]  /*12b00*/  @P5 MUFU.EX2 R47, R53 ;  /* 0x00000035002f5308 */ /* 0x000eb00000000800 */
[----:B------:R-:W3:Y:S01]  /*12b10*/  @P4 MUFU.EX2 R44, R45 ;  /* 0x0000002d002c4308 */ /* 0x000ee20000000800 */
[----:B-1----:R-:W-:Y:S01]  /*12b20*/  @P0 FADD R43, -R43, 1 ;  /* 0x3f8000002b2b0421 */ /* 0x002fe20000000100 */
[----:B------:R-:W-:Y:S01]  /*12b30*/  FMUL R17, R17, 0.5 ;  /* 0x3f00000011117820 */ /* 0x000fe20000400000 */
[----:B------:R-:W-:Y:S01]  /*12b40*/  FADD R20, R20, 1 ;  /* 0x3f80000014147421 */ /* 0x000fe20000000000 */
[----:B------:R-:W-:Y:S01]  /*12b50*/  FMUL R27, R27, 0.5 ;  /* 0x3f0000001b1b7820 */ /* 0x000fe20000400000 */
[----:B------:R-:W-:Y:S01]  /*12b60*/  FADD R30, R30, 1 ;  /* 0x3f8000001e1e7421 */ /* 0x000fe20000000000 */
[----:B------:R-:W-:Y:S01]  /*12b70*/  @P0 LOP3.LUT R42, R43, 0x80000000, R59, 0xb8, !PT ;  /* 0x800000002b2a0812 */ /* 0x000fe200078eb83b */
[----:B------:R-:W-:Y:S01]  /*12b80*/  FMUL R43, R17, R20 ;  /* 0x00000014112b7220 */ /* 0x000fe20000400000 */
[----:B------:R-:W-:Y:S01]  /*12b90*/  FMUL R29, R29, 0.5 ;  /* 0x3f0000001d1d7820 */ /* 0x000fe20000400000 */
[----:B--2---:R-:W-:Y:S01]  /*12ba0*/  @P5 FADD R47, -R47, 1 ;  /* 0x3f8000002f2f5421 */ /* 0x004fe20000000100 */
[----:B------:R-:W-:Y:S01]  /*12bb0*/  FMUL R28, R28, 0.5 ;  /* 0x3f0000001c1c7820 */ /* 0x000fe20000400000 */
[----:B------:R-:W-:Y:S01]  /*12bc0*/  FADD R20, R31, 1 ;  /* 0x3f8000001f147421 */ /* 0x000fe20000000000 */
[----:B------:R-:W-:Y:S01]  /*12bd0*/  FADD R17, R32, 1 ;  /* 0x3f80000020117421 */ /* 0x000fe20000000000 */
[----:B------:R-:W-:Y:S01]  /*12be0*/  FMUL R27, R27, R30 ;  /* 0x0000001e1b1b7220 */ /* 0x000fe20000400000 */
[----:B---3--:R-:W-:Y:S01]  /*12bf0*/  @P4 FADD R44, -R44, 1 ;  /* 0x3f8000002c2c4421 */ /* 0x008fe20000000100 */
[----:B------:R-:W-:Y:S01]  /*12c00*/  FMUL R30, R29, R20 ;  /* 0x000000141d1e7220 */ /* 0x000fe20000400000 */
[----:B------:R-:W-:Y:S01]  /*12c10*/  FMUL R28, R28, R17 ;  /* 0x000000111c1c7220 */ /* 0x000fe20000400000 */
[----:B------:R-:W-:Y:S01]  /*12c20*/  @P5 LOP3.LUT R53, R47, 0x80000000, R60, 0xb8, !PT ;  /* 0x800000002f355812 */ /* 0x000fe200078eb83c */
[----:B------:R-:W-:Y:S01]  /*12c30*/  FMUL R21, R21, 0.5 ;  /* 0x3f00000015157820 */ /* 0x000fe20000400000 */
[----:B------:R-:W-:Y:S01]  /*12c40*/  @P4 LOP3.LUT R45, R44, 0x80000000, R61, 0xb8, !PT ;  /* 0x800000002c2d4812 */ /* 0x000fe200078eb83d */
[----:B------:R-:W-:Y:S01]  /*12c50*/  FMUL R22, R22, 0.5 ;  /* 0x3f00000016167820 */ /* 0x000fe20000400000 */
[----:B------:R-:W-:Y:S01]  /*12c60*/  FADD R24, R24, 1 ;  /* 0x3f80000018187421 */ /* 0x000fe20000000000 */
[----:B------:R-:W-:Y:S01]  /*12c70*/  FADD R25, R25, 1 ;  /* 0x3f80000019197421 */ /* 0x000fe20000000000 */
[----:B------:R-:W-:Y:S01]  /*12c80*/  FMUL R33, R33, 0.5 ;  /* 0x3f00000021217820 */ /* 0x000fe20000400000 */
[----:B------:R-:W-:Y:S01]  /*12c90*/  FMUL R34, R34, 0.5 ;  /* 0x3f00000022227820 */ /* 0x000fe20000400000 */
[----:B------:R-:W-:Y:S01]  /*12ca0*/  FADD R20, R37, 1 ;  /* 0x3f80000025147421 */ /* 0x000fe20000000000 */
[----:B------:R-:W-:Y:S01]  /*12cb0*/  FADD R17, R38, 1 ;  /* 0x3f80000026117421 */ /* 0x000fe20000000000 */
[----:B------:R-:W-:Y:S01]  /*12cc0*/  FMUL R24, R21, R24 ;  /* 0x0000001815187220 */ /* 0x000fe20000400000 */
[----:B------:R-:W-:Y:S01]  /*12cd0*/  FMUL R25, R22, R25 ;  /* 0x0000001916197220 */ /* 0x000fe20000400000 */
[----:B------:R-:W-:Y:S01]  /*12ce0*/  FMUL R33, R33, R20 ;  /* 0x0000001421217220 */ /* 0x000fe20000400000 */
[----:B------:R-:W-:Y:S01]  /*12cf0*/  FMUL R34, R34, R17 ;  /* 0x0000001122227220 */ /* 0x000fe20000400000 */
[----:B------:R-:W-:Y:S01]  /*12d00*/  FMUL R23, R23, 0.5 ;  /* 0x3f00000017177820 */ /* 0x000fe20000400000 */
[----:B------:R-:W-:Y:S01]  /*12d10*/  FADD R26, R26, 1 ;  /* 0x3f8000001a1a7421 */ /* 0x000fe20000000000 */
[----:B------:R-:W-:Y:S01]  /*12d20*/  FMUL R35, R35, 0.5 ;  /* 0x3f00000023237820 */ /* 0x000fe20000400000 */
[----:B------:R-:W-:Y:S01]  /*12d30*/  FADD R36, R36, 1 ;  /* 0x3f80000024247421 */ /* 0x000fe20000000000 */
[----:B------:R-:W-:Y:S01]  /*12d40*/  FMUL R40, R40, 0.5 ;  /* 0x3f00000028287820 */ /* 0x000fe20000400000 */
[----:B------:R-:W-:Y:S01]  /*12d50*/  FMUL R41, R41, 0.5 ;  /* 0x3f00000029297820 */ /* 0x000fe20000400000 */
[----:B------:R-:W-:Y:S01]  /*12d60*/  FADD R21, R50, 1 ;  /* 0x3f80000032157421 */ /* 0x000fe20000000000 */
        /* <DEDUP_REMOVED lines=27> */
.L_x_110:
        /* <DEDUP_REMOVED lines=27> */
.L_x_112:
[----:B------:R-:W-:Y:S05]  /*130d0*/  BSYNC B0 ;  /* 0x0000000000007941 */ /* 0x000fea0003800000 */
.L_x_111:
[----:B------:R-:W-:Y:S04]  /*130e0*/  BSSY B0, `(.L_x_113) ;  /* 0x000003c000007945 */ /* 0x000fe80003800000 */
[----:B------:R-:W-:Y:S05]  /*130f0*/  @P3 BRA `(.L_x_114) ;  /* 0x0000000000e83947 */ /* 0x000fea0003800000 */
[----:B------:R-:W2:Y:S02]  /*13100*/  LDL R17, [R1+0xcc] ;  /* 0x0000cc0001117983 */ /* 0x000ea40000100800 */
[----:B--2---:R-:W-:-:S13]  /*13110*/  ISETP.NE.AND P4, PT, R17, 0x3, PT ;  /* 0x000000031100780c */ /* 0x004fda0003f85270 */
[----:B------:R-:W-:Y:S05]  /*13120*/  @!P4 BRA `(.L_x_115) ;  /* 0x000000000004c947 */ /* 0x000fea0003800000 */
[----:B------:R-:W-:Y:S01]  /*13130*/  BPT.TRAP 0x1 ;  /* 0x000000040000795c */ /* 0x000fe20000300000 */
.L_x_115:
[----:B------:R-:W2:Y:S04]  /*13140*/  LDL R20, [R1+0xb8] ;  /* 0x0000b80001147983 */ /* 0x000ea80000100800 */
[----:B------:R-:W3:Y:S01]  /*13150*/  LDL R17, [R1+0xb4] ;  /* 0x0000b40001117983 */ /* 0x000ee20000100800 */
[----:B------:R-:W-:Y:S01]  /*13160*/  BSSY B1, `(.L_x_116) ;  /* 0x0000005000017945 */ /* 0x000fe20003800000 */
[----:B--2---:R-:W-:Y:S02]  /*13170*/  SHF.L.U32 R20, R20, 0x1f, RZ ;  /* 0x0000001f14147819 */ /* 0x004fe400000006ff */
[----:B---3--:R-:W-:-:S04]  /*13180*/  LEA R17, R17, UR47, 0x3 ;  /* 0x0000002f11117c11 */ /* 0x008fc8000f8e18ff */
[----:B------:R-:W1:Y:S02]  /*13190*/  SYNCS.PHASECHK.TRANS64.TRYWAIT P0, [R17+URZ+0x80], R20 ;  /* 0x00008014110075a7 */ /* 0x000e64000800017f */
[----:B-1----:R-:W-:Y:S05]  /*131a0*/  @!P0 BRA `(.L_x_117) ;  /* 0x0000008000508947 */ /* 0x002fea0003800000 */
.L_x_245:
[----:B------:R-:W-:Y:S05]  /*131b0*/  BSYNC B1 ;  /* 0x0000000000017941 */ /* 0x000fea0003800000 */
.L_x_116:
        /* <DEDUP_REMOVED lines=18> */
.L_x_119:
[----:B------:R-:W-:Y:S05]  /*132e0*/  BSYNC B1 ;  /* 0x0000000000017941 */ /* 0x000fea0003800000 */
.L_x_118:
        /* <DEDUP_REMOVED lines=8> */
.L_x_120:
        /* <DEDUP_REMOVED lines=19> */
.L_x_114:
[----:B------:R-:W-:Y:S05]  /*134a0*/  BSYNC B0 ;  /* 0x0000000000007941 */ /* 0x000fea0003800000 */
.L_x_113:
        /* <DEDUP_REMOVED lines=126> */
[----:B------:R-:W-:Y:S01]  /*13c90*/  FMUL R29, R29, 0.5 ;  /* 0x3f0000001d1d7820 */ /* 0x000fe20000400000 */
[----:B------:R-:W-:Y:S01]  /*13ca0*/  @P5 LOP3.LUT R26, R32, 0x80000000, R43, 0xb8, !PT ;  /* 0x80000000201a5812 */ /* 0x000fe200078eb82b */
[----:B------:R-:W-:Y:S01]  /*13cb0*/  FMUL R32, R49, R49 ;  /* 0x0000003131207220 */ /* 0x000fe20000400000 */
[----:B------:R-:W-:Y:S01]  /*13cc0*/  FSEL R30, |R47|, R30, P0 ;  /* 0x0000001e2f1e7208 */ /* 0x000fe20000000200 */
[----:B---3--:R-:W-:Y:S01]  /*13cd0*/  @P4 FADD R31, -R31, 1 ;  /* 0x3f8000001f1f4421 */ /* 0x008fe20000000100 */
[----:B------:R-:W-:Y:S01]  /*13ce0*/  FSEL R33, -R7, -0.00082130916416645050049, P0 ;  /* 0xba574d2007217808 */ /* 0x000fe20000000100 */
[----:B------:R-:W-:Y:S01]  /*13cf0*/  FMUL R28, R28, 0.5 ;  /* 0x3f0000001c1c7820 */ /* 0x000fe20000400000 */
[----:B------:R-:W-:Y:S01]  /*13d00*/  FSETP.GE.AND P5, PT, |R40|, 1.0029599666595458984, PT ;  /* 0x3f8060fe2800780b */ /* 0x000fe20003fa6200 */
[----:B------:R-:W-:Y:S01]  /*13d10*/  FADD R24, R24, 1 ;  /* 0x3f80000018187421 */ /* 0x000fe20000000000 */
[----:B------:R-:W-:Y:S01]  /*13d20*/  @P4 LOP3.LUT R25, R31, 0x80000000, R34, 0xb8, !PT ;  /* 0x800000001f194812 */ /* 0x000fe200078eb822 */
[----:B------:R-:W-:Y:S01]  /*13d30*/  FMUL R34, R40, R40 ;  /* 0x0000002828227220 */ /* 0x000fe20000400000 */
[----:B------:R-:W-:Y:S01]  /*13d40*/  FSETP.GE.AND P4, PT, |R49|, 1.0029599666595458984, PT ;  /* 0x3f8060fe3100780b */ /* 0x000fe20003f86200 */
[----:B------:R-:W-:Y:S01]  /*13d50*/  FMUL R24, R21, R24 ;  /* 0x0000001815187220 */ /* 0x000fe20000400000 */
[----:B------:R-:W-:Y:S01]  /*13d60*/  FSEL R31, R6, 8.4834944573231041431e-05, P0 ;  /* 0x38b1e96a061f7808 */ /* 0x000fe20000000000 */
[----:B------:R-:W-:Y:S01]  /*13d70*/  FADD R25, R25, 1 ;  /* 0x3f80000019197421 */ /* 0x000fe20000000000 */
        /* <DEDUP_REMOVED lines=77> */
[----:B------:R-:W-:Y:S01]  /*14250*/  FMUL R27, R27, R30 ;  /* 0x0000001e1b1b7220 */ /* 0x000fe20000400000 */
[----:B------:R-:W-:Y:S01]  /*14260*/  FSEL R37, R6, 8.4834944573231041431e-05, P0 ;  /* 0x38b1e96a06257808 */ /* 0x000fe20000000000 */
[----:B------:R-:W-:Y:S01]  /*14270*/  FMUL R34, R34, 0.5 ;  /* 0x3f00000022227820 */ /* 0x000fe20000400000 */
[----:B------:R-:W-:Y:S01]  /*14280*/  @P5 LOP3.LUT R32, R39, 0x80000000, R40, 0xb8, !PT ;  /* 0x8000000027205812 */ /* 0x000fe200078eb828 */
[----:B------:R-:W-:Y:S01]  /*14290*/  FMUL R40, R55, R55 ;  /* 0x0000003737287220 */ /* 0x000fe20000400000 */
[----:B------:R-:W-:-:S02]  /*142a0*/  FSEL R39, -R7, -0.00082130916416645050049, P0 ;  /* 0xba574d2007277808 */ /* 0x000fc40000000100 */
[----:B------:R-:W-:Y:S02]  /*142b0*/  FSEL R38, |R46|, R38, P4 ;  /* 0x000000262e267208 */ /* 0x000fe40002000200 */
[----:B------:R-:W-:Y:S01]  /*142c0*/  FSEL R41, R6, 8.4834944573231041431e-05, P4 ;  /* 0x38b1e96a06297808 */ /* 0x000fe20002000000 */
[----:B------:R-:W-:Y:S01]  /*142d0*/  FFMA R37, R36, R37, R39 ;  /* 0x0000002524257223 */ /* 0x000fe20000000027 */
[----:B------:R-:W-:Y:S02]  /*142e0*/  FSEL R43, -R7, -0.00082130916416645050049, P4 ;  /* 0xba574d20072b7808 */ /* 0x000fe40002000100 */
[C---:B------:R-:W-:Y:S02]  /*142f0*/  FSETP.GE.AND P5, PT, |R55|.reuse, 1.0029599666595458984, PT ;  /* 0x3f8060fe3700780b */ /* 0x040fe40003fa6200 */
        /* <DEDUP_REMOVED lines=120> */
[----:B------:R-:W-:Y:S01]  /*14a80*/  FFMA R52, R45, R44, R44 ;  /* 0x0000002c2d347223 */ /* 0x000fe2000000002c */
[----:B------:R-:W-:Y:S02]  /*14a90*/  FMUL R45, R2, R164 ;  /* 0x000000a4022d7220 */ /* 0x000fe40000400000 */
        /* <DEDUP_REMOVED lines=76> */
[----:B------:R-:W-:Y:S01]  /*14f60*/  FSEL R48, -|R59|, R59, P4 ;  /* 0x0000003b3b307208 */ /* 0x000fe20002000300 */
[----:B------:R-:W-:Y:S01]  /*14f70*/  FFMA R42, R43, R42, R42 ;  /* 0x0000002a2b2a7223 */ /* 0x000fe2000000002a */
[----:B------:R-:W-:Y:S01]  /*14f80*/  F2FP.SATFINITE.E4M3.F32.PACK_AB_MERGE_C R52, R52, R21, RZ ;  /* 0x000000153434723e */ /* 0x000fe200048070ff */
[----:B------:R-:W-:Y:S01]  /*14f90*/  FFMA R45, R44, R45, R46 ;  /* 0x0000002d2c2d7223 */ /* 0x000fe2000000002e */
[----:B------:R-:W1:Y:S03]  /*14fa0*/  @P5 MUFU.EX2 R47, R53 ;  /* 0x00000035002f5308 */ /* 0x000e660000000800 */
[----:B------:R-:W-:-:S05]  /*14fb0*/  FFMA R45, R45, R48, R48 ;  /* 0x000000302d2d7223 */ /* 0x000fca0000000030 */
        /* <DEDUP_REMOVED lines=13> */
[----:B------:R-:W-:Y:S01]  /*15090*/  FADD R20, R37, 1 ;  /* 0x3f80000025147421 */ /* 0x000fe20000000000 */
[----:B------:R-:W-:Y:S01]  /*150a0*/  FMUL R28, R28, R17 ;  /* 0x000000111c1c7220 */ /* 0x000fe20000400000 */
[----:B------:R-:W-:Y:S01]  /*150b0*/  @P4 LOP3.LUT R45, R44, 0x80000000, R59, 0xb8, !PT ;  /* 0x800000002c2d4812 */ /* 0x000fe200078eb83b */
[----:B------:R-:W-:Y:S01]  /*150c0*/  FADD R17, R38, 1 ;  /* 0x3f80000026117421 */ /* 0x000fe20000000000 */
[----:B------:R-:W-:Y:S01]  /*150d0*/  FMUL R33, R33, R20 ;  /* 0x0000001421217220 */ /* 0x000fe20000400000 */
[----:B------:R-:W-:Y:S01]  /*150e0*/  FMUL R20, R56, 0.5 ;  /* 0x3f00000038147820 */ /* 0x000fe20000400000 */
[----:B------:R-:W-:Y:S01]  /*150f0*/  FMUL R22, R53, R22 ;  /* 0x0000001635167220 */ /* 0x000fe20000400000 */
[----:B------:R-:W-:Y:S01]  /*15100*/  FMUL R34, R34, R17 ;  /* 0x0000001122227220 */ /* 0x000fe20000400000 */
[----:B------:R-:W-:Y:S01]  /*15110*/  FMUL R17, R179, 0.5 ;  /* 0x3f000000b3117820 */ /* 0x000fe20000400000 */
[----:B------:R-:W-:Y:S01]  /*15120*/  FADD R45, R45, 1 ;  /* 0x3f8000002d2d7421 */ /* 0x000fe20000000000 */
[----:B------:R-:W-:-:S02]  /*15130*/  F2FP.SATFINITE.E4M3.F32.PACK_AB_MERGE_C R24, R24, R43, RZ ;  /* 0x0000002b1818723e */ /* 0x000fc400048070ff */
[----:B------:R-:W-:Y:S01]  /*15140*/  FMUL R17, R17, R42 ;  /* 0x0000002a11117220 */ /* 0x000fe20000400000 */
[----:B------:R-:W-:Y:S01]  /*15150*/  FMUL R20, R20, R45 ;  /* 0x0000002d14147220 */ /* 0x000fe20000400000 */
[----:B------:R-:W-:Y:S02]  /*15160*/  F2FP.SATFINITE.E4M3.F32.PACK_AB_MERGE_C R30, R30, R27, RZ ;  /* 0x0000001b1e1e723e */ /* 0x000fe400048070ff */
[----:B------:R-:W-:Y:S02]  /*15170*/  F2FP.SATFINITE.E4M3.F32.PACK_AB_MERGE_C R28, R35, R28, RZ ;  /* 0x0000001c231c723e */ /* 0x000fe400048070ff */
[----:B------:R-:W-:Y:S02]  /*15180*/  F2FP.SATFINITE.E4M3.F32.PACK_AB_MERGE_C R34, R34, R33, RZ ;  /* 0x000000212222723e */ /* 0x000fe400048070ff */
[----:B------:R-:W-:Y:S02]  /*15190*/  F2FP.SATFINITE.E4M3.F32.PACK_AB_MERGE_C R22, R22, R39, RZ ;  /* 0x000000271616723e */ /* 0x000fe400048070ff */
[----:B------:R-:W-:Y:S01]  /*151a0*/  F2FP.SATFINITE.E4M3.F32.PACK_AB_MERGE_C R20, R20, R17, RZ ;  /* 0x000000111414723e */ /* 0x000fe200048070ff */
[----:B------:R-:W-:Y:S06]  /*151b0*/  @P1 BRA `(.L_x_121) ;  /* 0x0000000000041947 */ /* 0x000fec0003800000 */
[----:B------:R-:W-:-:S04]  /*151c0*/  DEPBAR.LE SB0, 0x1 ;  /* 0x000080400000791a */ /* 0x000fc80000000000 */
.L_x_121:
        /* <DEDUP_REMOVED lines=27> */
.L_x_123:
[----:B------:R-:W-:Y:S05]  /*15380*/  BSYNC B0 ;  /* 0x0000000000007941 */ /* 0x000fea0003800000 */
.L_x_122:
[----:B------:R-:W-:Y:S04]  /*15390*/  BSSY B0, `(.L_x_124) ;  /* 0x0000033000007945 */ /* 0x000fe80003800000 */
[----:B------:R-:W-:Y:S05]  /*153a0*/  @P3 BRA `(.L_x_125) ;  /* 0x0000000000c43947 */ /* 0x000fea0003800000 */
[----:B------:R-:W2:Y:S02]  /*153b0*/  LDL R17, [R1+0xcc] ;  /* 0x0000cc0001117983 */ /* 0x000ea40000100800 */
[----:B--2---:R-:W-:-:S13]  /*153c0*/  ISETP.NE.AND P3, PT, R17, 0x3, PT ;  /* 0x000000031100780c */ /* 0x004fda0003f65270 */
[----:B------:R-:W-:Y:S05]  /*153d0*/  @!P3 BRA `(.L_x_126) ;  /* 0x000000000004b947 */ /* 0x000fea0003800000 */
[----:B------:R-:W-:Y:S01]  /*153e0*/  BPT.TRAP 0x1 ;  /* 0x000000040000795c */ /* 0x000fe20000300000 */
.L_x_126:
[----:B------:R-:W2:Y:S04]  /*153f0*/  LDL R20, [R1+0xb4] ;  /* 0x0000b40001147983 */ /* 0x000ea80000100800 */
[----:B------:R-:W3:Y:S01]  /*15400*/  LDL.LU R17, [R1+0xb8] ;  /* 0x0000b80001117983 */ /* 0x000ee20000300800 */
[----:B------:R-:W-:Y:S01]  /*15410*/  BSSY B1, `(.L_x_127) ;  /* 0x0000005000017945 */ /* 0x000fe20003800000 */
[----:B--2---:R-:W-:Y:S02]  /*15420*/  LEA R20, R20, UR47, 0x3 ;  /* 0x0000002f14147c11 */ /* 0x004fe4000f8e18ff */
[----:B---3--:R-:W-:-:S04]  /*15430*/  SHF.L.U32 R17, R17, 0x1f, RZ ;  /* 0x0000001f11117819 */ /* 0x008fc800000006ff */
[----:B------:R-:W1:Y:S02]  /*15440*/  SYNCS.PHASECHK.TRANS64.TRYWAIT P0, [R20+URZ+0x80], R17 ;  /* 0x00008011140075a7 */ /* 0x000e64000800017f */
[----:B-1----:R-:W-:Y:S05]  /*15450*/  @!P0 BRA `(.L_x_128) ;  /* 0x0000005c00b88947 */ /* 0x002fea0003800000 */
.L_x_246:
[----:B------:R-:W-:Y:S05]  /*15460*/  BSYNC B1 ;  /* 0x0000000000017941 */ /* 0x000fea0003800000 */
.L_x_127:
[----:B------:R-:W-:Y:S04]  /*15470*/  BSSY B1, `(.L_x_129) ;  /* 0x0000012000017945 */ /* 0x000fe80003800000 */
[----:B------:R-:W-:Y:S05]  /*15480*/  @P2 BRA `(.L_x_130) ;  /* 0x0000000000402947 */ /* 0x000fea0003800000 */
[----:B------:R-:W2:Y:S02]  /*15490*/  LDL.LU R21, [R1+0xb4] ;  /* 0x0000b40001157983 */ /* 0x000ea40000300800 */
        /* <DEDUP_REMOVED lines=15> */
.L_x_130:
[----:B------:R-:W-:Y:S05]  /*15590*/  BSYNC B1 ;  /* 0x0000000000017941 */ /* 0x000fea0003800000 */
.L_x_129:
        /* <DEDUP_REMOVED lines=8> */
.L_x_131:
[----:B-1----:R-:W1:Y:S01]  /*15620*/  S2R R17, SR_CgaCtaId ;  /* 0x0000000000117919 */ /* 0x002e620000008800 */
[C---:B------:R-:W-:Y:S02]  /*15630*/  LEA R14, R18.reuse, UR47, 0x3 ;  /* 0x0000002f120e7c11 */ /* 0x040fe4000f8e18ff */
[----:B------:R-:W-:Y:S02]  /*15640*/  IADD3 R18, R18, 0x1, RZ ;  /* 0x0000000112127810 */ /* 0x000fe40007ffe0ff */
[----:B------:R-:W-:Y:S02]  /*15650*/  IADD3 R14, R14, 0xa0, RZ ;  /* 0x000000a00e0e7810 */ /* 0x000fe40007ffe0ff */
[----:B------:R-:W-:-:S04]  /*15660*/  ISETP.NE.AND P0, PT, R18, 0x4, PT ;  /* 0x000000041200780c */ /* 0x000fc80003f05270 */
[----:B------:R-:W-:Y:S02]  /*15670*/  SEL R18, R18, RZ, P0 ;  /* 0x000000ff12127207 */ /* 0x000fe40000000000 */
[----:B-1----:R-:W-:-:S04]  /*15680*/  PRMT R14, R17, 0x654, R14 ;  /* 0x00000654110e7816 */ /* 0x002fc8000000000e */
[----:B--2---:R1:W-:Y:S02]  /*15690*/  SYNCS.ARRIVE.TRANS64.RED.A1T0 RZ, [R14+URZ], RZ ;  /* 0x000000ff0eff79a7 */ /* 0x0043e4000810043f */
[----:B-1----:R-:W-:-:S04]  /*156a0*/  SEL R14, RZ, 0x1, P0 ;  /* 0x00000001ff0e7807 */ /* 0x002fc80000000000 */
[----:B------:R-:W-:-:S07]  /*156b0*/  LOP3.LUT R19, R19, R14, RZ, 0x3c, !PT ;  /* 0x0000000e13137212 */ /* 0x000fce00078e3cff */
.L_x_125:
[----:B------:R-:W-:Y:S05]  /*156c0*/  BSYNC B0 ;  /* 0x0000000000007941 */ /* 0x000fea0003800000 */
.L_x_124:
[----:B------:R-:W2:Y:S04]  /*156d0*/  LDL.LU R14, [R1+0xb0] ;  /* 0x0000b000010e7983 */ /* 0x000ea80000300800 */
[----:B------:R-:W3:Y:S04]  /*156e0*/  LDL.LU R35, [R1+0x84] ;  /* 0x0000840001237983 */ /* 0x000ee80000300800 */
[----:B------:R-:W4:Y:S01]  /*156f0*/  LDL.LU R34, [R1+0x88] ;  /* 0x0000880001227983 */ /* 0x000f220000300800 */
[----:B------:R-:W-:-:S03]  /*15700*/  F2FP.F16.E4M3.UNPACK_B R32, R0.H1 ;  /* 0x00000000ff20723e */ /* 0x000fc600030006ff */
[----:B------:R-:W5:Y:S02]  /*15710*/  LDL.LU R33, [R1+0x8c] ;  /* 0x00008c0001217983 */ /* 0x000f640000300800 */
[----:B------:R-:W-:Y:S02]  /*15720*/  HADD2.F32 R17, -RZ, R32.H1_H1 ;  /* 0x30000020ff117230 */ /* 0x000fe40000004100 */
[----:B------:R-:W3:Y:S04]  /*15730*/  LDL.LU R28, [R1+0x90] ;  /* 0x00009000011c7983 */ /* 0x000ee80000300800 */
[----:B------:R-:W5:Y:S04]  /*15740*/  LDL.LU R26, [R1+0x94] ;  /* 0x00009400011a7983 */ /* 0x000f680000300800 */
[----:B------:R-:W5:Y:S04]  /*15750*/  LDL.LU R31, [R1+0x98] ;  /* 0x00009800011f7983 */ /* 0x000f680000300800 */
[----:B------:R-:W5:Y:S04]  /*15760*/  LDL.LU R29, [R1+0x9c] ;  /* 0x00009c00011d7983 */ /* 0x000f680000300800 */
[----:B------:R-:W5:Y:S04]  /*15770*/  LDL.LU R48, [R1+0xa0] ;  /* 0x0000a00001307983 */ /* 0x000f680000300800 */
[----:B------:R-:W5:Y:S04]  /*15780*/  LDL.LU R44, [R1+0xa4] ;  /* 0x0000a400012c7983 */ /* 0x000f680000300800 */
[----:B------:R-:W5:Y:S01]  /*15790*/  LDL.LU R46, [R1+0xa8] ;  /* 0x0000a800012e7983 */ /* 0x000f620000300800 */
        /* <DEDUP_REMOVED lines=8> */
[----:B------:R-:W-:-:S03]  /*15820*/  FSEL R17, R8, 0.0052134888246655464172, P2 ;  /* 0x3baad5ea08117808 */ /* 0x000fc60001000000 */
[----:B------:R-:W-:Y:S01]  /*15830*/  FFMA R20, R21, R20, R22 ;  /* 0x0000001415147223 */ /* 0x000fe20000000016 */
[----:B------:R-:W-:-:S03]  /*15840*/  FSEL R23, -R9, -0.026868773624300956726, P2 ;  /* 0xbcdc1be709177808 */ /* 0x000fc60001000100 */
[----:B------:R-:W-:Y:S01]  /*15850*/  FFMA R20, R21, R20, R17 ;  /* 0x0000001415147223 */ /* 0x000fe20000000011 */
[----:B------:R-:W-:-:S03]  /*15860*/  FSEL R25, R10, 0.11284004896879196167, P2 ;  /* 0x3de718af0a197808 */ /* 0x000fc60001000000 */
[----:B------:R-:W-:Y:S01]  /*15870*/  FFMA R20, R21, R20, R23 ;  /* 0x0000001415147223 */ /* 0x000fe20000000017 */
[----:B------:R-:W-:Y:S02]  /*15880*/  FSEL R27, R11, -0.37612664699554443359, P2 ;  /* 0xbec093ac0b1b7808 */ /* 0x000fe40001000000 */
[----:B------:R-:W-:Y:S01]  /*15890*/  F2FP.F16.E4M3.UNPACK_B R17, R4 ;  /* 0x00000004ff11723e */ /* 0x000fe200020006ff */
[----:B------:R-:W-:Y:S01]  /*158a0*/  FFMA R20, R21, R20, R25 ;  /* 0x0000001415147223 */ /* 0x000fe20000000019 */
[----:B------:R-:W-:-:S03]  /*158b0*/  FSEL R24, R12, 0.12837915122509002686, P2 ;  /* 0x3e0375d30c187808 */ /* 0x000fc60001000000 */
[C---:B------:R-:W-:Y:S01]  /*158c0*/  FFMA R22, R21.reuse, R20, R27 ;  /* 0x0000001415167223 */ /* 0x040fe2000000001b */
[--C-:B------:R-:W-:Y:S02]  /*158d0*/  HADD2.F32 R23, -RZ, R17.reuse.H0_H0 ;  /* 0x20000011ff177230 */ /* 0x100fe40000004100 */
[----:B----4-:R-:W-:Y:S01]  /*158e0*/  FMUL R20, R2, R34 ;  /* 0x0000002202147220 */ /* 0x010fe20000400000 */
[----:B------:R-:W-:Y:S01]  /*158f0*/  HADD2.F32 R17, -RZ, R17.H1_H1 ;  /* 0x30000011ff117230 */ /* 0x000fe20000004100 */
[----:B------:R-:W-:Y:S01]  /*15900*/  FSEL R27, -|R30|, R30, P2 ;  /* 0x0000001e1e1b7208 */ /* 0x000fe20001000300 */
[----:B------:R-:W-:-:S03]  /*15910*/  FFMA R22, R21, R22, R24 ;  /* 0x0000001615167223 */ /* 0x000fc60000000018 */
[----:B------:R-:W-:Y:S01]  /*15920*/  FFMA R20, R16, R17, R20 ;  /* 0x0000001110147223 */ /* 0x000fe20000000014 */
[----:B------:R-:W-:Y:S01]  /*15930*/  FFMA R17, R22, R27, R27 ;  /* 0x0000001b16117223 */ /* 0x000fe2000000001b */
[----:B---3--:R-:W-:-:S03]  /*15940*/  FMUL R22, R2, R28 ;  /* 0x0000001c02167220 */ /* 0x008fc60000400000 */
[----:B------:R-:W1:Y:S01]  /*15950*/  @P2 MUFU.EX2 R28, R17 ;  /* 0x00000011001c2308 */ /* 0x000e620000000800 */
[----:B------:R-:W-:Y:S01]  /*15960*/  FMUL R25, R2, R35 ;  /* 0x0000002302197220 */ /* 0x000fe20000400000 */
[----:B------:R-:W-:Y:S02]  /*15970*/  F2FP.F16.E4M3.UNPACK_B R21, R4.H1 ;  /* 0x00000004ff15723e */ /* 0x000fe400030006ff */
[----:B------:R-:W-:Y:S01]  /*15980*/  F2FP.F16.E4M3.UNPACK_B R24, R3 ;  /* 0x00000003ff18723e */ /* 0x000fe200020006ff */
[----:B------:R-:W-:Y:S02]  /*15990*/  FFMA R4, R16, R23, R25 ;  /* 0x0000001710047223 */ /* 0x000fe40000000019 */
[--C-:B------:R-:W-:Y:S02]  /*159a0*/  HADD2.F32 R23, -RZ, R21.reuse.H0_H0 ;  /* 0x20000015ff177230 */ /* 0x100fe40000004100 */
[----:B------:R-:W-:Y:S02]  /*159b0*/  HADD2.F32 R25, -RZ, R21.H1_H1 ;  /* 0x30000015ff197230 */ /* 0x000fe40000004100 */
[----:B-----5:R-:W-:Y:S01]  /*159c0*/  FMUL R21, R2, R33 ;  /* 0x0000002102157220 */ /* 0x020fe20000400000 */
[----:B------:R-:W-:-:S02]  /*159d0*/  HADD2.F32 R27, -RZ, R24.H0_H0 ;  /* 0x20000018ff1b7230 */ /* 0x000fc40000004100 */
[----:B------:R-:W-:Y:S01]  /*159e0*/  FMUL R26, R2, R26 ;  /* 0x0000001a021a7220 */ /* 0x000fe20000400000 */
[----:B------:R-:W-:Y:S01]  /*159f0*/  FMUL R47, R4, 0.70710676908493041992 ;  /* 0x3f3504f3042f7820 */ /* 0x000fe20000400000 */
[C---:B------:R-:W-:Y:S01]  /*15a00*/  FFMA R21, R16.reuse, R23, R21 ;  /* 0x0000001710157223 */ /* 0x040fe20000000015 */
[C---:B------:R-:W-:Y:S01]  /*15a10*/  FFMA R22, R16.reuse, R25, R22 ;  /* 0x0000001910167223 */ /* 0x040fe20000000016 */
[----:B------:R-:W-:Y:S01]  /*15a20*/  FFMA R23, R16, R27, R26 ;  /* 0x0000001b10177223 */ /* 0x000fe2000000001a */
[C---:B------:R-:W-:Y:S01]  /*15a30*/  FMUL R26, R47.reuse, R47 ;  /* 0x0000002f2f1a7220 */ /* 0x040fe20000400000 */
[----:B-1----:R-:W-:Y:S01]  /*15a40*/  @P2 FADD R28, -R28, 1 ;  /* 0x3f8000001c1c2421 */ /* 0x002fe20000000100 */
[----:B------:R-:W-:Y:S01]  /*15a50*/  HADD2.F32 R25, -RZ, R24.H1_H1 ;  /* 0x30000018ff197230 */ /* 0x000fe20000004100 */
[----:B------:R-:W-:Y:S01]  /*15a60*/  F2FP.F16.E4M3.UNPACK_B R27, R3.H1 ;  /* 0x00000003ff1b723e */ /* 0x000fe200030006ff */
[----:B------:R-:W-:Y:S01]  /*15a70*/  FMUL R3, R2, R31 ;  /* 0x0000001f02037220 */ /* 0x000fe20000400000 */
[----:B------:R-:W-:Y:S01]  /*15a80*/  FSETP.GE.AND P0, PT, |R47|, 1.0029599666595458984, PT ;  /* 0x3f8060fe2f00780b */ /* 0x000fe20003f06200 */
[----:B------:R-:W-:Y:S01]  /*15a90*/  FMUL R49, R21, 0.70710676908493041992 ;  /* 0x3f3504f315317820 */ /* 0x000fe20000400000 */
[----:B------:R-:W-:Y:S01]  /*15aa0*/  FMUL R42, R20, 0.70710676908493041992 ;  /* 0x3f3504f3142a7820 */ /* 0x000fe20000400000 */
[----:B------:R-:W-:Y:S01]  /*15ab0*/  @P2 LOP3.LUT R17, R28, 0x80000000, R30, 0xb8, !PT ;  /* 0x800000001c112812 */ /* 0x000fe200078eb81e */
[----:B------:R-:W-:Y:S01]  /*15ac0*/  FMUL R24, R2, R29 ;  /* 0x0000001d02187220 */ /* 0x000fe20000400000 */
[----:B------:R-:W-:Y:S01]  /*15ad0*/  FSEL R26, |R47|, R26, P0 ;  /* 0x0000001a2f1a7208 */ /* 0x000fe20000000200 */
[----:B------:R-:W-:Y:S01]  /*15ae0*/  FFMA R3, R16, R25, R3 ;  /* 0x0000001910037223 */ /* 0x000fe20000000003 */
[----:B------:R-:W-:Y:S01]  /*15af0*/  FSEL R31, R6, 8.4834944573231041431e-05, P0 ;  /* 0x38b1e96a061f7808 */ /* 0x000fe20000000000 */
[----:B------:R-:W-:Y:S01]  /*15b00*/  FMUL R28, R49, R49 ;  /* 0x00000031311c7220 */ /* 0x000fe20000400000 */
[----:B------:R-:W-:Y:S01]  /*15b10*/  FSEL R33, -R7, -0.00082130916416645050049, P0 ;  /* 0xba574d2007217808 */ /* 0x000fe20000000100 */
[----:B------:R-:W-:-:S02]  /*15b20*/  HADD2.F32 R29, -RZ, R27.H0_H0 ;  /* 0x2000001bff1d7230 */ /* 0x000fc40000004100 */
[C---:B------:R-:W-:Y:S01]  /*15b30*/  FMUL R25, R42.reuse, R42 ;  /* 0x0000002a2a197220 */ /* 0x040fe20000400000 */
[C---:B------:R-:W-:Y:S02]  /*15b40*/  FSETP.GE.AND P3, PT, |R49|.reuse, 1.0029599666595458984, PT ;  /* 0x3f8060fe3100780b */ /* 0x040fe40003f66200 */
[----:B------:R-:W-:Y:S01]  /*15b50*/  FSETP.GE.AND P2, PT, |R42|, 1.0029599666595458984, PT ;  /* 0x3f8060fe2a00780b */ /* 0x000fe20003f46200 */
[----:B------:R-:W-:Y:S01]  /*15b60*/  FFMA R31, R26, R31, R33 ;  /* 0x0000001f1a1f7223 */ /* 0x000fe20000000021 */
[----:B------:R-:W-:Y:S01]  /*15b70*/  FSEL R36, |R49|, R28, P3 ;  /* 0x0000001c31247208 */ /* 0x000fe20001800200 */
[----:B------:R-:W-:Y:S01]  /*15b80*/  FFMA R24, R16, R29, R24 ;  /* 0x0000001d10187223 */ /* 0x000fe20000000018 */
[----:B------:R-:W-:Y:S02]  /*15b90*/  FSEL R33, R6, 8.4834944573231041431e-05, P3 ;  /* 0x38b1e96a06217808 */ /* 0x000fe40001800000 */
[----:B------:R-:W-:Y:S02]  /*15ba0*/  FSEL R35, -R7, -0.00082130916416645050049, P3 ;  /* 0xba574d2007237808 */ /* 0x000fe40001800100 */
[----:B------:R-:W-:-:S02]  /*15bb0*/  FSEL R30, |R42|, R25, P2 ;  /* 0x000000192a1e7208 */ /* 0x000fc40001000200 */
[----:B------:R-:W-:Y:S02]  /*15bc0*/  FSEL R25, R6, 8.4834944573231041431e-05, P2 ;  /* 0x38b1e96a06197808 */ /* 0x000fe40001000000 */
[----:B------:R-:W-:Y:S01]  /*15bd0*/  FSEL R29, -R7, -0.00082130916416645050049, P2 ;  /* 0xba574d20071d7808 */ /* 0x000fe20001000100 */
[----:B------:R-:W-:Y:S01]  /*15be0*/  FFMA R35, R36, R33, R35 ;  /* 0x0000002124237223 */ /* 0x000fe20000000023 */
[----:B------:R-:W-:Y:S01]  /*15bf0*/  FSEL R33, R8, 0.0052134888246655464172, P2 ;  /* 0x3baad5ea08217808 */ /* 0x000fe20001000000 */
[----:B------:R-:W-:Y:S02]  /*15c00*/  FMUL R51, R22, 0.70710676908493041992 ;  /* 0x3f3504f316337820 */ /* 0x000fe40000400000 */
[----:B------:R-:W-:Y:S01]  /*15c10*/  FFMA R29, R30, R25, R29 ;  /* 0x000000191e1d7223 */ /* 0x000fe2000000001d */
[----:B------:R-:W-:Y:S01]  /*15c20*/  FSEL R25, R8, 0.0052134888246655464172, P0 ;  /* 0x3baad5ea08197808 */ /* 0x000fe20000000000 */
[C---:B------:R-:W-:Y:S01]  /*15c30*/  FMUL R28, R51.reuse, R51 ;  /* 0x00000033331c7220 */ /* 0x040fe20000400000 */
[----:B------:R-:W-:Y:S01]  /*15c40*/  FSETP.GE.AND P4, PT, |R51|, 1.0029599666595458984, PT ;  /* 0x3f8060fe3300780b */ /* 0x000fe20003f86200 */
[----:B------:R-:W-:Y:S01]  /*15c50*/  FFMA R33, R30, R29, R33 ;  /* 0x0000001d1e217223 */ /* 0x000fe20000000021 */
[----:B------:R-:W-:Y:S01]  /*15c60*/  FSEL R37, R8, 0.0052134888246655464172, P3 ;  /* 0x3baad5ea08257808 */ /* 0x000fe20001800000 */
[----:B------:R-:W-:Y:S01]  /*15c70*/  FMUL R53, R23, 0.70710676908493041992 ;  /* 0x3f3504f317357820 */ /* 0x000fe20000400000 */
[----:B------:R-:W-:Y:S01]  /*15c80*/  FSEL R29, -R9, -0.026868773624300956726, P0 ;  /* 0xbcdc1be7091d7808 */ /* 0x000fe20000000100 */
[----:B------:R-:W-:Y:S01]  /*15c90*/  FFMA R25, R26, R31, R25 ;  /* 0x0000001f1a197223 */ /* 0x000fe20000000019 */
[----:B------:R-:W-:Y:S01]  /*15ca0*/  FSEL R38, |R51|, R28, P4 ;  /* 0x0000001c33267208 */ /* 0x000fe20002000200 */
[----:B------:R-:W-:Y:S01]  /*15cb0*/  FMUL R34, R53, R53 ;  /* 0x0000003535227220 */ /* 0x000fe20000400000 */
[----:B------:R-:W-:Y:S01]  /*15cc0*/  FSEL R39, R6, 8.4834944573231041431e-05, P4 ;  /* 0x38b1e96a06277808 */ /* 0x000fe20002000000 */
[----:B------:R-:W-:Y:S01]  /*15cd0*/  FFMA R37, R36, R35, R37 ;  /* 0x0000002324257223 */ /* 0x000fe20000000025 */
[----:B------:R-:W-:Y:S01]  /*15ce0*/  FSEL R41, -R7, -0.00082130916416645050049, P4 ;  /* 0xba574d2007297808 */ /* 0x000fe20002000100 */
[----:B------:R-:W-:Y:S01]  /*15cf0*/  FFMA R25, R26, R25, R29 ;  /* 0x000000191a197223 */ /* 0x000fe2000000001d */
[----:B------:R-:W-:-:S02]  /*15d00*/  FSEL R31, R10, 0.11284004896879196167, P0 ;  /* 0x3de718af0a1f7808 */ /* 0x000fc40000000000 */
[----:B------:R-:W-:Y:S02]  /*15d10*/  FSETP.GE.AND P5, PT, |R53|, 1.0029599666595458984, PT ;  /* 0x3f8060fe3500780b */ /* 0x000fe40003fa6200 */
[----:B------:R-:W-:Y:S01]  /*15d20*/  FSEL R35, -R9, -0.026868773624300956726, P2 ;  /* 0xbcdc1be709237808 */ /* 0x000fe20001000100 */
[----:B------:R-:W-:Y:S01]  /*15d30*/  FFMA R41, R38, R39, R41 ;  /* 0x0000002726297223 */ /* 0x000fe20000000029 */
[----:B------:R-:W-:Y:S01]  /*15d40*/  FFMA R25, R26, R25, R31 ;  /* 0x000000191a197223 */ /* 0x000fe2000000001f */
[----:B------:R-:W-:Y:S02]  /*15d50*/  FSEL R40, |R53|, R34, P5 ;  /* 0x0000002235287208 */ /* 0x000fe40002800200 */
[----:B------:R-:W-:Y:S01]  /*15d60*/  FSEL R43, R6, 8.4834944573231041431e-05, P5 ;  /* 0x38b1e96a062b7808 */ /* 0x000fe20002800000 */
[----:B------:R-:W-:Y:S01]  /*15d70*/  FFMA R33, R30, R33, R35 ;  /* 0x000000211e217223 */ /* 0x000fe20000000023 */
[----:B------:R-:W-:Y:S02]  /*15d80*/  FSEL R45, -R7, -0.00082130916416645050049, P5 ;  /* 0xba574d20072d7808 */ /* 0x000fe40002800100 */
[----:B------:R-:W-:-:S02]  /*15d90*/  FSEL R39, -R9, -0.026868773624300956726, P3 ;  /* 0xbcdc1be709277808 */ /* 0x000fc40001800100 */
[----:B------:R-:W-:Y:S01]  /*15da0*/  FSEL R31, R10, 0.11284004896879196167, P2 ;  /* 0x3de718af0a1f7808 */ /* 0x000fe20001000000 */
[----:B------:R-:W-:Y:S01]  /*15db0*/  FFMA R45, R40, R43, R45 ;  /* 0x0000002b282d7223 */ /* 0x000fe2000000002d */
[----:B------:R-:W-:Y:S01]  /*15dc0*/  FSEL R35, R11, -0.37612664699554443359, P2 ;  /* 0xbec093ac0b237808 */ /* 0x000fe20001000000 */
[----:B------:R-:W-:Y:S01]  /*15dd0*/  FFMA R37, R36, R37, R39 ;  /* 0x0000002524257223 */ /* 0x000fe20000000027 */
[----:B------:R-:W-:Y:S01]  /*15de0*/  FSEL R43, R8, 0.0052134888246655464172, P4 ;  /* 0x3baad5ea082b7808 */ /* 0x000fe20002000000 */
[----:B------:R-:W-:Y:S01]  /*15df0*/  FFMA R31, R30, R33, R31 ;  /* 0x000000211e1f7223 */ /* 0x000fe2000000001f */
[----:B------:R-:W-:-:S03]  /*15e00*/  FSEL R39, R10, 0.11284004896879196167, P3 ;  /* 0x3de718af0a277808 */ /* 0x000fc60001800000 */
[----:B------:R-:W-:Y:S01]  /*15e10*/  FFMA R31, R30, R31, R35 ;  /* 0x0000001f1e1f7223 */ /* 0x000fe20000000023 */
[----:B------:R-:W-:Y:S01]  /*15e20*/  FSEL R35, R11, -0.37612664699554443359, P3 ;  /* 0xbec093ac0b237808 */ /* 0x000fe20001800000 */
[----:B------:R-:W-:Y:S01]  /*15e30*/  FFMA R41, R38, R41, R43 ;  /* 0x0000002926297223 */ /* 0x000fe2000000002b */
[----:B------:R-:W-:Y:S01]  /*15e40*/  FFMA R37, R36, R37, R39 ;  /* 0x0000002524257223 */ /* 0x000fe20000000027 */
[----:B------:R-:W-:Y:S02]  /*15e50*/  FSEL R43, R8, 0.0052134888246655464172, P5 ;  /* 0x3baad5ea082b7808 */ /* 0x000fe40002800000 */
[----:B------:R-:W-:Y:S01]  /*15e60*/  FSEL R33, R12, 0.12837915122509002686, P2 ;  /* 0x3e0375d30c217808 */ /* 0x000fe20001000000 */
[----:B------:R-:W-:Y:S01]  /*15e70*/  FFMA R35, R36, R37, R35 ;  /* 0x0000002524237223 */ /* 0x000fe20000000023 */
[C---:B------:R-:W-:Y:S01]  /*15e80*/  FSEL R39, -R9.reuse, -0.026868773624300956726, P4 ;  /* 0xbcdc1be709277808 */ /* 0x040fe20002000100 */
[----:B------:R-:W-:Y:S01]  /*15e90*/  FFMA R43, R40, R45, R43 ;  /* 0x0000002d282b7223 */ /* 0x000fe2000000002b */
[----:B------:R-:W-:Y:S01]  /*15ea0*/  FSEL R37, -R9, -0.026868773624300956726, P5 ;  /* 0xbcdc1be709257808 */ /* 0x000fe20002800100 */
[----:B------:R-:W-:Y:S01]  /*15eb0*/  FFMA R31, R30, R31, R33 ;  /* 0x0000001f1e1f7223 */ /* 0x000fe20000000021 */
[----:B------:R-:W-:Y:S01]  /*15ec0*/  FSEL R33, R10, 0.11284004896879196167, P4 ;  /* 0x3de718af0a217808 */ /* 0x000fe20002000000 */
[----:B------:R-:W-:-:S02]  /*15ed0*/  FFMA R39, R38, R41, R39 ;  /* 0x0000002926277223 */ /* 0x000fc40000000027 */
[----:B------:R-:W-:Y:S01]  /*15ee0*/  FFMA R43, R40, R43, R37 ;  /* 0x0000002b282b7223 */ /* 0x000fe20000000025 */
[----:B------:R-:W-:Y:S01]  /*15ef0*/  FSEL R37, R11, -0.37612664699554443359, P4 ;  /* 0xbec093ac0b257808 */ /* 0x000fe20002000000 */
[----:B------:R-:W-:-:S04]  /*15f00*/  FFMA R33, R38, R39, R33 ;  /* 0x0000002726217223 */ /* 0x000fc80000000021 */
[----:B------:R-:W-:Y:S01]  /*15f10*/  FFMA R37, R38, R33, R37 ;  /* 0x0000002126257223 */ /* 0x000fe20000000025 */
[----:B------:R-:W-:Y:S02]  /*15f20*/  FMUL R33, R2, R44 ;  /* 0x0000002c02217220 */ /* 0x000fe40000400000 */
[----:B------:R-:W2:Y:S01]  /*15f30*/  LDL.LU R44, [R1+0xac] ;  /* 0x0000ac00012c7983 */ /* 0x000ea20000300800 */
[----:B------:R-:W-:-:S05]  /*15f40*/  FSEL R29, R11, -0.37612664699554443359, P0 ;  /* 0xbec093ac0b1d7808 */ /* 0x000fca0000000000 */
[----:B------:R-:W-:Y:S01]  /*15f50*/  FFMA R25, R26, R25, R29 ;  /* 0x000000191a197223 */ /* 0x000fe2000000001d */
[----:B------:R-:W-:-:S05]  /*15f60*/  FSEL R29, R12, 0.12837915122509002686, P0 ;  /* 0x3e0375d30c1d7808 */ /* 0x000fca0000000000 */
[----:B------:R-:W-:Y:S01]  /*15f70*/  FFMA R25, R26, R25, R29 ;  /* 0x000000191a197223 */ /* 0x000fe2000000001d */
[----:B------:R-:W-:Y:S02]  /*15f80*/  FSEL R29, R12, 0.12837915122509002686, P3 ;  /* 0x3e0375d30c1d7808 */ /* 0x000fe40001800000 */
[----:B------:R-:W-:-:S03]  /*15f90*/  FSEL R28, -|R47|, R47, P0 ;  /* 0x0000002f2f1c7208 */ /* 0x000fc60000000300 */
[----:B------:R-:W-:Y:S01]  /*15fa0*/  FFMA R36, R36, R35, R29 ;  /* 0x0000002324247223 */ /* 0x000fe2000000001d */
[----:B------:R-:W-:Y:S01]  /*15fb0*/  HADD2.F32 R29, -RZ, R27.H1_H1 ;  /* 0x3000001bff1d7230 */ /* 0x000fe20000004100 */
[----:B------:R-:W-:Y:S01]  /*15fc0*/  FSEL R27, -|R49|, R49, P3 ;  /* 0x00000031311b7208 */ /* 0x000fe20001800300 */
[----:B------:R-:W-:Y:S01]  /*15fd0*/  FFMA R25, R25, R28, R28 ;  /* 0x0000001c19197223 */ /* 0x000fe2000000001c */
[----:B------:R-:W-:-:S03]  /*15fe0*/  FSEL R26, -|R42|, R42, P2 ;  /* 0x0000002a2a1a7208 */ /* 0x000fc60001000300 */
[----:B------:R-:W-:Y:S01]  /*15ff0*/  FFMA R27, R36, R27, R27 ;  /* 0x0000001b241b7223 */ /* 0x000fe2000000001b */
[----:B------:R-:W1:Y:S01]  /*16000*/  @P0 MUFU.EX2 R34, R25 ;  /* 0x0000001900220308 */ /* 0x000e620000000800 */
[----:B------:R-:W-:Y:S01]  /*16010*/  FFMA R26, R31, R26, R26 ;  /* 0x0000001a1f1a7223 */ /* 0x000fe2000000001a */
[----:B------:R-:W-:Y:S01]  /*16020*/  FMUL R31, R2, R48 ;  /* 0x00000030021f7220 */ /* 0x000fe20000400000 */
[----:B------:R-:W-:Y:S02]  /*16030*/  F2FP.F16.E4M3.UNPACK_B R28, R0 ;  /* 0x00000000ff1c723e */ /* 0x000fe400020006ff */
[----:B------:R-:W-:-:S03]  /*16040*/  FSEL R39, R10, 0.11284004896879196167, P5 ;  /* 0x3de718af0a277808 */ /* 0x000fc60002800000 */
[----:B------:R-:W3:Y:S01]  /*16050*/  @P3 MUFU.EX2 R36, R27 ;  /* 0x0000001b00243308 */ /* 0x000ee20000000800 */
[----:B------:R-:W-:Y:S01]  /*16060*/  FFMA R0, R16, R29, R31 ;  /* 0x0000001d10007223 */ /* 0x000fe2000000001f */
[--C-:B------:R-:W-:Y:S02]  /*16070*/  HADD2.F32 R29, -RZ, R28.reuse.H0_H0 ;  /* 0x2000001cff1d7230 */ /* 0x100fe40000004100 */
[----:B------:R-:W-:Y:S01]  /*16080*/  FFMA R43, R40, R43, R39 ;  /* 0x0000002b282b7223 */ /* 0x000fe20000000027 */
[----:B------:R-:W-:Y:S01]  /*16090*/  HADD2.F32 R31, -RZ, R28.H1_H1 ;  /* 0x3000001cff1f7230 */ /* 0x000fe20000004100 */
[----:B------:R-:W-:Y:S01]  /*160a0*/  FSEL R41, R11, -0.37612664699554443359, P5 ;  /* 0xbec093ac0b297808 */ /* 0x000fe20002800000 */
[----:B------:R-:W-:Y:S01]  /*160b0*/  FMUL R30, R2, R46 ;  /* 0x0000002e021e7220 */ /* 0x000fe20000400000 */
[----:B------:R-:W-:Y:S01]  /*160c0*/  FSEL R39, R12, 0.12837915122509002686, P4 ;  /* 0x3e0375d30c277808 */ /* 0x000fe20002000000 */
[----:B------:R-:W-:Y:S01]  /*160d0*/  FFMA R28, R16, R29, R33 ;  /* 0x0000001d101c7223 */ /* 0x000fe20000000021 */
[----:B------:R-:W-:Y:S01]  /*160e0*/  FSEL R45, R12, 0.12837915122509002686, P5 ;  /* 0x3e0375d30c2d7808 */ /* 0x000fe20002800000 */
[----:B------:R-:W-:Y:S01]  /*160f0*/  FFMA R29, R16, R31, R30 ;  /* 0x0000001f101d7223 */ /* 0x000fe2000000001e */
[----:B------:R-:W-:Y:S01]  /*16100*/  FFMA R41, R40, R43, R41 ;  /* 0x0000002b28297223 */ /* 0x000fe20000000029 */
[----:B------:R-:W-:Y:S01]  /*16110*/  FSEL R30, -|R51|, R51, P4 ;  /* 0x00000033331e7208 */ /* 0x000fe20002000300 */
[----:B------:R-:W-:Y:S01]  /*16120*/  FFMA R37, R38, R37, R39 ;  /* 0x0000002526257223 */ /* 0x000fe20000000027 */
[----:B------:R-:W4:Y:S01]  /*16130*/  @P2 MUFU.EX2 R35, R26 ;  /* 0x0000001a00232308 */ /* 0x000f220000000800 */
[----:B------:R-:W-:Y:S01]  /*16140*/  FSEL R38, -|R53|, R53, P5 ;  /* 0x0000003535267208 */ /* 0x000fe20002800300 */
[----:B-1----:R-:W-:Y:S01]  /*16150*/  @P0 FADD R34, -R34, 1 ;  /* 0x3f80000022220421 */ /* 0x002fe20000000100 */
[----:B------:R-:W-:Y:S01]  /*16160*/  FFMA R41, R40, R41, R45 ;  /* 0x0000002928297223 */ /* 0x000fe2000000002d */
[----:B------:R-:W-:Y:S01]  /*16170*/  FFMA R30, R37, R30, R30 ;  /* 0x0000001e251e7223 */ /* 0x000fe2000000001e */
[----:B---3--:R-:W-:Y:S01]  /*16180*/  @P3 FADD R36, -R36, 1 ;  /* 0x3f80000024243421 */ /* 0x008fe20000000100 */
[----:B------:R-:W-:Y:S01]  /*16190*/  FMUL R55, R3, 0.70710676908493041992 ;  /* 0x3f3504f303377820 */ /* 0x000fe20000400000 */
[----:B------:R-:W-:Y:S01]  /*161a0*/  FFMA R31, R41, R38, R38 ;  /* 0x00000026291f7223 */ /* 0x000fe20000000026 */
[----:B------:R-:W-:Y:S01]  /*161b0*/  @P0 LOP3.LUT R25, R34, 0x80000000, R47, 0xb8, !PT ;  /* 0x8000000022190812 */ /* 0x000fe200078eb82f */
[----:B------:R-:W-:Y:S01]  /*161c0*/  FMUL R57, R24, 0.70710676908493041992 ;  /* 0x3f3504f318397820 */ /* 0x000fe20000400000 */
[----:B------:R-:W1:Y:S01]  /*161d0*/  @P4 MUFU.EX2 R34, R30 ;  /* 0x0000001e00224308 */ /* 0x000e620000000800 */
[----:B------:R-:W-:Y:S01]  /*161e0*/  @P3 LOP3.LUT R27, R36, 0x80000000, R49, 0xb8, !PT ;  /* 0x80000000241b3812 */ /* 0x000fe200078eb831 */
[----:B------:R-:W-:Y:S01]  /*161f0*/  FMUL R54, R0, 0.70710676908493041992 ;  /* 0x3f3504f300367820 */ /* 0x000fe20000400000 */
[----:B------:R-:W-:-:S02]  /*16200*/  HADD2.F32 R33, -RZ, R32.H0_H0 ;  /* 0x20000020ff217230 */ /* 0x000fc40000004100 */
[----:B------:R-:W-:Y:S01]  /*16210*/  FMUL R59, R28, 0.70710676908493041992 ;  /* 0x3f3504f31c3b7820 */ /* 0x000fe20000400000 */
[----:B------:R-:W-:Y:S01]  /*16220*/  FMUL R61, R29, 0.70710676908493041992 ;  /* 0x3f3504f31d3d7820 */ /* 0x000fe20000400000 */
[----:B------:R-:W3:Y:S01]  /*16230*/  LDL.LU R45, [R1+0x74] ;  /* 0x00007400012d7983 */ /* 0x000ee20000300800 */
[----:B------:R-:W5:Y:S01]  /*16240*/  @P5 MUFU.EX2 R36, R31 ;  /* 0x0000001f00245308 */ /* 0x000f620000000800 */
[----:B----4-:R-:W-:Y:S01]  /*16250*/  @P2 FADD R35, -R35, 1 ;  /* 0x3f80000023232421 */ /* 0x010fe20000000100 */
[----:B------:R-:W-:Y:S01]  /*16260*/  FMUL R32, R55, R55 ;  /* 0x0000003737207220 */ /* 0x000fe20000400000 */
[----:B------:R-:W-:Y:S01]  /*16270*/  FMUL R38, R57, R57 ;  /* 0x0000003939267220 */ /* 0x000fe20000400000 */
[----:B------:R-:W-:Y:S01]  /*16280*/  FMUL R40, R54, R54 ;  /* 0x0000003636287220 */ /* 0x000fe20000400000 */
[----:B------:R-:W-:Y:S01]  /*16290*/  FSETP.GE.AND P0, PT, |R55|, 1.0029599666595458984, PT ;  /* 0x3f8060fe3700780b */ /* 0x000fe20003f06200 */
[----:B------:R-:W4:Y:S01]  /*162a0*/  LDL.LU R58, [R1+0x78] ;  /* 0x00007800013a7983 */ /* 0x000f220000300800 */
[----:B------:R-:W-:-:S02]  /*162b0*/  @P2 LOP3.LUT R26, R35, 0x80000000, R42, 0xb8, !PT ;  /* 0x80000000231a2812 */ /* 0x000fc400078eb82a */
[----:B------:R-:W-:Y:S01]  /*162c0*/  FSETP.GE.AND P2, PT, |R57|, 1.0029599666595458984, PT ;  /* 0x3f8060fe3900780b */ /* 0x000fe20003f46200 */
[----:B-1----:R-:W-:Y:S01]  /*162d0*/  @P4 FADD R34, -R34, 1 ;  /* 0x3f80000022224421 */ /* 0x002fe20000000100 */
[C---:B------:R-:W-:Y:S01]  /*162e0*/  FSETP.GE.AND P3, PT, |R54|.reuse, 1.0029599666595458984, PT ;  /* 0x3f8060fe3600780b */ /* 0x040fe20003f66200 */
[----:B------:R-:W4:Y:S01]  /*162f0*/  LDL.LU R56, [R1+0x7c] ;  /* 0x00007c0001387983 */ /* 0x000f220000300800 */
[----:B------:R-:W-:Y:S02]  /*16300*/  FSEL R37, |R55|, R32, P0 ;  /* 0x0000002037257208 */ /* 0x000fe40000000200 */
[----:B------:R-:W-:Y:S02]  /*16310*/  FSEL R39, |R57|, R38, P2 ;  /* 0x0000002639277208 */ /* 0x000fe40001000200 */
[----:B------:R-:W-:Y:S01]  /*16320*/  FSEL R41, |R54|, R40, P3 ;  /* 0x0000002836297208 */ /* 0x000fe20001800200 */
[----:B-----5:R-:W-:Y:S01]  /*16330*/  @P5 FADD R36, -R36, 1 ;  /* 0x3f80000024245421 */ /* 0x020fe20000000100 */
[----:B------:R-:W-:-:S02]  /*16340*/  FSEL R38, R6, 8.4834944573231041431e-05, P0 ;  /* 0x38b1e96a06267808 */ /* 0x000fc40000000000 */
[----:B------:R-:W-:Y:S02]  /*16350*/  FSEL R40, -R7, -0.00082130916416645050049, P0 ;  /* 0xba574d2007287808 */ /* 0x000fe40000000100 */
[----:B------:R-:W-:Y:S02]  /*16360*/  @P4 LOP3.LUT R30, R34, 0x80000000, R51, 0xb8, !PT ;  /* 0x80000000221e4812 */ /* 0x000fe400078eb833 */
[----:B------:R-:W-:Y:S01]  /*16370*/  FSETP.GE.AND P4, PT, |R59|, 1.0029599666595458984, PT ;  /* 0x3f8060fe3b00780b */ /* 0x000fe20003f86200 */
[----:B------:R-:W-:Y:S01]  /*16380*/  FMUL R34, R61, R61 ;  /* 0x0000003d3d227220 */ /* 0x000fe20000400000 */
[----:B------:R-:W-:Y:S01]  /*16390*/  @P5 LOP3.LUT R31, R36, 0x80000000, R53, 0xb8, !PT ;  /* 0x80000000241f5812 */ /* 0x000fe200078eb835 */
[----:B------:R-:W-:Y:S01]  /*163a0*/  FFMA R38, R37, R38, R40 ;  /* 0x0000002625267223 */ /* 0x000fe20000000028 */
[----:B------:R-:W-:Y:S02]  /*163b0*/  FSEL R42, R6, 8.4834944573231041431e-05, P2 ;  /* 0x38b1e96a062a7808 */ /* 0x000fe40001000000 */
[----:B------:R-:W-:-:S02]  /*163c0*/  FSETP.GE.AND P5, PT, |R61|, 1.0029599666595458984, PT ;  /* 0x3f8060fe3d00780b */ /* 0x000fc40003fa6200 */
[C---:B------:R-:W-:Y:S02]  /*163d0*/  FSEL R36, R6.reuse, 8.4834944573231041431e-05, P4 ;  /* 0x38b1e96a06247808 */ /* 0x040fe40002000000 */
[C---:B------:R-:W-:Y:S02]  /*163e0*/  FSEL R40, -R7.reuse, -0.00082130916416645050049, P4 ;  /* 0xba574d2007287808 */ /* 0x040fe40002000100 */
[----:B------:R-:W-:Y:S02]  /*163f0*/  FSEL R46, R6, 8.4834944573231041431e-05, P3 ;  /* 0x38b1e96a062e7808 */ /* 0x000fe40001800000 */
[----:B------:R-:W-:Y:S02]  /*16400*/  FSEL R48, -R7, -0.00082130916416645050049, P3 ;  /* 0xba574d2007307808 */ /* 0x000fe40001800100 */
[----:B------:R-:W-:Y:S02]  /*16410*/  FSEL R47, |R61|, R34, P5 ;  /* 0x000000223d2f7208 */ /* 0x000fe40002800200 */
[----:B------:R-:W-:Y:S01]  /*16420*/  FSEL R34, R8, 0.0052134888246655464172, P0 ;  /* 0x3baad5ea08227808 */ /* 0x000fe20000000000 */
[----:B------:R-:W-:Y:S01]  /*16430*/  FFMA R46, R41, R46, R48 ;  /* 0x0000002e292e7223 */ /* 0x000fe20000000030 */
[----:B------:R-:W-:-:S02]  /*16440*/  FSEL R48, R6, 8.4834944573231041431e-05, P5 ;  /* 0x38b1e96a06307808 */ /* 0x000fc40002800000 */
[----:B------:R-:W-:Y:S01]  /*16450*/  FSEL R50, -R7, -0.00082130916416645050049, P5 ;  /* 0xba574d2007327808 */ /* 0x000fe20002800100 */
[----:B------:R-:W-:Y:S01]  /*16460*/  FFMA R34, R37, R38, R34 ;  /* 0x0000002625227223 */ /* 0x000fe20000000022 */
[----:B------:R-:W-:-:S03]  /*16470*/  FSEL R38, R8, 0.0052134888246655464172, P4 ;  /* 0x3baad5ea08267808 */ /* 0x000fc60002000000 */
[----:B------:R-:W-:Y:S01]  /*16480*/  FFMA R48, R47, R48, R50 ;  /* 0x000000302f307223 */ /* 0x000fe20000000032 */
[----:B------:R-:W-:-:S05]  /*16490*/  FSEL R50, R8, 0.0052134888246655464172, P5 ;  /* 0x3baad5ea08327808 */ /* 0x000fca0002800000 */
[----:B------:R-:W-:Y:S01]  /*164a0*/  FFMA R50, R47, R48, R50 ;  /* 0x000000302f327223 */ /* 0x000fe20000000032 */
[----:B------:R-:W-:Y:S01]  /*164b0*/  FSEL R48, -R9, -0.026868773624300956726, P4 ;  /* 0xbcdc1be709307808 */ /* 0x000fe20002000100 */
[----:B--2---:R-:W-:-:S04]  /*164c0*/  FMUL R35, R2, R44 ;  /* 0x0000002c02237220 */ /* 0x004fc80000400000 */
[----:B------:R-:W-:Y:S01]  /*164d0*/  FFMA R32, R16, R33, R35 ;  /* 0x0000002110207223 */ /* 0x000fe20000000023 */
[----:B------:R-:W-:Y:S01]  /*164e0*/  FMUL R33, R59, R59 ;  /* 0x0000003b3b217220 */ /* 0x000fe20000400000 */
[----:B------:R-:W-:-:S04]  /*164f0*/  FSEL R44, -R7, -0.00082130916416645050049, P2 ;  /* 0xba574d20072c7808 */ /* 0x000fc80001000100 */
[----:B------:R-:W-:Y:S01]  /*16500*/  FSEL R43, |R59|, R33, P4 ;  /* 0x000000213b2b7208 */ /* 0x000fe20002000200 */
[----:B------:R-:W-:-:S04]  /*16510*/  FFMA R42, R39, R42, R44 ;  /* 0x0000002a272a7223 */ /* 0x000fc8000000002c */
[----:B------:R-:W-:Y:S01]  /*16520*/  FFMA R44, R43, R36, R40 ;  /* 0x000000242b2c7223 */ /* 0x000fe20000000028 */
[C---:B------:R-:W-:Y:S02]  /*16530*/  FSEL R36, R8.reuse, 0.0052134888246655464172, P2 ;  /* 0x3baad5ea08247808 */ /* 0x040fe40001000000 */
[----:B------:R-:W-:-:S03]  /*16540*/  FSEL R40, R8, 0.0052134888246655464172, P3 ;  /* 0x3baad5ea08287808 */ /* 0x000fc60001800000 */
[----:B------:R-:W-:Y:S01]  /*16550*/  FFMA R42, R39, R42, R36 ;  /* 0x0000002a272a7223 */ /* 0x000fe20000000024 */
[----:B------:R-:W-:Y:S01]  /*16560*/  FSEL R36, -R9, -0.026868773624300956726, P0 ;  /* 0xbcdc1be709247808 */ /* 0x000fe20000000100 */
[----:B------:R-:W-:Y:S01]  /*16570*/  FFMA R40, R41, R46, R40 ;  /* 0x0000002e29287223 */ /* 0x000fe20000000028 */
[----:B------:R-:W-:Y:S01]  /*16580*/  FFMA R46, R43, R44, R38 ;  /* 0x0000002c2b2e7223 */ /* 0x000fe20000000026 */
[C---:B------:R-:W-:Y:S02]  /*16590*/  FSEL R38, -R9.reuse, -0.026868773624300956726, P2 ;  /* 0xbcdc1be709267808 */ /* 0x040fe40001000100 */
[----:B------:R-:W-:Y:S01]  /*165a0*/  FSEL R44, -R9, -0.026868773624300956726, P3 ;  /* 0xbcdc1be7092c7808 */ /* 0x000fe20001800100 */
[----:B------:R-:W-:Y:S01]  /*165b0*/  FFMA R34, R37, R34, R36 ;  /* 0x0000002225227223 */ /* 0x000fe20000000024 */
[C---:B------:R-:W-:Y:S01]  /*165c0*/  FSEL R36, R10.reuse, 0.11284004896879196167, P0 ;  /* 0x3de718af0a247808 */ /* 0x040fe20000000000 */
[----:B------:R-:W-:Y:S01]  /*165d0*/  FFMA R42, R39, R42, R38 ;  /* 0x0000002a272a7223 */ /* 0x000fe20000000026 */
[----:B------:R-:W-:Y:S01]  /*165e0*/  FSEL R38, R11, -0.37612664699554443359, P0 ;  /* 0xbec093ac0b267808 */ /* 0x000fe20000000000 */
[----:B------:R-:W-:Y:S01]  /*165f0*/  FFMA R44, R41, R40, R44 ;  /* 0x00000028292c7223 */ /* 0x000fe2000000002c */
[C---:B------:R-:W-:Y:S01]  /*16600*/  FSEL R40, R10.reuse, 0.11284004896879196167, P2 ;  /* 0x3de718af0a287808 */ /* 0x040fe20001000000 */
[----:B------:R-:W-:Y:S01]  /*16610*/  FFMA R34, R37, R34, R36 ;  /* 0x0000002225227223 */ /* 0x000fe20000000024 */
[----:B------:R-:W-:Y:S01]  /*16620*/  FFMA R48, R43, R46, R48 ;  /* 0x0000002e2b307223 */ /* 0x000fe20000000030 */
[----:B------:R-:W-:-:S02]  /*16630*/  FSEL R46, R10, 0.11284004896879196167, P3 ;  /* 0x3de718af0a2e7808 */ /* 0x000fc40001800000 */
[----:B------:R-:W-:Y:S01]  /*16640*/  FSEL R36, R12, 0.12837915122509002686, P0 ;  /* 0x3e0375d30c247808 */ /* 0x000fe20000000000 */
[----:B------:R-:W-:Y:S01]  /*16650*/  FFMA R34, R37, R34, R38 ;  /* 0x0000002225227223 */ /* 0x000fe20000000026 */
[----:B------:R-:W-:Y:S01]  /*16660*/  FFMA R40, R39, R42, R40 ;  /* 0x0000002a27287223 */ /* 0x000fe20000000028 */
[----:B------:R-:W-:Y:S01]  /*16670*/  FSEL R42, R11, -0.37612664699554443359, P3 ;  /* 0xbec093ac0b2a7808 */ /* 0x000fe20001800000 */
[----:B------:R-:W-:Y:S01]  /*16680*/  FFMA R44, R41, R44, R46 ;  /* 0x0000002c292c7223 */ /* 0x000fe2000000002e */
[----:B------:R-:W-:Y:S01]  /*16690*/  FSEL R33, -|R55|, R55, P0 ;  /* 0x0000003737217208 */ /* 0x000fe20000000300 */
[----:B------:R-:W-:Y:S02]  /*166a0*/  FFMA R34, R37, R34, R36 ;  /* 0x0000002225227223 */ /* 0x000fe40000000024 */
[----:B------:R-:W-:Y:S02]  /*166b0*/  FFMA R44, R41, R44, R42 ;  /* 0x0000002c292c7223 */ /* 0x000fe4000000002a */
[----:B------:R-:W-:Y:S01]  /*166c0*/  FFMA R42, R34, R33, R33 ;  /* 0x00000021222a7223 */ /* 0x000fe20000000021 */
[----:B------:R-:W-:-:S05]  /*166d0*/  FSEL R34, R12, 0.12837915122509002686, P3 ;  /* 0x3e0375d30c227808 */ /* 0x000fca0001800000 */
[----:B------:R-:W-:Y:S02]  /*166e0*/  FFMA R34, R41, R44, R34 ;  /* 0x0000002c29227223 */ /* 0x000fe40000000022 */
[----:B------:R-:W2:Y:S01]  /*166f0*/  LDL.LU R41, [R1+0x80] ;  /* 0x0000800001297983 */ /* 0x000ea20000300800 */
[----:B------:R-:W-:Y:S02]  /*16700*/  FSEL R38, R11, -0.37612664699554443359, P2 ;  /* 0xbec093ac0b267808 */ /* 0x000fe40001000000 */
[----:B------:R-:W-:-:S03]  /*16710*/  FSEL R36, R12, 0.12837915122509002686, P2 ;  /* 0x3e0375d30c247808 */ /* 0x000fc60001000000 */
[----:B------:R-:W-:Y:S01]  /*16720*/  FFMA R38, R39, R40, R38 ;  /* 0x0000002827267223 */ /* 0x000fe20000000026 */
[----:B------:R-:W-:-:S03]  /*16730*/  FSEL R35, -|R57|, R57, P2 ;  /* 0x0000003939237208 */ /* 0x000fc60001000300 */
[----:B------:R-:W-:Y:S01]  /*16740*/  FFMA R38, R39, R38, R36 ;  /* 0x0000002627267223 */ /* 0x000fe20000000024 */
[----:B------:R-:W-:Y:S02]  /*16750*/  FSEL R52, -R9, -0.026868773624300956726, P5 ;  /* 0xbcdc1be709347808 */ /* 0x000fe40002800100 */
[----:B------:R-:W-:Y:S01]  /*16760*/  F2FP.F16.E4M3.UNPACK_B R33, R5 ;  /* 0x00000005ff21723e */ /* 0x000fe200020006ff */
[----:B------:R-:W-:Y:S01]  /*16770*/  FFMA R44, R38, R35, R35 ;  /* 0x00000023262c7223 */ /* 0x000fe20000000023 */
[C---:B------:R-:W-:Y:S01]  /*16780*/  FSEL R40, R10.reuse, 0.11284004896879196167, P4 ;  /* 0x3de718af0a287808 */ /* 0x040fe20002000000 */
[----:B------:R-:W-:Y:S02]  /*16790*/  FFMA R50, R47, R50, R52 ;  /* 0x000000322f327223 */ /* 0x000fe40000000034 */
[----:B------:R-:W1:Y:S01]  /*167a0*/  @P2 MUFU.EX2 R38, R44 ;  /* 0x0000002c00262308 */ /* 0x000e620000000800 */
[----:B------:R-:W-:Y:S01]  /*167b0*/  HADD2.F32 R35, -RZ, R33.H0_H0 ;  /* 0x20000021ff237230 */ /* 0x000fe20000004100 */
[----:B------:R-:W-:Y:S01]  /*167c0*/  FSEL R52, R10, 0.11284004896879196167, P5 ;  /* 0x3de718af0a347808 */ /* 0x000fe20002800000 */
[----:B---3--:R-:W-:Y:S01]  /*167d0*/  FMUL R37, R2, R45 ;  /* 0x0000002d02257220 */ /* 0x008fe20000400000 */
[----:B------:R-:W-:-:S02]  /*167e0*/  FSEL R39, -|R54|, R54, P3 ;  /* 0x0000003636277208 */ /* 0x000fc40001800300 */
[----:B------:R-:W-:Y:S01]  /*167f0*/  F2FP.F16.E4M3.UNPACK_B R5, R5.H1 ;  /* 0x00000005ff05723e */ /* 0x000fe200030006ff */
[----:B------:R-:W-:Y:S01]  /*16800*/  FFMA R40, R43, R48, R40 ;  /* 0x000000302b287223 */ /* 0x000fe20000000028 */
[C---:B------:R-:W-:Y:S01]  /*16810*/  FSEL R46, R11.reuse, -0.37612664699554443359, P4 ;  /* 0xbec093ac0b2e7808 */ /* 0x040fe20002000000 */
[----:B------:R-:W-:Y:S01]  /*16820*/  FFMA R49, R16, R35, R37 ;  /* 0x0000002310317223 */ /* 0x000fe20000000025 */
[----:B------:R-:W-:Y:S01]  /*16830*/  FSEL R48, R11, -0.37612664699554443359, P5 ;  /* 0xbec093ac0b307808 */ /* 0x000fe20002800000 */
[----:B------:R-:W-:Y:S01]  /*16840*/  FFMA R50, R47, R50, R52 ;  /* 0x000000322f327223 */ /* 0x000fe20000000034 */
[----:B------:R-:W-:Y:S01]  /*16850*/  FFMA R45, R34, R39, R39 ;  /* 0x00000027222d7223 */ /* 0x000fe20000000027 */
[----:B------:R-:W-:Y:S02]  /*16860*/  HADD2.F32 R33, -RZ, R33.H1_H1 ;  /* 0x30000021ff217230 */ /* 0x000fe40000004100 */
[----:B------:R-:W-:Y:S01]  /*16870*/  FFMA R40, R43, R40, R46 ;  /* 0x000000282b287223 */ /* 0x000fe2000000002e */
[----:B------:R-:W-:-:S02]  /*16880*/  HADD2.F32 R35, -RZ, R5.H0_H0 ;  /* 0x20000005ff237230 */ /* 0x000fc40000004100 */
[C---:B----4-:R-:W-:Y:S01]  /*16890*/  FMUL R37, R2.reuse, R58 ;  /* 0x0000003a02257220 */ /* 0x050fe20000400000 */
[----:B------:R-:W-:Y:S01]  /*168a0*/  FMUL R34, R2, R56 ;  /* 0x0000003802227220 */ /* 0x000fe20000400000 */
[C---:B------:R-:W-:Y:S01]  /*168b0*/  FSEL R46, R12.reuse, 0.12837915122509002686, P4 ;  /* 0x3e0375d30c2e7808 */ /* 0x040fe20002000000 */
[----:B------:R-:W-:Y:S01]  /*168c0*/  FFMA R48, R47, R50, R48 ;  /* 0x000000322f307223 */ /* 0x000fe20000000030 */
[----:B------:R-:W-:Y:S01]  /*168d0*/  FSEL R52, R12, 0.12837915122509002686, P5 ;  /* 0x3e0375d30c347808 */ /* 0x000fe20002800000 */
[----:B------:R-:W3:Y:S01]  /*168e0*/  @P0 MUFU.EX2 R36, R42 ;  /* 0x0000002a00240308 */ /* 0x000ee20000000800 */
[C---:B------:R-:W-:Y:S01]  /*168f0*/  FFMA R51, R16.reuse, R33, R37 ;  /* 0x0000002110337223 */ /* 0x040fe20000000025 */
[----:B------:R-:W-:Y:S01]  /*16900*/  FFMA R53, R16, R35, R34 ;  /* 0x0000002310357223 */ /* 0x000fe20000000022 */
[----:B------:R-:W-:Y:S01]  /*16910*/  FSEL R33, -|R59|, R59, P4 ;  /* 0x0000003b3b217208 */ /* 0x000fe20002000300 */
[----:B------:R-:W-:Y:S01]  /*16920*/  FFMA R40, R43, R40, R46 ;  /* 0x000000282b287223 */ /* 0x000fe2000000002e */
[----:B------:R-:W-:Y:S01]  /*16930*/  FSEL R35, -|R61|, R61, P5 ;  /* 0x0000003d3d237208 */ /* 0x000fe20002800300 */
[----:B------:R-:W-:-:S02]  /*16940*/  FFMA R48, R47, R48, R52 ;  /* 0x000000302f307223 */ /* 0x000fc40000000034 */
[----:B------:R-:W4:Y:S01]  /*16950*/  @P3 MUFU.EX2 R39, R45 ;  /* 0x0000002d00273308 */ /* 0x000f220000000800 */
[----:B-1----:R-:W-:Y:S01]  /*16960*/  @P2 FADD R38, -R38, 1 ;  /* 0x3f80000026262421 */ /* 0x002fe20000000100 */
[----:B------:R-:W-:Y:S01]  /*16970*/  FFMA R46, R40, R33, R33 ;  /* 0x00000021282e7223 */ /* 0x000fe20000000021 */
[----:B------:R-:W-:-:S03]  /*16980*/  FFMA R48, R48, R35, R35 ;  /* 0x0000002330307223 */ /* 0x000fc60000000023 */
[----:B------:R-:W-:Y:S02]  /*16990*/  @P2 LOP3.LUT R44, R38, 0x80000000, R57, 0xb8, !PT ;  /* 0x80000000262c2812 */ /* 0x000fe400078eb839 */
[----:B------:R-:W1:Y:S01]  /*169a0*/  @P4 MUFU.EX2 R38, R46 ;  /* 0x0000002e00264308 */ /* 0x000e620000000800 */
[----:B---3--:R-:W-:-:S07]  /*169b0*/  @P0 FADD R36, -R36, 1 ;  /* 0x3f80000024240421 */ /* 0x008fce0000000100 */
[----:B------:R-:W3:Y:S01]  /*169c0*/  @P5 MUFU.EX2 R40, R48 ;  /* 0x0000003000285308 */ /* 0x000ee20000000800 */
[----:B----4-:R-:W-:Y:S01]  /*169d0*/  @P3 FADD R39, -R39, 1 ;  /* 0x3f80000027273421 */ /* 0x010fe20000000100 */
[----:B------:R-:W-:Y:S02]  /*169e0*/  HADD2.F32 R5, -RZ, R5.H1_H1 ;  /* 0x30000005ff057230 */ /* 0x000fe40000004100 */
[----:B------:R-:W-:Y:S01]  /*169f0*/  FMUL R60, R32, 0.70710676908493041992 ;  /* 0x3f3504f3203c7820 */ /* 0x000fe20000400000 */
[----:B------:R-:W-:Y:S01]  /*16a00*/  @P0 LOP3.LUT R42, R36, 0x80000000, R55, 0xb8, !PT ;  /* 0x80000000242a0812 */ /* 0x000fe200078eb837 */
[----:B------:R-:W-:Y:S01]  /*16a10*/  FMUL R56, R51, 0.70710676908493041992 ;  /* 0x3f3504f333387820 */ /* 0x000fe20000400000 */
[----:B------:R-:W-:Y:S01]  /*16a20*/  FMUL R55, R49, 0.70710676908493041992 ;  /* 0x3f3504f331377820 */ /* 0x000fe20000400000 */
[----:B------:R-:W-:Y:S01]  /*16a30*/  @P3 LOP3.LUT R45, R39, 0x80000000, R54, 0xb8, !PT ;  /* 0x80000000272d3812 */ /* 0x000fe200078eb836 */
[C---:B------:R-:W-:Y:S01]  /*16a40*/  FMUL R36, R60.reuse, R60 ;  /* 0x0000003c3c247220 */ /* 0x040fe20000400000 */
[----:B------:R-:W-:Y:S01]  /*16a50*/  FSETP.GE.AND P0, PT, |R60|, 1.0029599666595458984, PT ;  /* 0x3f8060fe3c00780b */ /* 0x000fe20003f06200 */
[C---:B------:R-:W-:Y:S01]  /*16a60*/  FMUL R35, R56.reuse, R56 ;  /* 0x0000003838237220 */ /* 0x040fe20000400000 */
[----:B------:R-:W-:Y:S01]  /*16a70*/  FSETP.GE.AND P2, PT, |R56|, 1.0029599666595458984, PT ;  /* 0x3f8060fe3800780b */ /* 0x000fe20003f46200 */
[C---:B------:R-:W-:Y:S01]  /*16a80*/  FMUL R34, R55.reuse, R55 ;  /* 0x0000003737227220 */ /* 0x040fe20000400000 */
[----:B------:R-:W-:Y:S01]  /*16a90*/  FSETP.GE.AND P3, PT, |R55|, 1.0029599666595458984, PT ;  /* 0x3f8060fe3700780b */ /* 0x000fe20003f66200 */
[----:B-1----:R-:W-:Y:S01]  /*16aa0*/  @P4 FADD R38, -R38, 1 ;  /* 0x3f80000026264421 */ /* 0x002fe20000000100 */
[----:B------:R-:W-:Y:S01]  /*16ab0*/  FMUL R57, R53, 0.70710676908493041992 ;  /* 0x3f3504f335397820 */ /* 0x000fe20000400000 */
[----:B---3--:R-:W-:Y:S01]  /*16ac0*/  @P5 FADD R40, -R40, 1 ;  /* 0x3f80000028285421 */ /* 0x008fe20000000100 */
[----:B------:R-:W-:-:S02]  /*16ad0*/  FSEL R47, |R60|, R36, P0 ;  /* 0x000000243c2f7208 */ /* 0x000fc40000000200 */
[----:B------:R-:W-:Y:S02]  /*16ae0*/  FSEL R36, |R56|, R35, P2 ;  /* 0x0000002338247208 */ /* 0x000fe40001000200 */
[----:B------:R-:W-:Y:S02]  /*16af0*/  FSEL R34, |R55|, R34, P3 ;  /* 0x0000002237227208 */ /* 0x000fe40001800200 */
[C---:B------:R-:W-:Y:S02]  /*16b00*/  FSEL R35, R6.reuse, 8.4834944573231041431e-05, P3 ;  /* 0x38b1e96a06237808 */ /* 0x040fe40001800000 */
[----:B------:R-:W-:Y:S02]  /*16b10*/  FSEL R37, -R7, -0.00082130916416645050049, P3 ;  /* 0xba574d2007257808 */ /* 0x000fe40001800100 */
[----:B------:R-:W-:Y:S02]  /*16b20*/  FSEL R39, R6, 8.4834944573231041431e-05, P2 ;  /* 0x38b1e96a06277808 */ /* 0x000fe40001000000 */
[----:B------:R-:W-:-:S02]  /*16b30*/  @P4 LOP3.LUT R46, R38, 0x80000000, R59, 0xb8, !PT ;  /* 0x80000000262e4812 */ /* 0x000fc400078eb83b */
[----:B------:R-:W-:Y:S02]  /*16b40*/  @P5 LOP3.LUT R48, R40, 0x80000000, R61, 0xb8, !PT ;  /* 0x8000000028305812 */ /* 0x000fe400078eb83d */
[----:B------:R-:W-:Y:S01]  /*16b50*/  FSETP.GE.AND P4, PT, |R57|, 1.0029599666595458984, PT ;  /* 0x3f8060fe3900780b */ /* 0x000fe20003f86200 */
[----:B------:R-:W-:Y:S01]  /*16b60*/  FFMA R35, R34, R35, R37 ;  /* 0x0000002322237223 */ /* 0x000fe20000000025 */
[C---:B------:R-:W-:Y:S02]  /*16b70*/  FSEL R50, R6.reuse, 8.4834944573231041431e-05, P0 ;  /* 0x38b1e96a06327808 */ /* 0x040fe40000000000 */
[----:B------:R-:W-:Y:S02]  /*16b80*/  FSEL R52, -R7, -0.00082130916416645050049, P0 ;  /* 0xba574d2007347808 */ /* 0x000fe40000000100 */
[----:B------:R-:W-:-:S03]  /*16b90*/  FSEL R38, R6, 8.4834944573231041431e-05, P4 ;  /* 0x38b1e96a06267808 */ /* 0x000fc60002000000 */
[----:B------:R-:W-:Y:S01]  /*16ba0*/  FFMA R50, R47, R50, R52 ;  /* 0x000000322f327223 */ /* 0x000fe20000000034 */
[----:B------:R-:W-:-:S05]  /*16bb0*/  FSEL R52, R8, 0.0052134888246655464172, P0 ;  /* 0x3baad5ea08347808 */ /* 0x000fca0000000000 */
[----:B------:R-:W-:Y:S01]  /*16bc0*/  FFMA R50, R47, R50, R52 ;  /* 0x000000322f327223 */ /* 0x000fe20000000034 */
[----:B------:R-:W-:Y:S01]  /*16bd0*/  FMUL R21, R21, 0.5 ;  /* 0x3f00000015157820 */ /* 0x000fe20000400000 */
[----:B------:R-:W-:Y:S01]  /*16be0*/  FMUL R4, R4, 0.5 ;  /* 0x3f00000004047820 */ /* 0x000fe20000400000 */
[----:B------:R-:W-:Y:S01]  /*16bf0*/  FMUL R20, R20, 0.5 ;  /* 0x3f00000014147820 */ /* 0x000fe20000400000 */
[----:B------:R-:W-:Y:S01]  /*16c00*/  FADD R25, R25, 1 ;  /* 0x3f80000019197421 */ /* 0x000fe20000000000 */
[----:B------:R-:W-:Y:S01]  /*16c10*/  FMUL R22, R22, 0.5 ;  /* 0x3f00000016167820 */ /* 0x000fe20000400000 */
[----:B------:R-:W-:Y:S01]  /*16c20*/  FMUL R14, R14, 0.5 ;  /* 0x3f0000000e0e7820 */ /* 0x000fe20000400000 */
[----:B------:R-:W-:Y:S01]  /*16c30*/  FADD R17, R17, 1 ;  /* 0x3f80000011117421 */ /* 0x000fe20000000000 */
[----:B------:R-:W-:Y:S01]  /*16c40*/  FMUL R25, R4, R25 ;  /* 0x0000001904197220 */ /* 0x000fe20000400000 */
[----:B------:R-:W-:Y:S01]  /*16c50*/  FMUL R23, R23, 0.5 ;  /* 0x3f00000017177820 */ /* 0x000fe20000400000 */
[----:B------:R-:W-:Y:S01]  /*16c60*/  FADD R4, R31, 1 ;  /* 0x3f8000001f047421 */ /* 0x000fe20000000000 */
[----:B------:R-:W-:Y:S01]  /*16c70*/  FMUL R0, R0, 0.5 ;  /* 0x3f00000000007820 */ /* 0x000fe20000400000 */
[----:B------:R-:W-:Y:S01]  /*16c80*/  FMUL R28, R28, 0.5 ;  /* 0x3f0000001c1c7820 */ /* 0x000fe20000400000 */
[----:B------:R-:W-:Y:S01]  /*16c90*/  FADD R45, R45, 1 ;  /* 0x3f8000002d2d7421 */ /* 0x000fe20000000000 */
[----:B------:R-:W-:Y:S01]  /*16ca0*/  FMUL R14, R17, R14 ;  /* 0x0000000e110e7220 */ /* 0x000fe20000400000 */
[----:B------:R-:W-:Y:S01]  /*16cb0*/  FMUL R23, R23, R4 ;  /* 0x0000000417177220 */ /* 0x000fe20000400000 */
[----:B------:R-:W-:Y:S01]  /*16cc0*/  FMUL R24, R24, 0.5 ;  /* 0x3f00000018187820 */ /* 0x000fe20000400000 */
[----:B------:R-:W-:Y:S01]  /*16cd0*/  FADD R17, R44, 1 ;  /* 0x3f8000002c117421 */ /* 0x000fe20000000000 */
[----:B------:R-:W-:Y:S01]  /*16ce0*/  FMUL R29, R29, 0.5 ;  /* 0x3f0000001d1d7820 */ /* 0x000fe20000400000 */
[----:B------:R-:W-:Y:S01]  /*16cf0*/  FMUL R32, R32, 0.5 ;  /* 0x3f00000020207820 */ /* 0x000fe20000400000 */
[----:B------:R-:W-:Y:S01]  /*16d00*/  FADD R48, R48, 1 ;  /* 0x3f80000030307421 */ /* 0x000fe20000000000 */
[----:B------:R-:W-:Y:S01]  /*16d10*/  FMUL R4, R53, 0.5 ;  /* 0x3f00000035047820 */ /* 0x000fe20000400000 */
[----:B------:R-:W-:-:S02]  /*16d20*/  FMUL R17, R24, R17 ;  /* 0x0000001118117220 */ /* 0x000fc40000400000 */
[----:B------:R-:W-:Y:S01]  /*16d30*/  FMUL R29, R29, R48 ;  /* 0x000000301d1d7220 */ /* 0x000fe20000400000 */
[----:B--2---:R-:W-:-:S04]  /*16d40*/  FMUL R33, R2, R41 ;  /* 0x0000002902217220 */ /* 0x004fc80000400000 */
[----:B------:R-:W-:Y:S01]  /*16d50*/  FFMA R54, R16, R5, R33 ;  /* 0x0000000510367223 */ /* 0x000fe20000000021 */
[----:B------:R-:W-:-:S03]  /*16d60*/  FSEL R41, -R7, -0.00082130916416645050049, P2 ;  /* 0xba574d2007297808 */ /* 0x000fc60001000100 */
[----:B------:R-:W-:Y:S01]  /*16d70*/  FMUL R58, R54, 0.70710676908493041992 ;  /* 0x3f3504f3363a7820 */ /* 0x000fe20000400000 */
[----:B------:R-:W-:Y:S01]  /*16d80*/  FMUL R5, R57, R57 ;  /* 0x0000003939057220 */ /* 0x000fe20000400000 */
[----:B------:R-:W-:-:S03]  /*16d90*/  FFMA R39, R36, R39, R41 ;  /* 0x0000002724277223 */ /* 0x000fc60000000029 */
[----:B------:R-:W-:Y:S02]  /*16da0*/  FSETP.GE.AND P5, PT, |R58|, 1.0029599666595458984, PT ;  /* 0x3f8060fe3a00780b */ /* 0x000fe40003fa6200 */
[----:B------:R-:W-:Y:S02]  /*16db0*/  FSEL R37, |R57|, R5, P4 ;  /* 0x0000000539257208 */ /* 0x000fe40002000200 */
[----:B------:R-:W-:Y:S02]  /*16dc0*/  FSEL R41, R6, 8.4834944573231041431e-05, P5 ;  /* 0x38b1e96a06297808 */ /* 0x000fe40002800000 */
[C---:B------:R-:W-:Y:S02]  /*16dd0*/  FSEL R6, -R7.reuse, -0.00082130916416645050049, P4 ;  /* 0xba574d2007067808 */ /* 0x040fe40002000100 */
[----:B------:R-:W-:Y:S01]  /*16de0*/  FSEL R5, R8, 0.0052134888246655464172, P3 ;  /* 0x3baad5ea08057808 */ /* 0x000fe20001800000 */
[----:B------:R-:W-:Y:S01]  /*16df0*/  FMUL R33, R58, R58 ;  /* 0x0000003a3a217220 */ /* 0x000fe20000400000 */
[----:B------:R-:W-:Y:S01]  /*16e00*/  FSEL R43, -R7, -0.00082130916416645050049, P5 ;  /* 0xba574d20072b7808 */ /* 0x000fe20002800100 */
[----:B------:R-:W-:Y:S01]  /*16e10*/  FFMA R6, R37, R38, R6 ;  /* 0x0000002625067223 */ /* 0x000fe20000000006 */
[----:B------:R-:W-:Y:S01]  /*16e20*/  FSEL R7, R8, 0.0052134888246655464172, P2 ;  /* 0x3baad5ea08077808 */ /* 0x000fe20001000000 */
[----:B------:R-:W-:Y:S01]  /*16e30*/  FFMA R5, R34, R35, R5 ;  /* 0x0000002322057223 */ /* 0x000fe20000000005 */
[----:B------:R-:W-:-:S02]  /*16e40*/  FSEL R38, R8, 0.0052134888246655464172, P4 ;  /* 0x3baad5ea08267808 */ /* 0x000fc40002000000 */
[----:B------:R-:W-:Y:S02]  /*16e50*/  FSEL R35, R8, 0.0052134888246655464172, P5 ;  /* 0x3baad5ea08237808 */ /* 0x000fe40002800000 */
[C---:B------:R-:W-:Y:S01]  /*16e60*/  FSEL R8, -R9.reuse, -0.026868773624300956726, P0 ;  /* 0xbcdc1be709087808 */ /* 0x040fe20000000100 */
[----:B------:R-:W-:Y:S01]  /*16e70*/  FFMA R39, R36, R39, R7 ;  /* 0x0000002724277223 */ /* 0x000fe20000000007 */
[----:B------:R-:W-:Y:S02]  /*16e80*/  FSEL R40, |R58|, R33, P5 ;  /* 0x000000213a287208 */ /* 0x000fe40002800200 */
[----:B------:R-:W-:Y:S01]  /*16e90*/  FSEL R7, -R9, -0.026868773624300956726, P3 ;  /* 0xbcdc1be709077808 */ /* 0x000fe20001800100 */
[----:B------:R-:W-:Y:S01]  /*16ea0*/  FFMA R50, R47, R50, R8 ;  /* 0x000000322f327223 */ /* 0x000fe20000000008 */
[----:B------:R-:W-:Y:S01]  /*16eb0*/  FSEL R8, -R9, -0.026868773624300956726, P4 ;  /* 0xbcdc1be709087808 */ /* 0x000fe20002000100 */
[----:B------:R-:W-:Y:S01]  /*16ec0*/  FFMA R41, R40, R41, R43 ;  /* 0x0000002928297223 */ /* 0x000fe2000000002b */
[----:B------:R-:W-:Y:S01]  /*16ed0*/  FFMA R6, R37, R6, R38 ;  /* 0x0000000625067223 */ /* 0x000fe20000000026 */
[----:B------:R-:W-:Y:S01]  /*16ee0*/  FSEL R38, R10, 0.11284004896879196167, P0 ;  /* 0x3de718af0a267808 */ /* 0x000fe20000000000 */
[----:B------:R-:W-:Y:S01]  /*16ef0*/  FFMA R5, R34, R5, R7 ;  /* 0x0000000522057223 */ /* 0x000fe20000000007 */
[C---:B------:R-:W-:Y:S01]  /*16f00*/  FSEL R33, -R9.reuse, -0.026868773624300956726, P2 ;  /* 0xbcdc1be709217808 */ /* 0x040fe20001000100 */
[----:B------:R-:W-:Y:S01]  /*16f10*/  FFMA R35, R40, R41, R35 ;  /* 0x0000002928237223 */ /* 0x000fe20000000023 */
[----:B------:R-:W-:Y:S01]  /*16f20*/  FSEL R9, -R9, -0.026868773624300956726, P5 ;  /* 0xbcdc1be709097808 */ /* 0x000fe20002800100 */
[----:B------:R-:W-:Y:S01]  /*16f30*/  FFMA R8, R37, R6, R8 ;  /* 0x0000000625087223 */ /* 0x000fe20000000008 */
[----:B------:R-:W-:Y:S01]  /*16f40*/  FSEL R7, R10, 0.11284004896879196167, P3 ;  /* 0x3de718af0a077808 */ /* 0x000fe20001800000 */
[----:B------:R-:W-:Y:S01]  /*16f50*/  FFMA R38, R47, R50, R38 ;  /* 0x000000322f267223 */ /* 0x000fe20000000026 */
[----:B------:R-:W-:Y:S01]  /*16f60*/  FSEL R6, R11, -0.37612664699554443359, P0 ;  /* 0xbec093ac0b067808 */ /* 0x000fe20000000000 */
[----:B------:R-:W-:Y:S01]  /*16f70*/  FFMA R33, R36, R39, R33 ;  /* 0x0000002724217223 */ /* 0x000fe20000000021 */
[----:B------:R-:W-:Y:S01]  /*16f80*/  FFMA R39, R40, R35, R9 ;  /* 0x0000002328277223 */ /* 0x000fe20000000009 */
[----:B------:R-:W-:Y:S01]  /*16f90*/  FFMA R5, R34, R5, R7 ;  /* 0x0000000522057223 */ /* 0x000fe20000000007 */
[----:B------:R-:W-:Y:S01]  /*16fa0*/  FSEL R9, R10, 0.11284004896879196167, P2 ;  /* 0x3de718af0a097808 */ /* 0x000fe20001000000 */
[----:B------:R-:W-:Y:S01]  /*16fb0*/  FFMA R6, R47, R38, R6 ;  /* 0x000000262f067223 */ /* 0x000fe20000000006 */
[----:B------:R-:W-:-:S02]  /*16fc0*/  FSEL R7, R11, -0.37612664699554443359, P3 ;  /* 0xbec093ac0b077808 */ /* 0x000fc40001800000 */
        /* <DEDUP_REMOVED lines=8> */
[----:B------:R-:W-:Y:S01]  /*17050*/  FSEL R38, R10, 0.11284004896879196167, P4 ;  /* 0x3de718af0a267808 */ /* 0x000fe20002000000 */
[----:B------:R-:W-:Y:S01]  /*17060*/  FFMA R35, R6, R33, R33 ;  /* 0x0000002106237223 */ /* 0x000fe20000000021 */
[----:B------:R-:W-:Y:S01]  /*17070*/  FSEL R6, -|R55|, R55, P3 ;  /* 0x0000003737067208 */ /* 0x000fe20001800300 */
[----:B------:R-:W-:Y:S01]  /*17080*/  FFMA R5, R34, R5, R7 ;  /* 0x0000000522057223 */ /* 0x000fe20000000007 */
[----:B------:R-:W-:Y:S01]  /*17090*/  FSEL R7, R10, 0.11284004896879196167, P5 ;  /* 0x3de718af0a077808 */ /* 0x000fe20002800000 */
[----:B------:R-:W-:Y:S01]  /*170a0*/  FFMA R38, R37, R8, R38 ;  /* 0x0000000825267223 */ /* 0x000fe20000000026 */
[----:B------:R-:W-:-:S02]  /*170b0*/  FSEL R33, R12, 0.12837915122509002686, P2 ;  /* 0x3e0375d30c217808 */ /* 0x000fc40001000000 */
[----:B------:R-:W-:Y:S01]  /*170c0*/  FSEL R34, R11, -0.37612664699554443359, P4 ;  /* 0xbec093ac0b227808 */ /* 0x000fe20002000000 */
[----:B------:R-:W-:Y:S01]  /*170d0*/  FFMA R5, R5, R6, R6 ;  /* 0x0000000605057223 */ /* 0x000fe20000000006 */
[----:B------:R-:W-:Y:S01]  /*170e0*/  FSEL R11, R11, -0.37612664699554443359, P5 ;  /* 0xbec093ac0b0b7808 */ /* 0x000fe20002800000 */
[----:B------:R-:W-:Y:S01]  /*170f0*/  FFMA R39, R40, R39, R7 ;  /* 0x0000002728277223 */ /* 0x000fe20000000007 */
[----:B------:R-:W-:Y:S01]  /*17100*/  FSEL R8, -|R56|, R56, P2 ;  /* 0x0000003838087208 */ /* 0x000fe20001000300 */
[----:B------:R-:W-:Y:S01]  /*17110*/  FFMA R9, R36, R9, R33 ;  /* 0x0000000924097223 */ /* 0x000fe20000000021 */
[C---:B------:R-:W-:Y:S01]  /*17120*/  FSEL R10, R12.reuse, 0.12837915122509002686, P4 ;  /* 0x3e0375d30c0a7808 */ /* 0x040fe20002000000 */
[----:B------:R-:W-:Y:S01]  /*17130*/  FFMA R34, R37, R38, R34 ;  /* 0x0000002625227223 */ /* 0x000fe20000000022 */
[----:B------:R-:W-:Y:S01]  /*17140*/  FSEL R12, R12, 0.12837915122509002686, P5 ;  /* 0x3e0375d30c0c7808 */ /* 0x000fe20002800000 */
[----:B------:R-:W1:Y:S01]  /*17150*/  @P3 MUFU.EX2 R6, R5 ;  /* 0x0000000500063308 */ /* 0x000e620000000800 */
[C---:B------:R-:W-:Y:S01]  /*17160*/  FFMA R11, R40.reuse, R39, R11 ;  /* 0x00000027280b7223 */ /* 0x040fe2000000000b */
[----:B------:R-:W-:Y:S01]  /*17170*/  FFMA R8, R9, R8, R8 ;  /* 0x0000000809087223 */ /* 0x000fe20000000008 */
[----:B------:R-:W-:Y:S01]  /*17180*/  FFMA R10, R37, R34, R10 ;  /* 0x00000022250a7223 */ /* 0x000fe2000000000a */
[----:B------:R-:W-:Y:S01]  /*17190*/  FSEL R9, -|R57|, R57, P4 ;  /* 0x0000003939097208 */ /* 0x000fe20002000300 */
[----:B------:R-:W-:Y:S01]  /*171a0*/  FFMA R11, R40, R11, R12 ;  /* 0x0000000b280b7223 */ /* 0x000fe2000000000c */
[----:B------:R-:W-:-:S02]  /*171b0*/  FSEL R34, -|R58|, R58, P5 ;  /* 0x0000003a3a227208 */ /* 0x000fc40002800300 */
[----:B------:R-:W2:Y:S01]  /*171c0*/  @P2 MUFU.EX2 R7, R8 ;  /* 0x0000000800072308 */ /* 0x000ea20000000800 */
[----:B------:R-:W-:Y:S02]  /*171d0*/  FFMA R9, R10, R9, R9 ;  /* 0x000000090a097223 */ /* 0x000fe40000000009 */
[----:B------:R-:W-:-:S05]  /*171e0*/  FFMA R11, R11, R34, R34 ;  /* 0x000000220b0b7223 */ /* 0x000fca0000000022 */
[----:B------:R-:W3:Y:S01]  /*171f0*/  @P0 MUFU.EX2 R41, R35 ;  /* 0x0000002300290308 */ /* 0x000ee20000000800 */
[----:B-1----:R-:W-:-:S07]  /*17200*/  @P3 FADD R6, -R6, 1 ;  /* 0x3f80000006063421 */ /* 0x002fce0000000100 */
[----:B------:R-:W1:Y:S08]  /*17210*/  @P4 MUFU.EX2 R10, R9 ;  /* 0x00000009000a4308 */ /* 0x000e700000000800 */
[----:B------:R-:W4:Y:S01]  /*17220*/  @P5 MUFU.EX2 R12, R11 ;  /* 0x0000000b000c5308 */ /* 0x000f220000000800 */
[----:B------:R-:W-:Y:S01]  /*17230*/  @P3 LOP3.LUT R5, R6, 0x80000000, R55, 0xb8, !PT ;  /* 0x8000000006053812 */ /* 0x000fe200078eb837 */
[----:B--2---:R-:W-:Y:S01]  /*17240*/  @P2 FADD R7, -R7, 1 ;  /* 0x3f80000007072421 */ /* 0x004fe20000000100 */
[----:B------:R-:W-:Y:S01]  /*17250*/  FADD R6, R27, 1 ;  /* 0x3f8000001b067421 */ /* 0x000fe20000000000 */
[----:B---3--:R-:W-:-:S03]  /*17260*/  @P0 FADD R41, -R41, 1 ;  /* 0x3f80000029290421 */ /* 0x008fc60000000100 */
[----:B------:R-:W-:Y:S01]  /*17270*/  FMUL R21, R21, R6 ;  /* 0x0000000615157220 */ /* 0x000fe20000400000 */
[----:B------:R-:W-:Y:S01]  /*17280*/  @P2 LOP3.LUT R8, R7, 0x80000000, R56, 0xb8, !PT ;  /* 0x8000000007082812 */ /* 0x000fe200078eb838 */
[----:B------:R-:W-:Y:S01]  /*17290*/  FMUL R6, R3, 0.5 ;  /* 0x3f00000003067820 */ /* 0x000fe20000400000 */
[----:B-1----:R-:W-:Y:S01]  /*172a0*/  @P4 FADD R10, -R10, 1 ;  /* 0x3f8000000a0a4421 */ /* 0x002fe20000000100 */
[----:B------:R-:W-:Y:S01]  /*172b0*/  FADD R7, R26, 1 ;  /* 0x3f8000001a077421 */ /* 0x000fe20000000000 */
[----:B------:R-:W-:Y:S01]  /*172c0*/  FADD R3, R30, 1 ;  /* 0x3f8000001e037421 */ /* 0x000fe20000000000 */
[----:B----4-:R-:W-:Y:S02]  /*172d0*/  @P5 FADD R12, -R12, 1 ;  /* 0x3f8000000c0c5421 */ /* 0x010fe40000000100 */
[----:B------:R-:W-:Y:S01]  /*172e0*/  FMUL R20, R20, R7 ;  /* 0x0000000714147220 */ /* 0x000fe20000400000 */
[----:B------:R-:W-:Y:S01]  /*172f0*/  FMUL R22, R22, R3 ;  /* 0x0000000316167220 */ /* 0x000fe20000400000 */
[----:B------:R-:W-:Y:S01]  /*17300*/  @P0 LOP3.LUT R35, R41, 0x80000000, R60, 0xb8, !PT ;  /* 0x8000000029230812 */ /* 0x000fe200078eb83c */
[----:B------:R-:W-:Y:S01]  /*17310*/  FADD R7, R42, 1 ;  /* 0x3f8000002a077421 */ /* 0x000fe20000000000 */
[----:B------:R-:W-:Y:S01]  /*17320*/  @P4 LOP3.LUT R9, R10, 0x80000000, R57, 0xb8, !PT ;  /* 0x800000000a094812 */ /* 0x000fe200078eb839 */
[----:B------:R-:W-:Y:S01]  /*17330*/  FADD R3, R46, 1 ;  /* 0x3f8000002e037421 */ /* 0x000fe20000000000 */
[----:B------:R-:W-:Y:S01]  /*17340*/  @P5 LOP3.LUT R11, R12, 0x80000000, R58, 0xb8, !PT ;  /* 0x800000000c0b5812 */ /* 0x000fe200078eb83a */
[----:B------:R-:W-:Y:S01]  /*17350*/  FMUL R10, R6, R7 ;  /* 0x00000007060a7220 */ /* 0x000fe20000400000 */
[----:B------:R-:W-:Y:S01]  /*17360*/  FMUL R12, R0, R45 ;  /* 0x0000002d000c7220 */ /* 0x000fe20000400000 */
[----:B------:R-:W-:Y:S01]  /*17370*/  FMUL R28, R28, R3 ;  /* 0x000000031c1c7220 */ /* 0x000fe20000400000 */
        /* <DEDUP_REMOVED lines=23> */
.L_x_132:
[----:B------:R-:W2:Y:S01]  /*174f0*/  LDL.LU R25, [R1+0xc0] ;  /* 0x0000c00001197983 */ /* 0x000ea20000300800 */
        /* <DEDUP_REMOVED lines=17> */
[----:B---3--:R-:W-:Y:S01]  /*17610*/  BAR.SYNC.DEFER_BLOCKING 0x1, 0x100 ;  /* 0x0044000000007b1d */ /* 0x008fe20000010000 */
[----:B--2---:R-:W-:-:S05]  /*17620*/  IADD3 R25, P0, R25, UR40, RZ ;  /* 0x0000002819197c10 */ /* 0x004fca000ff1e0ff */
[----:B------:R1:W-:Y:S01]  /*17630*/  STL [R1+0xc0], R25 ;  /* 0x0000c01901007387 */ /* 0x0003e20000100800 */
[----:B------:R-:W-:Y:S07]  /*17640*/  @P1 BRA `(.L_x_134) ;  /* 0x0000000000201947 */ /* 0x000fee0003800000 */
[----:B------:R-:W-:Y:S02]  /*17650*/  UIADD3 UR8, UP0, UR44, 0x4f0, URZ ;  /* 0x000004f02c087890 */ /* 0x000fe4000ff1e03f */
[----:B------:R-:W-:Y:S02]  /*17660*/  UIADD3 UR6, UR50, 0x80, URZ ;  /* 0x0000008032067890 */ /* 0x000fe4000fffe03f */
[----:B------:R-:W-:Y:S02]  /*17670*/  UIADD3 UR5, UR49, 0x60, URZ ;  /* 0x0000006031057890 */ /* 0x000fe4000fffe03f */
[----:B------:R-:W-:Y:S02]  /*17680*/  UIADD3 UR4, UR47, 0x5100, URZ ;  /* 0x000051002f047890 */ /* 0x000fe4000fffe03f */
[----:B------:R-:W-:Y:S01]  /*17690*/  UIADD3.X UR9, URZ, UR45, URZ, UP0, !UPT ;  /* 0x0000002d3f097290 */ /* 0x000fe200087fe43f */
[----:B------:R-:W-:-:S08]  /*176a0*/  UMOV UR7, UR51 ;  /* 0x0000003300077c82 */ /* 0x000fd00008000000 */
[----:B------:R2:W-:Y:S02]  /*176b0*/  UTMASTG.3D [UR4], [UR8] ;  /* 0x00000004080073b5 */ /* 0x0005e40008010000 */
[----:B--2---:R0:W-:Y:S02]  /*176c0*/  UTMACMDFLUSH ;  /* 0x00000000000079b7 */ /* 0x0041e40000000000 */
.L_x_134:
[----:B------:R-:W-:Y:S05]  /*176d0*/  BSYNC B0 ;  /* 0x0000000000007941 */ /* 0x000fea0003800000 */
.L_x_133:
[----:B------:R-:W2:Y:S01]  /*176e0*/  LDL.LU R27, [R1+0xc4] ;  /* 0x0000c400011b7983 */ /* 0x000ea20000300800 */
[----:B------:R-:W-:Y:S01]  /*176f0*/  ULDC.64 UR4, c[0x0][0x8f8] ;  /* 0x00023e0000047ab9 */ /* 0x000fe20000000a00 */
[----:B------:R-:W-:Y:S01]  /*17700*/  UMOV UR51, 0xffffffff ;  /* 0xffffffff00337882 */ /* 0x000fe20000000000 */
[----:B-1----:R-:W-:Y:S02]  /*17710*/  PRMT R0, RZ, 0x7610, R0 ;  /* 0x00007610ff007816 */ /* 0x002fe40000000000 */
[----:B------:R-:W-:Y:S02]  /*17720*/  MOV R6, 0xffffffff ;  /* 0xffffffff00067802 */ /* 0x000fe40000000f00 */
[----:B------:R-:W-:Y:S02]  /*17730*/  MOV R5, 0xffffffff ;  /* 0xffffffff00057802 */ /* 0x000fe40000000f00 */
[----:B--2---:R-:W-:Y:S02]  /*17740*/  IADD3.X R27, R27, UR38, RZ, P0, !PT ;  /* 0x000000261b1b7c10 */ /* 0x004fe400087fe4ff */
[----:B------:R-:W-:-:S03]  /*17750*/  ISETP.GE.U32.AND P0, PT, R25, UR4, PT ;  /* 0x0000000419007c0c */ /* 0x000fc6000bf06070 */
[----:B------:R1:W-:Y:S01]  /*17760*/  STL [R1+0xc4], R27 ;  /* 0x0000c41b01007387 */ /* 0x0003e20000100800 */
[----:B------:R-:W-:-:S13]  /*17770*/  ISETP.GE.U32.AND.EX P0, PT, R27, UR5, PT, P0 ;  /* 0x000000051b007c0c */ /* 0x000fda000bf06100 */
[----:B-1----:R-:W-:Y:S05]  /*17780*/  @P0 BRA `(.L_x_135) ;  /* 0x0000000400700947 */ /* 0x002fea0003800000 */
[----:B------:R-:W1:Y:S01]  /*17790*/  S2R R17, SR_CTAID.X ;  /* 0x0000000000117919 */ /* 0x000e620000002500 */
[----:B------:R-:W2:Y:S01]  /*177a0*/  LDC.64 R10, c[0x0][0x8d0] ;  /* 0x00023400ff0a7b82 */ /* 0x000ea20000000a00 */
[----:B------:R-:W-:Y:S01]  /*177b0*/  ULDC UR4, c[0x0][0x150] ;  /* 0x0000540000047ab9 */ /* 0x000fe20000000800 */
[----:B------:R-:W-:Y:S01]  /*177c0*/  MOV R8, R25 ;  /* 0x0000001900087202 */ /* 0x000fe20000000f00 */
[----:B------:R-:W3:Y:S01]  /*177d0*/  S2R R23, SR_CTAID.Y ;  /* 0x0000000000177919 */ /* 0x000ee20000002600 */
[----:B------:R-:W-:-:S04]  /*177e0*/  MOV R9, R27 ;  /* 0x0000001b00097202 */ /* 0x000fc80000000f00 */
[----:B------:R-:W4:Y:S08]  /*177f0*/  LDC R24, c[0x0][0x144] ;  /* 0x00005100ff187b82 */ /* 0x000f300000000800 */
[----:B------:R-:W3:Y:S08]  /*17800*/  LDC R12, c[0x0][0x8d8] ;  /* 0x00023600ff0c7b82 */ /* 0x000ef00000000800 */
[----:B------:R-:W3:Y:S01]  /*17810*/  LDC.64 R14, c[0x0][0x8c8] ;  /* 0x00023200ff0e7b82 */ /* 0x000ee20000000a00 */
[----:B--2---:R-:W-:-:S04]  /*17820*/  ISETP.NE.U32.AND P0, PT, R10, RZ, PT ;  /* 0x000000ff0a00720c */ /* 0x004fc80003f05070 */
[----:B------:R-:W-:Y:S02]  /*17830*/  ISETP.NE.AND.EX P0, PT, R11, RZ, PT, P0 ;  /* 0x000000ff0b00720c */ /* 0x000fe40003f05300 */
[----:B-1----:R-:W-:-:S05]  /*17840*/  I2FP.F32.U32 R0, R17 ;  /* 0x0000001100007245 */ /* 0x002fca0000201000 */
[----:B------:R-:W-:-:S04]  /*17850*/  FMUL R0, R0, UR4 ;  /* 0x0000000400007c20 */ /* 0x000fc80008400000 */
[----:B------:R1:W2:Y:S02]  /*17860*/  F2I.U32.TRUNC.NTZ R22, R0 ;  /* 0x0000000000167305 */ /* 0x0002a4000020f000 */
[----:B----4-:R-:W-:Y:S05]  /*17870*/  @!P0 BRA `(.L_x_136) ;  /* 0x0000000000288947 */ /* 0x010fea0003800000 */
[----:B-1----:R-:W1:Y:S02]  /*17880*/  LDC R0, c[0x0][0x8dc] ;  /* 0x00023700ff007b82 */ /* 0x002e640000000800 */
        /* <DEDUP_REMOVED lines=9> */
.L_x_136:
[-CC-:B---3--:R-:W-:Y:S01]  /*17920*/  SHF.R.U64 R29, R8, R12.reuse, R9.reuse ;  /* 0x0000000c081d7219 */ /* 0x188fe20000001209 */
[----:B------:R-:W3:Y:S01]  /*17930*/  LDC.64 R20, c[0x0][0x8e8] ;  /* 0x00023a00ff147b82 */ /* 0x000ee20000000a00 */
[----:B-1----:R-:W-:Y:S01]  /*17940*/  SHF.R.U32.HI R0, RZ, R12, R9 ;  /* 0x0000000cff007219 */ /* 0x002fe20000011609 */
[----:B------:R-:W-:Y:S01]  /*17950*/  ULDC UR4, c[0x0][0x154] ;  /* 0x0000550000047ab9 */ /* 0x000fe20000000800 */
[----:B------:R-:W-:Y:S02]  /*17960*/  IADD3 R3, P0, RZ, -R29, RZ ;  /* 0x8000001dff037210 */ /* 0x000fe40007f1e0ff */
[----:B------:R-:W-:Y:S02]  /*17970*/  MOV R4, R25 ;  /* 0x0000001900047202 */ /* 0x000fe40000000f00 */
[----:B------:R-:W-:Y:S01]  /*17980*/  IADD3.X R5, RZ, ~R0, RZ, P0, !PT ;  /* 0x80000000ff057210 */ /* 0x000fe200007fe4ff */
[----:B------:R-:W1:Y:S01]  /*17990*/  LDC R6, c[0x0][0x8c0] ;  /* 0x00023000ff067b82 */ /* 0x000e620000000800 */
[----:B--2---:R-:W-:-:S02]  /*179a0*/  IADD3 R22, -R22, RZ, RZ ;  /* 0x000000ff16167210 */ /* 0x004fc40007ffe1ff */
[----:B------:R-:W-:Y:S01]  /*179b0*/  MOV R7, 0x1 ;  /* 0x0000000100077802 */ /* 0x000fe20000000f00 */
[----:B------:R-:W-:Y:S01]  /*179c0*/  IMAD R0, R5, R14, RZ ;  /* 0x0000000e05007224 */ /* 0x000fe200078e02ff */
[----:B------:R-:W-:Y:S01]  /*179d0*/  MOV R5, R27 ;  /* 0x0000001b00057202 */ /* 0x000fe20000000f00 */
[----:B------:R-:W-:Y:S02]  /*179e0*/  IMAD R17, R24, R22, R17 ;  /* 0x0000001618117224 */ /* 0x000fe400078e0211 */
[----:B------:R-:W2:Y:S01]  /*179f0*/  LDC R8, c[0x0][0x8b0] ;  /* 0x00022c00ff087b82 */ /* 0x000ea20000000800 */
[----:B------:R-:W-:-:S04]  /*17a00*/  IMAD.WIDE.U32 R4, R3, R14, R4 ;  /* 0x0000000e03047225 */ /* 0x000fc800078e0004 */
[----:B------:R-:W-:Y:S01]  /*17a10*/  IMAD R3, R3, R15, R0 ;  /* 0x0000000f03037224 */ /* 0x000fe200078e0200 */
[----:B------:R-:W-:Y:S02]  /*17a20*/  I2FP.F32.U32 R0, R23 ;  /* 0x0000001700007245 */ /* 0x000fe40000201000 */
[----:B------:R-:W4:Y:S01]  /*17a30*/  LDC R26, c[0x0][0x900] ;  /* 0x00024000ff1a7b82 */ /* 0x000f220000000800 */
[----:B---3--:R-:W-:Y:S02]  /*17a40*/  ISETP.NE.U32.AND P0, PT, R20, RZ, PT ;  /* 0x000000ff1400720c */ /* 0x008fe40003f05070 */
[----:B------:R-:W-:Y:S01]  /*17a50*/  IADD3 R3, R5, R3, RZ ;  /* 0x0000000305037210 */ /* 0x000fe20007ffe0ff */
[----:B------:R-:W-:Y:S01]  /*17a60*/  FMUL R0, R0, UR4 ;  /* 0x0000000400007c20 */ /* 0x000fe20008400000 */
[----:B------:R-:W-:Y:S02]  /*17a70*/  ISETP.NE.AND.EX P0, PT, R21, RZ, PT, P0 ;  /* 0x000000ff1500720c */ /* 0x000fe40003f05300 */
[----:B------:R-:W-:Y:S01]  /*17a80*/  MOV R5, 0xffffffff ;  /* 0xffffffff00057802 */ /* 0x000fe20000000f00 */
[----:B------:R-:W3:Y:S01]  /*17a90*/  LDC R22, c[0x0][0x148] ;  /* 0x00005200ff167b82 */ /* 0x000ee20000000800 */
[-CC-:B-1----:R-:W-:Y:S01]  /*17aa0*/  SHF.R.U64 R12, R4, R6.reuse, R3.reuse ;  /* 0x00000006040c7219 */ /* 0x182fe20000001203 */
[----:B------:R1:W1:Y:S01]  /*17ab0*/  F2I.U32.TRUNC.NTZ R13, R0 ;  /* 0x00000000000d7305 */ /* 0x000262000020f000 */
[----:B------:R-:W-:-:S05]  /*17ac0*/  SHF.R.U32.HI R3, RZ, R6, R3 ;  /* 0x00000006ff037219 */ /* 0x000fca0000011603 */
[----:B------:R-:W1:Y:S01]  /*17ad0*/  LDC R15, c[0x0][0x8a8] ;  /* 0x00022a00ff0f7b82 */ /* 0x000e620000000800 */
[-CC-:B--2---:R-:W-:Y:S02]  /*17ae0*/  SHF.R.U64 R10, R12, R8.reuse, R3.reuse ;  /* 0x000000080c0a7219 */ /* 0x184fe40000001203 */
[----:B------:R-:W-:-:S05]  /*17af0*/  SHF.R.U32.HI R3, RZ, R8, R3 ;  /* 0x00000008ff037219 */ /* 0x000fca0000011603 */
[----:B------:R-:W2:Y:S01]  /*17b00*/  LDC R24, c[0x0][0x8f0] ;  /* 0x00023c00ff187b82 */ /* 0x000ea20000000800 */
[-C--:B----4-:R-:W-:Y:S02]  /*17b10*/  SHF.L.U32 R4, R5, R26.reuse, RZ ;  /* 0x0000001a05047219 */ /* 0x090fe400000006ff */
[-CC-:B------:R-:W-:Y:S02]  /*17b20*/  SHF.R.U64 R14, R10, R26.reuse, R3.reuse ;  /* 0x0000001a0a0e7219 */ /* 0x180fe40000001203 */
[----:B------:R-:W-:Y:S02]  /*17b30*/  SHF.R.U32.HI R5, RZ, R26, R3 ;  /* 0x0000001aff057219 */ /* 0x000fe40000011603 */
[----:B------:R-:W-:Y:S01]  /*17b40*/  LOP3.LUT R25, RZ, R4, RZ, 0x33, !PT ;  /* 0x00000004ff197212 */ /* 0x000fe200078e33ff */
[----:B------:R-:W4:Y:S01]  /*17b50*/  LDC R27, c[0x0][0x8e0] ;  /* 0x00023800ff1b7b82 */ /* 0x000f220000000800 */
[----:B------:R-:W-:Y:S02]  /*17b60*/  SHF.L.U32 R26, R7, R26, RZ ;  /* 0x0000001a071a7219 */ /* 0x000fe400000006ff */
[----:B------:R-:W-:-:S05]  /*17b70*/  MOV R4, R14 ;  /* 0x0000000e00047202 */ /* 0x000fca0000000f00 */
[----:B------:R-:W1:Y:S01]  /*17b80*/  LDC R28, c[0x0][0x8b8] ;  /* 0x00022e00ff1c7b82 */ /* 0x000e620000000800 */
[----:B------:R-:W-:Y:S05]  /*17b90*/  @!P0 BRA `(.L_x_137) ;  /* 0x0000000000288947 */ /* 0x000fea0003800000 */
[----:B------:R-:W5:Y:S02]  /*17ba0*/  LDC R3, c[0x0][0x8f4] ;  /* 0x00023d00ff037b82 */ /* 0x000f640000000800 */
[----:B-----5:R-:W-:-:S04]  /*17bb0*/  IADD3 R3, P0, R14, R3, RZ ;  /* 0x000000030e037210 */ /* 0x020fc80007f1e0ff */
        /* <DEDUP_REMOVED lines=8> */
.L_x_137:
[----:B------:R-:W5:Y:S01]  /*17c40*/  LDC R3, c[0x0][0x904] ;  /* 0x00024100ff037b82 */ /* 0x000f620000000800 */
[----:B-12---:R-:W-:Y:S02]  /*17c50*/  SHF.R.U64 R0, R4, R24, R5 ;  /* 0x0000001804007219 */ /* 0x006fe40000001205 */
[----:B------:R-:W-:Y:S02]  /*17c60*/  LOP3.LUT R5, R10, R25, RZ, 0xc0, !PT ;  /* 0x000000190a057212 */ /* 0x000fe400078ec0ff */
[----:B------:R-:W-:Y:S02]  /*17c70*/  IADD3 R13, -R13, RZ, RZ ;  /* 0x000000ff0d0d7210 */ /* 0x000fe40007ffe1ff */
[----:B------:R-:W-:Y:S01]  /*17c80*/  IADD3 R7, R15, -0x1, RZ ;  /* 0xffffffff0f077810 */ /* 0x000fe20007ffe0ff */
[----:B------:R-:W-:Y:S01]  /*17c90*/  IMAD R6, R26, R0, R5 ;  /* 0x000000001a067224 */ /* 0x000fe200078e0205 */
[----:B------:R-:W-:Y:S02]  /*17ca0*/  R2UR UR51, R29 ;  /* 0x000000001d3372ca */ /* 0x000fe400000e0000 */
[----:B------:R-:W-:-:S02]  /*17cb0*/  LOP3.LUT R5, R12, R7, RZ, 0xc0, !PT ;  /* 0x000000070c057212 */ /* 0x000fc400078ec0ff */
[----:B-----5:R-:W-:Y:S02]  /*17cc0*/  ISETP.NE.AND P0, PT, R3, 0x1, PT ;  /* 0x000000010300780c */ /* 0x020fe40003f05270 */
[----:B------:R-:W-:-:S05]  /*17cd0*/  IADD3 R3, -R0, RZ, RZ ;  /* 0x000000ff00037210 */ /* 0x000fca0007ffe1ff */
[----:B----4-:R-:W-:-:S04]  /*17ce0*/  IMAD R0, R3, R27, R14 ;  /* 0x0000001b03007224 */ /* 0x010fc800078e020e */
[----:B------:R-:W-:Y:S01]  /*17cf0*/  IMAD R3, R0, R15, R5 ;  /* 0x0000000f00037224 */ /* 0x000fe200078e0205 */
[----:B------:R-:W-:Y:S01]  /*17d00*/  MOV R0, 0x1 ;  /* 0x0000000100007802 */ /* 0x000fe20000000f00 */
[----:B---3--:R-:W-:-:S04]  /*17d10*/  @P0 IMAD R17, R22, R13, R23 ;  /* 0x0000000d16110224 */ /* 0x008fc800078e0217 */
[----:B------:R-:W-:-:S05]  /*17d20*/  IMAD R6, R6, R28, R17 ;  /* 0x0000001c06067224 */ /* 0x000fca00078e0211 */
[----:B------:R-:W-:Y:S02]  /*17d30*/  SEL R5, R3, R6, !P0 ;  /* 0x0000000603057207 */ /* 0x000fe40004000000 */
[----:B------:R-:W-:-:S07]  /*17d40*/  SEL R6, R6, R3, !P0 ;  /* 0x0000000306067207 */ /* 0x000fce0004000000 */
.L_x_135:
[----:B------:R-:W-:Y:S01]  /*17d50*/  UIADD3 UR39, UR46, UR39, URZ ;  /* 0x000000272e277290 */ /* 0x000fe2000fffe03f */
[----:B------:R3:W-:Y:S01]  /*17d60*/  STL [R1+0xb8], R19 ;  /* 0x0000b81301007387 */ /* 0x0007e20000100800 */
[----:B------:R-:W-:Y:S02]  /*17d70*/  LOP3.LUT P0, RZ, R0, 0xff, RZ, 0xc0, !PT ;  /* 0x000000ff00ff7812 */ /* 0x000fe4000780c0ff */
[----:B------:R-:W-:Y:S01]  /*17d80*/  USHF.R.U32.HI UR4, URZ, 0x3, UR39 ;  /* 0x000000033f047899 */ /* 0x000fe20008011627 */
[----:B------:R3:W-:Y:S01]  /*17d90*/  STL [R1+0xb4], R18 ;  /* 0x0000b41201007387 */ /* 0x0007e20000100800 */
[----:B------:R-:W-:Y:S02]  /*17da0*/  UISETP.GT.U32.AND UP0, UPT, UR39, 0x7, UPT ;  /* 0x000000072700788c */ /* 0x000fe4000bf04070 */
[----:B------:R-:W-:Y:S02]  /*17db0*/  ULOP3.LUT UR4, UR4, 0x1, URZ, 0xc0, !UPT ;  /* 0x0000000104047892 */ /* 0x000fe4000f8ec03f */
[----:B------:R-:W-:-:S02]  /*17dc0*/  UISETP.LT.U32.AND UP1, UPT, UR46, 0x8, UP0 ;  /* 0x000000082e00788c */ /* 0x000fc40008721070 */
[----:B------:R-:W-:Y:S02]  /*17dd0*/  UISETP.NE.U32.AND UP2, UPT, UR4, 0x1, UPT ;  /* 0x000000010400788c */ /* 0x000fe4000bf45070 */
[----:B------:R-:W-:Y:S02]  /*17de0*/  USEL UR5, URZ, 0x1, !UP1 ;  /* 0x000000013f057887 */ /* 0x000fe4000c800000 */
[----:B------:R-:W-:Y:S02]  /*17df0*/  UISETP.GT.U32.AND UP0, UPT, UR46, 0x7, !UP2 ;  /* 0x000000072e00788c */ /* 0x000fe4000d704070 */
[----:B------:R-:W-:Y:S02]  /*17e00*/  ULOP3.LUT UR39, UR39, 0x7, URZ, 0xc0, !UPT ;  /* 0x0000000727277892 */ /* 0x000fe4000f8ec03f */
[----:B------:R-:W-:-:S04]  /*17e10*/  USEL UR4, URZ, 0x1, !UP0 ;  /* 0x000000013f047887 */ /* 0x000fc8000c000000 */
[----:B------:R-:W-:Y:S01]  /*17e20*/  ULOP3.LUT UR36, UR4, UR36, UR5, 0x96, !UPT ;  /* 0x0000002404247292 */ /* 0x000fe2000f8e9605 */
[----:B---3--:R-:W-:Y:S11]  /*17e30*/  @P0 BRA `(.L_x_138) ;  /* 0xfffffe9400c00947 */ /* 0x008ff6000383ffff */
[----:B------:R-:W-:-:S04]  /*17e40*/  DEPBAR.LE SB0, 0x0 ;  /* 0x000080000000791a */ /* 0x000fc80000000000 */
[----:B------:R-:W-:Y:S05]  /*17e50*/  EXIT ;  /* 0x000000000000794d */ /* 0x000fea0003800000 */
.L_x_9:
[----:B------:R-:W2:Y:S01]  /*17e60*/  LDL R18, [R1+0xc0] ;  /* 0x0000c00001127983 */ /* 0x000ea20000100800 */
[----:B------:R-:W-:-:S03]  /*17e70*/  ULDC.64 UR4, c[0x0][0x8f8] ;  /* 0x00023e0000047ab9 */ /* 0x000fc60000000a00 */
[----:B------:R-:W3:Y:S01]  /*17e80*/  LDL R22, [R1+0xc4] ;  /* 0x0000c40001167983 */ /* 0x000ee20000100800 */
[----:B------:R-:W-:Y:S02]  /*17e90*/  PRMT R6, RZ, 0x7610, R6 ;  /* 0x00007610ff067816 */ /* 0x000fe40000000006 */
[----:B------:R-:W-:Y:S02]  /*17ea0*/  MOV R16, 0xffffffff ;  /* 0xffffffff00107802 */ /* 0x000fe40000000f00 */
[----:B------:R-:W-:Y:S02]  /*17eb0*/  MOV R12, 0xffffffff ;  /* 0xffffffff000c7802 */ /* 0x000fe40000000f00 */
[----:B------:R-:W-:Y:S02]  /*17ec0*/  MOV R5, 0xffffffff ;  /* 0xffffffff00057802 */ /* 0x000fe40000000f00 */
[----:B--2---:R-:W-:-:S04]  /*17ed0*/  ISETP.GE.U32.AND P1, PT, R18, UR4, PT ;  /* 0x0000000412007c0c */ /* 0x004fc8000bf26070 */
[----:B---3--:R-:W-:-:S13]  /*17ee0*/  ISETP.GE.U32.AND.EX P1, PT, R22, UR5, PT, P1 ;  /* 0x0000000516007c0c */ /* 0x008fda000bf26110 */
[----:B------:R-:W-:Y:S05]  /*17ef0*/  @P1 BRA `(.L_x_139) ;  /* 0x0000000400681947 */ /* 0x000fea0003800000 */
        /* <DEDUP_REMOVED lines=18> */
.L_x_140:
[-CC-:B------:R-:W-:Y:S01]  /*18020*/  SHF.R.U64 R17, R14, R6.reuse, R15.reuse ;  /* 0x000000060e117219 */ /* 0x180fe2000000120f */
[----:B------:R-:W-:Y:S01]  /*18030*/  ULDC UR4, c[0x0][0x150] ;  /* 0x0000540000047ab9 */ /* 0x000fe20000000800 */
[----:B------:R-:W-:Y:S01]  /*18040*/  SHF.R.U32.HI R5, RZ, R6, R15 ;  /* 0x00000006ff057219 */ /* 0x000fe2000001160f */
[----:B------:R-:W1:Y:S01]  /*18050*/  LDC R12, c[0x0][0x8c0] ;  /* 0x00023000ff0c7b82 */ /* 0x000e620000000800 */
[----:B------:R-:W-:Y:S02]  /*18060*/  I2FP.F32.U32 R6, R8 ;  /* 0x0000000800067245 */ /* 0x000fe40000201000 */
[----:B------:R-:W-:Y:S02]  /*18070*/  IADD3 R9, P1, RZ, -R17, RZ ;  /* 0x80000011ff097210 */ /* 0x000fe40007f3e0ff */
[----:B------:R-:W-:Y:S01]  /*18080*/  MOV R10, R18 ;  /* 0x00000012000a7202 */ /* 0x000fe20000000f00 */
[----:B------:R-:W-:Y:S01]  /*18090*/  FMUL R13, R6, UR4 ;  /* 0x00000004060d7c20 */ /* 0x000fe20008400000 */
[----:B------:R-:W-:Y:S01]  /*180a0*/  IADD3.X R5, RZ, ~R5, RZ, P1, !PT ;  /* 0x80000005ff057210 */ /* 0x000fe20000ffe4ff */
[----:B------:R-:W2:Y:S01]  /*180b0*/  LDC.64 R24, c[0x0][0x8e8] ;  /* 0x00023a00ff187b82 */ /* 0x000ea20000000a00 */
[----:B------:R-:W-:Y:S01]  /*180c0*/  MOV R11, R22 ;  /* 0x00000016000b7202 */ /* 0x000fe20000000f00 */
[----:B------:R-:W-:-:S02]  /*180d0*/  ULDC UR4, c[0x0][0x154] ;  /* 0x0000550000047ab9 */ /* 0x000fc40000000800 */
[----:B------:R-:W3:Y:S01]  /*180e0*/  F2I.U32.TRUNC.NTZ R13, R13 ;  /* 0x0000000d000d7305 */ /* 0x000ee2000020f000 */
[-C--:B------:R-:W-:Y:S02]  /*180f0*/  IMAD R6, R5, R20.reuse, RZ ;  /* 0x0000001405067224 */ /* 0x080fe400078e02ff */
[C---:B------:R-:W-:Y:S01]  /*18100*/  IMAD.WIDE.U32 R10, R9.reuse, R20, R10 ;  /* 0x00000014090a7225 */ /* 0x040fe200078e000a */
[----:B------:R-:W4:Y:S03]  /*18110*/  LDC R15, c[0x0][0x144] ;  /* 0x00005100ff0f7b82 */ /* 0x000f260000000800 */
[----:B------:R-:W-:Y:S01]  /*18120*/  IMAD R5, R9, R21, R6 ;  /* 0x0000001509057224 */ /* 0x000fe200078e0206 */
[----:B------:R-:W-:-:S04]  /*18130*/  I2FP.F32.U32 R9, R7 ;  /* 0x0000000700097245 */ /* 0x000fc80000201000 */
[----:B------:R-:W5:Y:S01]  /*18140*/  LDC R18, c[0x0][0x8b0] ;  /* 0x00022c00ff127b82 */ /* 0x000f620000000800 */
[----:B------:R-:W-:Y:S02]  /*18150*/  IADD3 R5, R11, R5, RZ ;  /* 0x000000050b057210 */ /* 0x000fe40007ffe0ff */
[----:B---3--:R-:W-:Y:S02]  /*18160*/  IADD3 R6, -R13, RZ, RZ ;  /* 0x000000ff0d067210 */ /* 0x008fe40007ffe1ff */
[-CC-:B-1----:R-:W-:Y:S02]  /*18170*/  SHF.R.U64 R14, R10, R12.reuse, R5.reuse ;  /* 0x0000000c0a0e7219 */ /* 0x182fe40000001205 */
[----:B------:R-:W-:Y:S01]  /*18180*/  SHF.R.U32.HI R5, RZ, R12, R5 ;  /* 0x0000000cff057219 */ /* 0x000fe20000011605 */
[----:B------:R-:W1:Y:S01]  /*18190*/  LDC R22, c[0x0][0x900] ;  /* 0x00024000ff167b82 */ /* 0x000e620000000800 */
[----:B--2---:R-:W-:Y:S02]  /*181a0*/  ISETP.NE.U32.AND P1, PT, R24, RZ, PT ;  /* 0x000000ff1800720c */ /* 0x004fe40003f25070 */
[----:B------:R-:W-:-:S02]  /*181b0*/  MOV R11, 0x1 ;  /* 0x00000001000b7802 */ /* 0x000fc40000000f00 */
[----:B------:R-:W-:-:S03]  /*181c0*/  ISETP.NE.AND.EX P1, PT, R25, RZ, PT, P1 ;  /* 0x000000ff1900720c */ /* 0x000fc60003f25310 */
[----:B------:R-:W2:Y:S01]  /*181d0*/  LDC R20, c[0x0][0x148] ;  /* 0x00005200ff147b82 */ /* 0x000ea20000000800 */
[----:B----4-:R-:W-:Y:S02]  /*181e0*/  IMAD R23, R15, R6, R8 ;  /* 0x000000060f177224 */ /* 0x010fe400078e0208 */
[----:B------:R-:W-:Y:S01]  /*181f0*/  FMUL R6, R9, UR4 ;  /* 0x0000000409067c20 */ /* 0x000fe20008400000 */
[----:B------:R-:W-:-:S04]  /*18200*/  MOV R9, 0xffffffff ;  /* 0xffffffff00097802 */ /* 0x000fc80000000f00 */
[----:B------:R-:W3:Y:S01]  /*18210*/  LDC R21, c[0x0][0x8a8] ;  /* 0x00022a00ff157b82 */ /* 0x000ee20000000800 */
[-CC-:B-----5:R-:W-:Y:S02]  /*18220*/  SHF.R.U64 R16, R14, R18.reuse, R5.reuse ;  /* 0x000000120e107219 */ /* 0x1a0fe40000001205 */
[----:B------:R-:W-:Y:S02]  /*18230*/  SHF.R.U32.HI R5, RZ, R18, R5 ;  /* 0x00000012ff057219 */ /* 0x000fe40000011605 */
[----:B------:R4:W1:Y:S03]  /*18240*/  F2I.U32.TRUNC.NTZ R18, R6 ;  /* 0x0000000600127305 */ /* 0x000866000020f000 */
[----:B------:R-:W2:Y:S01]  /*18250*/  LDC R26, c[0x0][0x8f0] ;  /* 0x00023c00ff1a7b82 */ /* 0x000ea20000000800 */
[-C--:B-1----:R-:W-:Y:S02]  /*18260*/  SHF.L.U32 R8, R9, R22.reuse, RZ ;  /* 0x0000001609087219 */ /* 0x082fe400000006ff */
[----:B------:R-:W-:-:S02]  /*18270*/  SHF.R.U64 R19, R16, R22, R5 ;  /* 0x0000001610137219 */ /* 0x000fc40000001205 */
[----:B------:R-:W-:Y:S02]  /*18280*/  SHF.R.U32.HI R9, RZ, R22, R5 ;  /* 0x00000016ff097219 */ /* 0x000fe40000011605 */
[----:B------:R-:W-:Y:S01]  /*18290*/  LOP3.LUT R29, RZ, R8, RZ, 0x33, !PT ;  /* 0x00000008ff1d7212 */ /* 0x000fe200078e33ff */
[----:B------:R-:W1:Y:S01]  /*182a0*/  LDC R27, c[0x0][0x8e0] ;  /* 0x00023800ff1b7b82 */ /* 0x000e620000000800 */
[----:B------:R-:W-:Y:S02]  /*182b0*/  SHF.L.U32 R22, R11, R22, RZ ;  /* 0x000000160b167219 */ /* 0x000fe400000006ff */
[----:B------:R-:W-:-:S05]  /*182c0*/  MOV R8, R19 ;  /* 0x0000001300087202 */ /* 0x000fca0000000f00 */
[----:B------:R-:W1:Y:S01]  /*182d0*/  LDC R28, c[0x0][0x8b8] ;  /* 0x00022e00ff1c7b82 */ /* 0x000e620000000800 */
        /* <DEDUP_REMOVED lines=11> */
.L_x_141:
[----:B------:R-:W4:Y:S01]  /*18390*/  LDC R5, c[0x0][0x904] ;  /* 0x00024100ff057b82 */ /* 0x000f220000000800 */
[----:B--2---:R-:W-:Y:S02]  /*183a0*/  SHF.R.U64 R6, R8, R26, R9 ;  /* 0x0000001a08067219 */ /* 0x004fe40000001209 */
[----:B------:R-:W-:Y:S02]  /*183b0*/  IADD3 R18, -R18, RZ, RZ ;  /* 0x000000ff12127210 */ /* 0x000fe40007ffe1ff */
[----:B---3--:R-:W-:Y:S02]  /*183c0*/  IADD3 R9, R21, -0x1, RZ ;  /* 0xffffffff15097810 */ /* 0x008fe40007ffe0ff */
[----:B------:R-:W-:Y:S02]  /*183d0*/  IADD3 R8, -R6, RZ, RZ ;  /* 0x000000ff06087210 */ /* 0x000fe40007ffe1ff */
[----:B------:R-:W-:Y:S02]  /*183e0*/  LOP3.LUT R14, R14, R9, RZ, 0xc0, !PT ;  /* 0x000000090e0e7212 */ /* 0x000fe400078ec0ff */
[----:B----4-:R-:W-:-:S02]  /*183f0*/  ISETP.NE.AND P1, PT, R5, 0x1, PT ;  /* 0x000000010500780c */ /* 0x010fc40003f25270 */
[----:B------:R-:W-:-:S05]  /*18400*/  LOP3.LUT R5, R16, R29, RZ, 0xc0, !PT ;  /* 0x0000001d10057212 */ /* 0x000fca00078ec0ff */
[----:B------:R-:W-:Y:S01]  /*18410*/  IMAD R16, R22, R6, R5 ;  /* 0x0000000616107224 */ /* 0x000fe200078e0205 */
[----:B------:R-:W-:Y:S01]  /*18420*/  MOV R6, 0x1 ;  /* 0x0000000100067802 */ /* 0x000fe20000000f00 */
[----:B-1----:R-:W-:-:S04]  /*18430*/  IMAD R5, R8, R27, R19 ;  /* 0x0000001b08057224 */ /* 0x002fc800078e0213 */
[----:B------:R-:W-:Y:S02]  /*18440*/  @P1 IMAD R23, R20, R18, R7 ;  /* 0x0000001214171224 */ /* 0x000fe400078e0207 */
[----:B------:R-:W-:Y:S02]  /*18450*/  IMAD R5, R5, R21, R14 ;  /* 0x0000001505057224 */ /* 0x000fe400078e020e */
[----:B------:R-:W-:-:S05]  /*18460*/  IMAD R16, R16, R28, R23 ;  /* 0x0000001c10107224 */ /* 0x000fca00078e0217 */
[----:B------:R-:W-:Y:S02]  /*18470*/  SEL R12, R5, R16, !P1 ;  /* 0x00000010050c7207 */ /* 0x000fe40004800000 */
[----:B------:R-:W-:Y:S02]  /*18480*/  SEL R16, R16, R5, !P1 ;  /* 0x0000000510107207 */ /* 0x000fe40004800000 */
[----:B------:R-:W-:-:S07]  /*18490*/  MOV R5, R17 ;  /* 0x0000001100057202 */ /* 0x000fce0000000f00 */
.L_x_139:
[----:B------:R-:W-:-:S08]  /*184a0*/  NOP ;  /* 0x0000000000007918 */ /* 0x000fd00000000000 */
[----:B------:R-:W1:-:S00]  /*184b0*/  USETMAXREG.DEALLOC.CTAPOOL 0x28 ;  /* 0x00000028000079c8 */ /* 0x000e4000080e0500 */
[----:B-1----:R-:W-:-:S13]  /*184c0*/  ISETP.NE.AND P1, PT, R4, 0x1, PT ;  /* 0x000000010400780c */ /* 0x002fda0003f25270 */
[----:B------:R-:W-:Y:S05]  /*184d0*/  @!P1 EXIT ;  /* 0x000000000000994d */ /* 0x000fea0003800000 */
[----:B------:R-:W-:Y:S05]  /*184e0*/  @!P4 BRA `(.L_x_142) ;  /* 0x000000180034c947 */ /* 0x000fea0003800000 */
[----:B------:R-:W-:-:S13]  /*184f0*/  ISETP.NE.OR P0, PT, R4, 0x2, P0 ;  /* 0x000000020400780c */ /* 0x000fda0000705670 */
[----:B------:R-:W-:Y:S05]  /*18500*/  @P0 EXIT ;  /* 0x000000000000094d */ /* 0x000fea0003800000 */
[----:B------:R-:W-:-:S13]  /*18510*/  LOP3.LUT P1, RZ, R6, 0xff, RZ, 0xc0, !PT ;  /* 0x000000ff06ff7812 */ /* 0x000fda000782c0ff */
[----:B------:R-:W-:Y:S05]  /*18520*/  @!P1 BRA `(.L_x_143) ;  /* 0x0000000000189947 */ /* 0x000fea0003800000 */
[----:B------:R-:W-:Y:S01]  /*18530*/  UMOV UR4, 0x400 ;  /* 0x0000040000047882 */ /* 0x000fe20000000000 */
[----:B------:R-:W-:Y:S01]  /*18540*/  MOV R4, RZ ;  /* 0x000000ff00047202 */ /* 0x000fe20000000f00 */
[----:B------:R-:W-:-:S03]  /*18550*/  ULEA UR4, UR37, UR4, 0x18 ;  /* 0x0000000425047291 */ /* 0x000fc6000f8ec03f */
[----:B------:R-:W-:-:S06]  /*18560*/  SHF.L.U32 R4, R4, 0x1f, RZ ;  /* 0x0000001f04047819 */ /* 0x000fcc00000006ff */
[----:B------:R-:W1:Y:S02]  /*18570*/  SYNCS.PHASECHK.TRANS64.TRYWAIT P0, [UR4+0xc8], R4 ;  /* 0x0000c804ff0075a7 */ /* 0x000e640008000144 */
[----:B-1----:R-:W-:Y:S05]  /*18580*/  @!P0 BRA `(.L_x_144) ;  /* 0x0000002c00808947 */ /* 0x002fea0003800000 */
.L_x_143:
[----:B------:R-:W-:Y:S01]  /*18590*/  PRMT R9, RZ, 0x7610, R9 ;  /* 0x00007610ff097816 */ /* 0x000fe20000000009 */
[----:B------:R-:W-:Y:S06]  /*185a0*/  @P3 BRA `(.L_x_145) ;  /* 0x0000000000243947 */ /* 0x000fec0003800000 */
[----:B------:R-:W-:Y:S02]  /*185b0*/  ULDC.64 UR4, c[0x0][0x588] ;  /* 0x0001620000047ab9 */ /* 0x000fe40000000a00 */
[----:B------:R-:W-:-:S04]  /*185c0*/  ISETP.NE.U32.AND P0, PT, RZ, UR4, PT ;  /* 0x00000004ff007c0c */ /* 0x000fc8000bf05070 */
[----:B------:R-:W-:-:S13]  /*185d0*/  ISETP.NE.AND.EX P0, PT, RZ, UR5, PT, P0 ;  /* 0x00000005ff007c0c */ /* 0x000fda000bf05300 */
[----:B------:R-:W-:Y:S05]  /*185e0*/  @!P0 BRA `(.L_x_146) ;  /* 0x00000000000c8947 */ /* 0x000fea0003800000 */
[----:B------:R2:W5:Y:S01]  /*185f0*/  LDG.E R11, desc[UR42][R2.64] ;  /* 0x0000002a020b7981 */ /* 0x000562000c1e1900 */
[----:B------:R-:W-:Y:S01]  /*18600*/  MOV R9, 0x1 ;  /* 0x0000000100097802 */ /* 0x000fe20000000f00 */
[----:B------:R-:W-:Y:S06]  /*18610*/  BRA `(.L_x_145) ;  /* 0x0000000000087947 */ /* 0x000fec0003800000 */
.L_x_146:
[----:B------:R-:W3:Y:S01]  /*18620*/  LDC R11, c[0x0][0x580] ;  /* 0x00016000ff0b7b82 */ /* 0x000ee20000000800 */
[----:B------:R-:W-:-:S07]  /*18630*/  MOV R9, 0x1 ;  /* 0x0000000100097802 */ /* 0x000fce0000000f00 */
.L_x_145:
[----:B------:R-:W-:Y:S05]  /*18640*/  @!P1 BRA `(.L_x_147) ;  /* 0x00000014005c9947 */ /* 0x000fea0003800000 */
[----:B------:R-:W4:Y:S01]  /*18650*/  LDC R6, c[0x0][0x900] ;  /* 0x00024000ff067b82 */ /* 0x000f220000000800 */
[----:B--2---:R-:W-:Y:S01]  /*18660*/  MOV R3, 0xffffffff ;  /* 0xffffffff00037802 */ /* 0x004fe20000000f00 */
[----:B------:R-:W-:Y:S01]  /*18670*/  ULDC.64 UR22, c[0x0][0x198] ;  /* 0x0000660000167ab9 */ /* 0x000fe20000000a00 */
[----:B------:R-:W-:Y:S01]  /*18680*/  MOV R13, 0x1 ;  /* 0x00000001000d7802 */ /* 0x000fe20000000f00 */
[----:B------:R-:W-:Y:S01]  /*18690*/  ULDC.64 UR4, c[0x0][0x588] ;  /* 0x0001620000047ab9 */ /* 0x000fe20000000a00 */
[----:B------:R-:W-:Y:S01]  /*186a0*/  LOP3.LUT R10, R0, 0x2, RZ, 0xfc, !PT ;  /* 0x00000002000a7812 */ /* 0x000fe200078efcff */
[----:B------:R-:W-:Y:S01]  /*186b0*/  ULDC.64 UR6, c[0x0][0x8f8] ;  /* 0x00023e0000067ab9 */ /* 0x000fe20000000a00 */
[----:B------:R-:W-:Y:S01]  /*186c0*/  ULDC.64 UR14, c[0x0][0x590] ;  /* 0x00016400000e7ab9 */ /* 0x000fe20000000a00 */
[----:B-1----:R-:W1:Y:S01]  /*186d0*/  LDC R7, c[0x0][0x8a8] ;  /* 0x00022a00ff077b82 */ /* 0x002e620000000800 */
[-C--:B----4-:R-:W-:Y:S02]  /*186e0*/  SHF.L.U32 R3, R3, R6.reuse, RZ ;  /* 0x0000000603037219 */ /* 0x090fe400000006ff */
[----:B------:R-:W-:-:S02]  /*186f0*/  SHF.L.U32 R6, R13, R6, RZ ;  /* 0x000000060d067219 */ /* 0x000fc400000006ff */
[----:B------:R-:W-:Y:S02]  /*18700*/  LOP3.LUT R8, RZ, R3, RZ, 0x33, !PT ;  /* 0x00000003ff087212 */ /* 0x000fe400078e33ff */
[----:B-1----:R-:W-:-:S07]  /*18710*/  IADD3 R7, R7, -0x1, RZ ;  /* 0xffffffff07077810 */ /* 0x002fce0007ffe0ff */
.L_x_203:
[----:B------:R-:W-:Y:S02]  /*18720*/  ISETP.NE.U32.AND P0, PT, RZ, UR14, PT ;  /* 0x0000000eff007c0c */ /* 0x000fe4000bf05070 */
[----:B------:R-:W-:Y:S02]  /*18730*/  R2UR UR19, R16 ;  /* 0x00000000101372ca */ /* 0x000fe400000e0000 */
[----:B------:R-:W-:Y:S02]  /*18740*/  R2UR UR18, R12 ;  /* 0x000000000c1272ca */ /* 0x000fe400000e0000 */
[----:B------:R-:W-:-:S09]  /*18750*/  ISETP.NE.AND.EX P0, PT, RZ, UR15, PT, P0 ;  /* 0x0000000fff007c0c */ /* 0x000fd2000bf05300 */
[----:B------:R-:W-:Y:S02]  /*18760*/  USHF.L.U32 UR19, UR19, 0x8, URZ ;  /* 0x0000000813137899 */ /* 0x000fe4000800063f */
[----:B------:R-:W-:Y:S02]  /*18770*/  USHF.L.U32 UR18, UR18, 0x7, URZ ;  /* 0x0000000712127899 */ /* 0x000fe4000800063f */
[----:B---34-:R-:W-:Y:S10]  /*18780*/  @!P0 BRA `(.L_x_148) ;  /* 0x00000000002c8947 */ /* 0x018ff40003800000 */
[----:B------:R-:W-:-:S04]  /*18790*/  ISETP.NE.U32.AND P1, PT, RZ, UR4, PT ;  /* 0x00000004ff007c0c */ /* 0x000fc8000bf25070 */
[----:B------:R-:W-:-:S13]  /*187a0*/  ISETP.NE.AND.EX P1, PT, RZ, UR5, PT, P1 ;  /* 0x00000005ff007c0c */ /* 0x000fda000bf25310 */
[----:B------:R-:W-:Y:S05]  /*187b0*/  @!P1 BRA `(.L_x_149) ;  /* 0x0000000000189947 */ /* 0x000fea0003800000 */
[----:B------:R-:W1:Y:S01]  /*187c0*/  LDC.64 R2, c[0x0][0x588] ;  /* 0x00016200ff027b82 */ /* 0x000e620000000a00 */
[----:B------:R-:W-:-:S04]  /*187d0*/  IMAD R9, R5, UR14, RZ ;  /* 0x0000000e05097c24 */ /* 0x000fc8000f8e02ff */
[----:B-1----:R-:W-:-:S05]  /*187e0*/  IMAD.WIDE R2, R9, 0x4, R2 ;  /* 0x0000000409027825 */ /* 0x002fca00078e0202 */
[----:B---3-5:R1:W5:Y:S01]  /*187f0*/  LDG.E R11, desc[UR42][R2.64] ;  /* 0x0000002a020b7981 */ /* 0x028362000c1e1900 */
[----:B------:R-:W-:Y:S01]  /*18800*/  MOV R9, 0x1 ;  /* 0x0000000100097802 */ /* 0x000fe20000000f00 */
[----:B------:R-:W-:Y:S06]  /*18810*/  BRA `(.L_x_148) ;  /* 0x0000000000087947 */ /* 0x000fec0003800000 */
.L_x_149:
[----:B---3-5:R-:W2:Y:S01]  /*18820*/  LDC R11, c[0x0][0x580] ;  /* 0x00016000ff0b7b82 */ /* 0x028ea20000000800 */
[----:B------:R-:W-:-:S07]  /*18830*/  MOV R9, 0x1 ;  /* 0x0000000100097802 */ /* 0x000fce0000000f00 */
.L_x_148:
[----:B------:R-:W-:Y:S05]  /*18840*/  @!P0 BRA `(.L_x_150) ;  /* 0x00000000001c8947 */ /* 0x000fea0003800000 */
[----:B------:R-:W-:-:S13]  /*18850*/  LOP3.LUT P2, RZ, R9, 0xff, RZ, 0xc0, !PT ;  /* 0x000000ff09ff7812 */ /* 0x000fda000784c0ff */
[----:B-1----:R-:W1:Y:S02]  /*18860*/  @!P2 LDC.64 R2, c[0x0][0x588] ;  /* 0x00016200ff02ab82 */ /* 0x002e640000000a00 */
[----:B-1----:R-:W-:-:S04]  /*18870*/  @!P2 ISETP.NE.U32.AND P0, PT, R2, RZ, PT ;  /* 0x000000ff0200a20c */ /* 0x002fc80003f05070 */
[----:B------:R-:W-:Y:S02]  /*18880*/  @!P2 ISETP.NE.AND.EX P1, PT, R3, RZ, PT, P0 ;  /* 0x000000ff0300a20c */ /* 0x000fe40003f25300 */
[----:B--23-5:R-:W-:Y:S02]  /*18890*/  @P2 FSETP.EQ.AND P0, PT, R11, RZ, PT ;  /* 0x000000ff0b00220b */ /* 0x02cfe40003f02000 */
[----:B------:R-:W-:Y:S01]  /*188a0*/  @!P2 PLOP3.LUT P0, PT, P1, PT, PT, 0x8, 0x0 ;  /* 0x000000000000a81c */ /* 0x000fe20000f0e170 */
[----:B------:R-:W-:-:S12]  /*188b0*/  BRA `(.L_x_151) ;  /* 0x0000000000047947 */ /* 0x000fd80003800000 */
.L_x_150:
[----:B--23-5:R-:W-:-:S13]  /*188c0*/  FSETP.EQ.AND P0, PT, R11, RZ, PT ;  /* 0x000000ff0b00720b */ /* 0x02cfda0003f02000 */
.L_x_151:
[----:B------:R-:W-:Y:S02]  /*188d0*/  ISETP.NE.AND P2, PT, R10, 0x3, PT ;  /* 0x000000030a00780c */ /* 0x000fe40003f45270 */
[----:B------:R-:W-:-:S04]  /*188e0*/  ELECT P1, URZ, PT ;  /* 0x00000000003f782f */ /* 0x000fc80003820000 */
[----:B------:R-:W-:-:S07]  /*188f0*/  PLOP3.LUT P0, PT, P1, P0, PT, 0x20, 0x0 ;  /* 0x000000000000781c */ /* 0x000fce0000f00470 */
[----:B------:R-:W-:Y:S06]  /*18900*/  @!P2 BRA `(.L_x_152) ;  /* 0x000000000004a947 */ /* 0x000fec0003800000 */
[----:B------:R-:W-:Y:S01]  /*18910*/  BPT.TRAP 0x1 ;  /* 0x000000040000795c */ /* 0x000fe20000300000 */
.L_x_152:
[----:B------:R-:W2:Y:S01]  /*18920*/  S2UR UR37, SR_CgaCtaId ;  /* 0x00000000002579c3 */ /* 0x000ea20000008800 */
[----:B------:R-:W-:Y:S01]  /*18930*/  UMOV UR13, 0x400 ;  /* 0x00000400000d7882 */ /* 0x000fe20000000000 */
[----:B-1----:R-:W-:-:S04]  /*18940*/  MOV R2, 0x1 ;  /* 0x0000000100027802 */ /* 0x002fc80000000f00 */
[----:B------:R-:W-:Y:S01]  /*18950*/  SHF.L.U32 R2, R2, 0x1f, RZ ;  /* 0x0000001f02027819 */ /* 0x000fe200000006ff */
[----:B--2---:R-:W-:-:S09]  /*18960*/  ULEA UR13, UR37, UR13, 0x18 ;  /* 0x0000000d250d7291 */ /* 0x004fd2000f8ec03f */
[----:B------:R-:W1:Y:S02]  /*18970*/  SYNCS.PHASECHK.TRANS64.TRYWAIT P1, [UR13+0xa0], R2 ;  /* 0x0000a002ff0075a7 */ /* 0x000e64000802014d */
[----:B-1----:R-:W-:Y:S05]  /*18980*/  @!P1 BRA `(.L_x_153) ;  /* 0x0000002800989947 */ /* 0x002fea0003800000 */
.L_x_247:
[----:B------:R-:W-:Y:S04]  /*18990*/  BSSY B0, `(.L_x_154) ;  /* 0x000000e000007945 */ /* 0x000fe80003800000 */
[----:B------:R-:W-:Y:S05]  /*189a0*/  @!P0 BRA `(.L_x_155) ;  /* 0x0000000000308947 */ /* 0x000fea0003800000 */
[----:B------:R-:W-:Y:S01]  /*189b0*/  R2UR UR20, R5 ;  /* 0x00000000051472ca */ /* 0x000fe200000e0000 */
[----:B------:R-:W-:Y:S02]  /*189c0*/  UIADD3 UR8, UP0, UR22, 0x3f0, URZ ;  /* 0x000003f016087890 */ /* 0x000fe4000ff1e03f */
[----:B------:R-:W-:Y:S02]  /*189d0*/  UIADD3 UR16, UR13, 0x100, URZ ;  /* 0x000001000d107890 */ /* 0x000fe4000fffe03f */
[----:B------:R-:W-:Y:S02]  /*189e0*/  UIADD3 UR17, UR13, 0x80, URZ ;  /* 0x000000800d117890 */ /* 0x000fe4000fffe03f */
[----:B------:R-:W-:Y:S01]  /*189f0*/  UIADD3.X UR9, URZ, UR23, URZ, UP0, !UPT ;  /* 0x000000173f097290 */ /* 0x000fe200087fe43f */
[----:B------:R-:W-:Y:S01]  /*18a00*/  UMOV UR10, 0x0 ;  /* 0x00000000000a7882 */ /* 0x000fe20000000000 */
[----:B------:R-:W-:-:S07]  /*18a10*/  UMOV UR11, 0x10000000 ;  /* 0x10000000000b7882 */ /* 0x000fce0000000000 */
[----:B------:R2:W-:Y:S02]  /*18a20*/  UTMALDG.3D [UR16], [UR8], desc[UR10] ;  /* 0x00000a10080075b4 */ /* 0x0005e40008011000 */
[----:B--2---:R-:W-:Y:S05]  /*18a30*/  @!P2 BRA `(.L_x_156) ;  /* 0x000000000004a947 */ /* 0x004fea0003800000 */
[----:B------:R-:W-:Y:S01]  /*18a40*/  BPT.TRAP 0x1 ;  /* 0x000000040000795c */ /* 0x000fe20000300000 */
.L_x_156:
[----:B-1----:R-:W1:Y:S02]  /*18a50*/  LDC R3, c[0x0][0x800] ;  /* 0x00020000ff037b82 */ /* 0x002e640000000800 */
[----:B-1----:R2:W-:Y:S02]  /*18a60*/  SYNCS.ARRIVE.TRANS64.RED.A0TR RZ, [UR13+0x80], R3 ;  /* 0x00008003ffff79a7 */ /* 0x0025e4000830040d */
.L_x_155:
[----:B------:R-:W-:Y:S05]  /*18a70*/  BSYNC B0 ;  /* 0x0000000000007941 */ /* 0x000fea0003800000 */
.L_x_154:
[----:B------:R-:W-:Y:S05]  /*18a80*/  @!P2 BRA `(.L_x_157) ;  /* 0x000000000004a947 */ /* 0x000fea0003800000 */
[----:B------:R-:W-:Y:S01]  /*18a90*/  BPT.TRAP 0x1 ;  /* 0x000000040000795c */ /* 0x000fe20000300000 */
.L_x_157:
[----:B------:R-:W-:-:S04]  /*18aa0*/  UIADD3 UR33, UR13, 0x80, URZ ;  /* 0x000000800d217890 */ /* 0x000fc8000fffe03f */
[----:B------:R-:W-:-:S09]  /*18ab0*/  UPRMT UR16, UR37, 0x654, UR33 ;  /* 0x0000065425107896 */ /* 0x000fd20008000021 */
[----:B------:R-:W-:Y:S01]  /*18ac0*/  SYNCS.ARRIVE.TRANS64.RED.A1T0 RZ, [UR16], RZ ;  /* 0x000000ffffff79a7 */ /* 0x000fe20008100410 */
[----:B------:R-:W-:Y:S05]  /*18ad0*/  @!P2 BRA `(.L_x_158) ;  /* 0x000000000004a947 */ /* 0x000fea0003800000 */
[----:B------:R-:W-:Y:S01]  /*18ae0*/  BPT.TRAP 0x1 ;  /* 0x000000040000795c */ /* 0x000fe20000300000 */
.L_x_158:
[----:B------:R-:W3:Y:S02]  /*18af0*/  SYNCS.PHASECHK.TRANS64.TRYWAIT P1, [UR13+0xa8], R2 ;  /* 0x0000a802ff0075a7 */ /* 0x000ee4000802014d */
[----:B---3--:R-:W-:Y:S05]  /*18b00*/  @!P1 BRA `(.L_x_159) ;  /* 0x0000002800509947 */ /* 0x008fea0003800000 */
.L_x_248:
[----:B------:R-:W-:Y:S04]  /*18b10*/  BSSY B0, `(.L_x_160) ;  /* 0x0000010000007945 */ /* 0x000fe80003800000 */
[----:B------:R-:W-:Y:S05]  /*18b20*/  @!P0 BRA `(.L_x_161) ;  /* 0x0000000000388947 */ /* 0x000fea0003800000 */
[----:B------:R-:W-:Y:S01]  /*18b30*/  UIADD3 UR20, UP0, UR22, 0x3f0, URZ ;  /* 0x000003f016147890 */ /* 0x000fe2000ff1e03f */
[----:B------:R-:W-:Y:S01]  /*18b40*/  R2UR UR12, R5 ;  /* 0x00000000050c72ca */ /* 0x000fe200000e0000 */
[----:B------:R-:W-:Y:S02]  /*18b50*/  UIADD3 UR11, UR19, 0x80, URZ ;  /* 0x00000080130b7890 */ /* 0x000fe4000fffe03f */
[----:B------:R-:W-:Y:S02]  /*18b60*/  UIADD3 UR8, UR13, 0x1100, URZ ;  /* 0x000011000d087890 */ /* 0x000fe4000fffe03f */
[----:B------:R-:W-:Y:S02]  /*18b70*/  UIADD3 UR9, UR13, 0x88, URZ ;  /* 0x000000880d097890 */ /* 0x000fe4000fffe03f */
[----:B------:R-:W-:Y:S01]  /*18b80*/  UIADD3.X UR21, URZ, UR23, URZ, UP0, !UPT ;  /* 0x000000173f157290 */ /* 0x000fe200087fe43f */
[----:B------:R-:W-:Y:S01]  /*18b90*/  UMOV UR24, 0x0 ;  /* 0x0000000000187882 */ /* 0x000fe20000000000 */
[----:B------:R-:W-:Y:S01]  /*18ba0*/  UMOV UR25, 0x10000000 ;  /* 0x1000000000197882 */ /* 0x000fe20000000000 */
[----:B------:R-:W-:-:S06]  /*18bb0*/  UMOV UR10, UR18 ;  /* 0x00000012000a7c82 */ /* 0x000fcc0008000000 */
[----:B------:R3:W-:Y:S02]  /*18bc0*/  UTMALDG.3D [UR8], [UR20], desc[UR24] ;  /* 0x00001808140075b4 */ /* 0x0007e40008011000 */
[----:B---3--:R-:W-:Y:S05]  /*18bd0*/  @!P2 BRA `(.L_x_162) ;  /* 0x000000000004a947 */ /* 0x008fea0003800000 */
[----:B------:R-:W-:Y:S01]  /*18be0*/  BPT.TRAP 0x1 ;  /* 0x000000040000795c */ /* 0x000fe20000300000 */
.L_x_162:
[----:B-12---:R-:W1:Y:S02]  /*18bf0*/  LDC R3, c[0x0][0x800] ;  /* 0x00020000ff037b82 */ /* 0x006e640000000800 */
[----:B-1----:R3:W-:Y:S02]  /*18c00*/  SYNCS.ARRIVE.TRANS64.RED.A0TR RZ, [UR13+0x88], R3 ;  /* 0x00008803ffff79a7 */ /* 0x0027e4000830040d */
.L_x_161:
[----:B------:R-:W-:Y:S05]  /*18c10*/  BSYNC B0 ;  /* 0x0000000000007941 */ /* 0x000fea0003800000 */
.L_x_160:
[----:B------:R-:W-:Y:S05]  /*18c20*/  @!P2 BRA `(.L_x_163) ;  /* 0x000000000004a947 */ /* 0x000fea0003800000 */
[----:B------:R-:W-:Y:S01]  /*18c30*/  BPT.TRAP 0x1 ;  /* 0x000000040000795c */ /* 0x000fe20000300000 */
.L_x_163:
[----:B------:R-:W-:Y:S02]  /*18c40*/  UIADD3 UR25, UR13, 0x88, URZ ;  /* 0x000000880d197890 */ /* 0x000fe4000fffe03f */
[----:B------:R-:W-:Y:S02]  /*18c50*/  UIADD3 UR10, UR18, 0x20, URZ ;  /* 0x00000020120a7890 */ /* 0x000fe4000fffe03f */
[----:B------:R-:W-:-:S09]  /*18c60*/  UPRMT UR20, UR37, 0x654, UR25 ;  /* 0x0000065425147896 */ /* 0x000fd20008000019 */
[----:B------:R-:W-:Y:S01]  /*18c70*/  SYNCS.ARRIVE.TRANS64.RED.A1T0 RZ, [UR20], RZ ;  /* 0x000000ffffff79a7 */ /* 0x000fe20008100414 */
[----:B------:R-:W-:Y:S05]  /*18c80*/  @!P2 BRA `(.L_x_164) ;  /* 0x000000000004a947 */ /* 0x000fea0003800000 */
[----:B------:R-:W-:Y:S01]  /*18c90*/  BPT.TRAP 0x1 ;  /* 0x000000040000795c */ /* 0x000fe20000300000 */
.L_x_164:
[----:B------:R-:W4:Y:S02]  /*18ca0*/  SYNCS.PHASECHK.TRANS64.TRYWAIT P1, [UR13+0xb0], R2 ;  /* 0x0000b002ff0075a7 */ /* 0x000f24000802014d */
[----:B----4-:R-:W-:Y:S05]  /*18cb0*/  @!P1 BRA `(.L_x_165) ;  /* 0x0000002400fc9947 */ /* 0x010fea0003800000 */
.L_x_249:
        /* <DEDUP_REMOVED lines=8> */
[----:B------:R-:W-:Y:S01]  /*18d40*/  UMOV UR29, 0x10000000 ;  /* 0x10000000001d7882 */ /* 0x000fe20000000000 */
[----:B------:R-:W-:-:S06]  /*18d50*/  UMOV UR11, UR19 ;  /* 0x00000013000b7c82 */ /* 0x000fcc0008000000 */
[----:B------:R4:W-:Y:S02]  /*18d60*/  UTMALDG.3D [UR8], [UR26], desc[UR28] ;  /* 0x00001c081a0075b4 */ /* 0x0009e40008011000 */
[----:B----4-:R-:W-:Y:S05]  /*18d70*/  @!P2 BRA `(.L_x_168) ;  /* 0x000000000004a947 */ /* 0x010fea0003800000 */
[----:B------:R-:W-:Y:S01]  /*18d80*/  BPT.TRAP 0x1 ;  /* 0x000000040000795c */ /* 0x000fe20000300000 */
.L_x_168:
[----:B-123--:R-:W1:Y:S02]  /*18d90*/  LDC R3, c[0x0][0x800] ;  /* 0x00020000ff037b82 */ /* 0x00ee640000000800 */
[----:B-1----:R4:W-:Y:S02]  /*18da0*/  SYNCS.ARRIVE.TRANS64.RED.A0TR RZ, [UR13+0x90], R3 ;  /* 0x00009003ffff79a7 */ /* 0x0029e4000830040d */
.L_x_167:
[----:B------:R-:W-:Y:S05]  /*18db0*/  BSYNC B0 ;  /* 0x0000000000007941 */ /* 0x000fea0003800000 */
.L_x_166:
[----:B------:R-:W-:Y:S05]  /*18dc0*/  @!P2 BRA `(.L_x_169) ;  /* 0x000000000004a947 */ /* 0x000fea0003800000 */
[----:B------:R-:W-:Y:S01]  /*18dd0*/  BPT.TRAP 0x1 ;  /* 0x000000040000795c */ /* 0x000fe20000300000 */
.L_x_169:
[----:B------:R-:W-:-:S04]  /*18de0*/  UIADD3 UR17, UR13, 0x90, URZ ;  /* 0x000000900d117890 */ /* 0x000fc8000fffe03f */
[----:B------:R-:W-:-:S09]  /*18df0*/  UPRMT UR21, UR37, 0x654, UR17 ;  /* 0x0000065425157896 */ /* 0x000fd20008000011 */
[----:B------:R-:W-:Y:S01]  /*18e00*/  SYNCS.ARRIVE.TRANS64.RED.A1T0 RZ, [UR21], RZ ;  /* 0x000000ffffff79a7 */ /* 0x000fe20008100415 */
[----:B------:R-:W-:Y:S05]  /*18e10*/  @!P2 BRA `(.L_x_170) ;  /* 0x000000000004a947 */ /* 0x000fea0003800000 */
[----:B------:R-:W-:Y:S01]  /*18e20*/  BPT.TRAP 0x1 ;  /* 0x000000040000795c */ /* 0x000fe20000300000 */
.L_x_170:
[----:B------:R-:W5:Y:S02]  /*18e30*/  SYNCS.PHASECHK.TRANS64.TRYWAIT P1, [UR13+0xb8], R2 ;  /* 0x0000b802ff0075a7 */ /* 0x000f64000802014d */
[----:B-----5:R-:W-:Y:S05]  /*18e40*/  @!P1 BRA `(.L_x_171) ;  /* 0x0000002400b09947 */ /* 0x020fea0003800000 */
.L_x_250:
        /* <DEDUP_REMOVED lines=9> */
[----:B------:R-:W-:-:S07]  /*18ee0*/  UMOV UR29, 0x10000000 ;  /* 0x10000000001d7882 */ /* 0x000fce0000000000 */
[----:B------:R1:W-:Y:S02]  /*18ef0*/  UTMALDG.3D [UR8], [UR26], desc[UR28] ;  /* 0x00001c081a0075b4 */ /* 0x0003e40008011000 */
[----:B-1----:R-:W-:Y:S05]  /*18f00*/  @!P2 BRA `(.L_x_174) ;  /* 0x000000000004a947 */ /* 0x002fea0003800000 */
[----:B------:R-:W-:Y:S01]  /*18f10*/  BPT.TRAP 0x1 ;  /* 0x000000040000795c */ /* 0x000fe20000300000 */
.L_x_174:
[----:B------:R-:W1:Y:S02]  /*18f20*/  LDC R2, c[0x0][0x800] ;  /* 0x00020000ff027b82 */ /* 0x000e640000000800 */
[----:B-1----:R1:W-:Y:S02]  /*18f30*/  SYNCS.ARRIVE.TRANS64.RED.A0TR RZ, [UR13+0x98], R2 ;  /* 0x00009802ffff79a7 */ /* 0x0023e4000830040d */
.L_x_173:
[----:B------:R-:W-:Y:S05]  /*18f40*/  BSYNC B0 ;  /* 0x0000000000007941 */ /* 0x000fea0003800000 */
.L_x_172:
[----:B------:R-:W-:Y:S05]  /*18f50*/  @!P2 BRA `(.L_x_175) ;  /* 0x000000000004a947 */ /* 0x000fea0003800000 */
[----:B------:R-:W-:Y:S01]  /*18f60*/  BPT.TRAP 0x1 ;  /* 0x000000040000795c */ /* 0x000fe20000300000 */
.L_x_175:
[----:B------:R-:W-:Y:S02]  /*18f70*/  UIADD3 UR9, UR13, 0x98, URZ ;  /* 0x000000980d097890 */ /* 0x000fe4000fffe03f */
[----:B------:R-:W-:Y:S02]  /*18f80*/  UIADD3 UR34, UR18, 0x40, URZ ;  /* 0x0000004012227890 */ /* 0x000fe4000fffe03f */
[----:B------:R-:W-:-:S09]  /*18f90*/  UPRMT UR29, UR37, 0x654, UR9 ;  /* 0x00000654251d7896 */ /* 0x000fd20008000009 */
[----:B------:R-:W-:Y:S01]  /*18fa0*/  SYNCS.ARRIVE.TRANS64.RED.A1T0 RZ, [UR29], RZ ;  /* 0x000000ffffff79a7 */ /* 0x000fe2000810041d */
[----:B------:R-:W-:Y:S05]  /*18fb0*/  @!P2 BRA `(.L_x_176) ;  /* 0x000000000004a947 */ /* 0x000fea0003800000 */
[----:B------:R-:W-:Y:S01]  /*18fc0*/  BPT.TRAP 0x1 ;  /* 0x000000040000795c */ /* 0x000fe20000300000 */
.L_x_176:
[----:B-1----:R-:W-:-:S04]  /*18fd0*/  SHF.L.U32 R2, RZ, 0x1f, RZ ;  /* 0x0000001fff027819 */ /* 0x002fc800000006ff */
[----:B------:R-:W1:Y:S02]  /*18fe0*/  SYNCS.PHASECHK.TRANS64.TRYWAIT P1, [UR13+0xa0], R2 ;  /* 0x0000a002ff0075a7 */ /* 0x000e64000802014d */
[----:B-1----:R-:W-:Y:S05]  /*18ff0*/  @!P1 BRA `(.L_x_177) ;  /* 0x00000024005c9947 */ /* 0x002fea0003800000 */
.L_x_251:
[----:B------:R-:W-:Y:S04]  /*19000*/  BSSY B0, `(.L_x_178) ;  /* 0x000000e000007945 */ /* 0x000fe80003800000 */
[----:B------:R-:W-:Y:S05]  /*19010*/  @!P0 BRA `(.L_x_179) ;  /* 0x0000000000308947 */ /* 0x000fea0003800000 */
[----:B------:R-:W-:Y:S01]  /*19020*/  R2UR UR36, R5 ;  /* 0x00000000052472ca */ /* 0x000fe200000e0000 */
[----:B------:R-:W-:Y:S02]  /*19030*/  UIADD3 UR10, UP0, UR22, 0x3f0, URZ ;  /* 0x000003f0160a7890 */ /* 0x000fe4000ff1e03f */
[----:B------:R-:W-:Y:S02]  /*19040*/  UIADD3 UR32, UR13, 0x100, URZ ;  /* 0x000001000d207890 */ /* 0x000fe4000fffe03f */
[----:B------:R-:W-:Y:S01]  /*19050*/  UIADD3.X UR11, URZ, UR23, URZ, UP0, !UPT ;  /* 0x000000173f0b7290 */ /* 0x000fe200087fe43f */
[----:B------:R-:W-:Y:S01]  /*19060*/  UMOV UR26, 0x0 ;  /* 0x00000000001a7882 */ /* 0x000fe20000000000 */
[----:B------:R-:W-:Y:S01]  /*19070*/  UMOV UR27, 0x10000000 ;  /* 0x10000000001b7882 */ /* 0x000fe20000000000 */
[----:B------:R-:W-:-:S06]  /*19080*/  UMOV UR35, UR19 ;  /* 0x0000001300237c82 */ /* 0x000fcc0008000000 */
[----:B------:R1:W-:Y:S02]  /*19090*/  UTMALDG.3D [UR32], [UR10], desc[UR26] ;  /* 0x00001a200a0075b4 */ /* 0x0003e40008011000 */
[----:B-1----:R-:W-:Y:S05]  /*190a0*/  @!P2 BRA `(.L_x_180) ;  /* 0x000000000004a947 */ /* 0x002fea0003800000 */
[----:B------:R-:W-:Y:S01]  /*190b0*/  BPT.TRAP 0x1 ;  /* 0x000000040000795c */ /* 0x000fe20000300000 */
.L_x_180:
[----:B--234-:R-:W1:Y:S02]  /*190c0*/  LDC R3, c[0x0][0x800] ;  /* 0x00020000ff037b82 */ /* 0x01ce640000000800 */
[----:B-1----:R1:W-:Y:S02]  /*190d0*/  SYNCS.ARRIVE.TRANS64.RED.A0TR RZ, [UR13+0x80], R3 ;  /* 0x00008003ffff79a7 */ /* 0x0023e4000830040d */
.L_x_179:
[----:B------:R-:W-:Y:S05]  /*190e0*/  BSYNC B0 ;  /* 0x0000000000007941 */ /* 0x000fea0003800000 */
.L_x_178:
[----:B------:R-:W-:Y:S05]  /*190f0*/  @!P2 BRA `(.L_x_181) ;  /* 0x000000000004a947 */ /* 0x000fea0003800000 */
[----:B------:R-:W-:Y:S01]  /*19100*/  BPT.TRAP 0x1 ;  /* 0x000000040000795c */ /* 0x000fe20000300000 */
.L_x_181:
[----:B------:R-:W-:Y:S01]  /*19110*/  SYNCS.ARRIVE.TRANS64.RED.A1T0 RZ, [UR16], RZ ;  /* 0x000000ffffff79a7 */ /* 0x000fe20008100410 */
[----:B------:R-:W-:Y:S05]  /*19120*/  @!P2 BRA `(.L_x_182) ;  /* 0x000000000004a947 */ /* 0x000fea0003800000 */
[----:B------:R-:W-:Y:S01]  /*19130*/  BPT.TRAP 0x1 ;  /* 0x000000040000795c */ /* 0x000fe20000300000 */
.L_x_182:
[----:B------:R-:W5:Y:S02]  /*19140*/  SYNCS.PHASECHK.TRANS64.TRYWAIT P1, [UR13+0xa8], R2 ;  /* 0x0000a802ff0075a7 */ /* 0x000f64000802014d */
[----:B-----5:R-:W-:Y:S05]  /*19150*/  @!P1 BRA `(.L_x_183) ;  /* 0x00000024001c9947 */ /* 0x020fea0003800000 */
.L_x_252:
        /* <DEDUP_REMOVED lines=13> */
.L_x_186:
[----:B--234-:R-:W1:Y:S02]  /*19230*/  LDC R3, c[0x0][0x800] ;  /* 0x00020000ff037b82 */ /* 0x01ce640000000800 */
[----:B-1----:R1:W-:Y:S02]  /*19240*/  SYNCS.ARRIVE.TRANS64.RED.A0TR RZ, [UR13+0x88], R3 ;  /* 0x00008803ffff79a7 */ /* 0x0023e4000830040d */
.L_x_185:
[----:B------:R-:W-:Y:S05]  /*19250*/  BSYNC B0 ;  /* 0x0000000000007941 */ /* 0x000fea0003800000 */
.L_x_184:
[----:B------:R-:W-:Y:S05]  /*19260*/  @!P2 BRA `(.L_x_187) ;  /* 0x000000000004a947 */ /* 0x000fea0003800000 */
[----:B------:R-:W-:Y:S01]  /*19270*/  BPT.TRAP 0x1 ;  /* 0x000000040000795c */ /* 0x000fe20000300000 */
.L_x_187:
[----:B------:R-:W-:Y:S01]  /*19280*/  SYNCS.ARRIVE.TRANS64.RED.A1T0 RZ, [UR20], RZ ;  /* 0x000000ffffff79a7 */ /* 0x000fe20008100414 */
[----:B------:R-:W-:Y:S01]  /*19290*/  UIADD3 UR18, UR18, 0x60, URZ ;  /* 0x0000006012127890 */ /* 0x000fe2000fffe03f */
[----:B------:R-:W-:Y:S11]  /*192a0*/  @!P2 BRA `(.L_x_188) ;  /* 0x000000000004a947 */ /* 0x000ff60003800000 */
[----:B------:R-:W-:Y:S01]  /*192b0*/  BPT.TRAP 0x1 ;  /* 0x000000040000795c */ /* 0x000fe20000300000 */
.L_x_188:
[----:B------:R-:W5:Y:S02]  /*192c0*/  SYNCS.PHASECHK.TRANS64.TRYWAIT P1, [UR13+0xb0], R2 ;  /* 0x0000b002ff0075a7 */ /* 0x000f64000802014d */
[----:B-----5:R-:W-:Y:S05]  /*192d0*/  @!P1 BRA `(.L_x_189) ;  /* 0x0000002000d49947 */ /* 0x020fea0003800000 */
.L_x_253:
[----:B------:R-:W-:Y:S04]  /*192e0*/  BSSY B0, `(.L_x_190) ;  /* 0x000000d000007945 */ /* 0x000fe80003800000 */
[----:B------:R-:W-:Y:S05]  /*192f0*/  @!P0 BRA `(.L_x_191) ;  /* 0x00000000002c8947 */ /* 0x000fea0003800000 */
[----:B------:R-:W-:Y:S01]  /*19300*/  R2UR UR20, R5 ;  /* 0x00000000051472ca */ /* 0x000fe200000e0000 */
[----:B------:R-:W-:Y:S02]  /*19310*/  UIADD3 UR10, UP0, UR22, 0x3f0, URZ ;  /* 0x000003f0160a7890 */ /* 0x000fe4000ff1e03f */
[----:B------:R-:W-:Y:S02]  /*19320*/  UIADD3 UR16, UR13, 0x2100, URZ ;  /* 0x000021000d107890 */ /* 0x000fe4000fffe03f */
[----:B------:R-:W-:Y:S01]  /*19330*/  UIADD3.X UR11, URZ, UR23, URZ, UP0, !UPT ;  /* 0x000000173f0b7290 */ /* 0x000fe200087fe43f */
[----:B------:R-:W-:Y:S01]  /*19340*/  UMOV UR24, 0x0 ;  /* 0x0000000000187882 */ /* 0x000fe20000000000 */
[----:B------:R-:W-:-:S07]  /*19350*/  UMOV UR25, 0x10000000 ;  /* 0x1000000000197882 */ /* 0x000fce0000000000 */
[----:B------:R1:W-:Y:S02]  /*19360*/  UTMALDG.3D [UR16], [UR10], desc[UR24] ;  /* 0x000018100a0075b4 */ /* 0x0003e40008011000 */
[----:B-1----:R-:W-:Y:S05]  /*19370*/  @!P2 BRA `(.L_x_192) ;  /* 0x000000000004a947 */ /* 0x002fea0003800000 */
[----:B------:R-:W-:Y:S01]  /*19380*/  BPT.TRAP 0x1 ;  /* 0x000000040000795c */ /* 0x000fe20000300000 */
.L_x_192:
[----:B--234-:R-:W1:Y:S02]  /*19390*/  LDC R3, c[0x0][0x800] ;  /* 0x00020000ff037b82 */ /* 0x01ce640000000800 */
[----:B-1----:R1:W-:Y:S02]  /*193a0*/  SYNCS.ARRIVE.TRANS64.RED.A0TR RZ, [UR13+0x90], R3 ;  /* 0x00009003ffff79a7 */ /* 0x0023e4000830040d */
.L_x_191:
[----:B------:R-:W-:Y:S05]  /*193b0*/  BSYNC B0 ;  /* 0x0000000000007941 */ /* 0x000fea0003800000 */
.L_x_190:
[----:B------:R-:W-:Y:S05]  /*193c0*/  @!P2 BRA `(.L_x_193) ;  /* 0x000000000004a947 */ /* 0x000fea0003800000 */
[----:B------:R-:W-:Y:S01]  /*193d0*/  BPT.TRAP 0x1 ;  /* 0x000000040000795c */ /* 0x000fe20000300000 */
.L_x_193:
[----:B------:R-:W-:Y:S01]  /*193e0*/  SYNCS.ARRIVE.TRANS64.RED.A1T0 RZ, [UR21], RZ ;  /* 0x000000ffffff79a7 */ /* 0x000fe20008100415 */
[----:B------:R-:W-:Y:S05]  /*193f0*/  @!P2 BRA `(.L_x_194) ;  /* 0x000000000004a947 */ /* 0x000fea0003800000 */
[----:B------:R-:W-:Y:S01]  /*19400*/  BPT.TRAP 0x1 ;  /* 0x000000040000795c */ /* 0x000fe20000300000 */
.L_x_194:
[----:B------:R-:W5:Y:S02]  /*19410*/  SYNCS.PHASECHK.TRANS64.TRYWAIT P1, [UR13+0xb8], R2 ;  /* 0x0000b802ff0075a7 */ /* 0x000f64000802014d */
[----:B-----5:R-:W-:Y:S05]  /*19420*/  @!P1 BRA `(.L_x_195) ;  /* 0x0000002000989947 */ /* 0x020fea0003800000 */
.L_x_254:
        /* <DEDUP_REMOVED lines=13> */
.L_x_198:
[----:B------:R-:W1:Y:S02]  /*19500*/  LDC R2, c[0x0][0x800] ;  /* 0x00020000ff027b82 */ /* 0x000e640000000800 */
[----:B-1----:R1:W-:Y:S02]  /*19510*/  SYNCS.ARRIVE.TRANS64.RED.A0TR RZ, [UR13+0x98], R2 ;  /* 0x00009802ffff79a7 */ /* 0x0023e4000830040d */
.L_x_197:
[----:B------:R-:W-:Y:S05]  /*19520*/  BSYNC B0 ;  /* 0x0000000000007941 */ /* 0x000fea0003800000 */
.L_x_196:
[----:B------:R-:W-:Y:S05]  /*19530*/  @!P2 BRA `(.L_x_199) ;  /* 0x000000000004a947 */ /* 0x000fea0003800000 */
[----:B------:R-:W-:Y:S01]  /*19540*/  BPT.TRAP 0x1 ;  /* 0x000000040000795c */ /* 0x000fe20000300000 */
.L_x_199:
[----:B------:R-:W5:Y:S01]  /*19550*/  LDL.LU R23, [R1+0xc4] ;  /* 0x0000c40001177983 */ /* 0x000f620000300800 */
[----:B------:R-:W-:Y:S03]  /*19560*/  SYNCS.ARRIVE.TRANS64.RED.A1T0 RZ, [UR29], RZ ;  /* 0x000000ffffff79a7 */ /* 0x000fe6000810041d */
[----:B------:R-:W2:Y:S01]  /*19570*/  LDL.LU R21, [R1+0xc0] ;  /* 0x0000c00001157983 */ /* 0x000ea20000300800 */
[----:B-1----:R-:W-:Y:S02]  /*19580*/  PRMT R2, RZ, 0x7610, R2 ;  /* 0x00007610ff027816 */ /* 0x002fe40000000002 */
[----:B------:R-:W-:Y:S02]  /*19590*/  MOV R16, 0xffffffff ;  /* 0xffffffff00107802 */ /* 0x000fe40000000f00 */
[----:B------:R-:W-:Y:S02]  /*195a0*/  MOV R12, 0xffffffff ;  /* 0xffffffff000c7802 */ /* 0x000fe40000000f00 */
[----:B------:R-:W-:-:S02]  /*195b0*/  MOV R5, 0xffffffff ;  /* 0xffffffff00057802 */ /* 0x000fc40000000f00 */
[----:B--2---:R-:W-:-:S04]  /*195c0*/  IADD3 R21, P0, R21, UR40, RZ ;  /* 0x0000002815157c10 */ /* 0x004fc8000ff1e0ff */
[----:B-----5:R-:W-:Y:S01]  /*195d0*/  IADD3.X R23, R23, UR38, RZ, P0, !PT ;  /* 0x0000002617177c10 */ /* 0x020fe200087fe4ff */
[----:B------:R1:W-:Y:S01]  /*195e0*/  STL [R1+0xc0], R21 ;  /* 0x0000c01501007387 */ /* 0x0003e20000100800 */
[----:B------:R-:W-:-:S03]  /*195f0*/  ISETP.GE.U32.AND P0, PT, R21, UR6, PT ;  /* 0x0000000615007c0c */ /* 0x000fc6000bf06070 */
[----:B------:R1:W-:Y:S01]  /*19600*/  STL [R1+0xc4], R23 ;  /* 0x0000c41701007387 */ /* 0x0003e20000100800 */
[----:B------:R-:W-:-:S13]  /*19610*/  ISETP.GE.U32.AND.EX P0, PT, R23, UR7, PT, P0 ;  /* 0x0000000717007c0c */ /* 0x000fda000bf06100 */
[----:B-1----:R-:W-:Y:S05]  /*19620*/  @P0 BRA `(.L_x_200) ;  /* 0x00000004005c0947 */ /* 0x002fea0003800000 */
[----:B------:R-:W1:Y:S01]  /*19630*/  S2R R15, SR_CTAID.X ;  /* 0x00000000000f7919 */ /* 0x000e620000002500 */
[----:B------:R-:W2:Y:S01]  /*19640*/  LDC.64 R12, c[0x0][0x8d0] ;  /* 0x00023400ff0c7b82 */ /* 0x000ea20000000a00 */
[----:B------:R-:W-:Y:S01]  /*19650*/  ULDC UR8, c[0x0][0x150] ;  /* 0x0000540000087ab9 */ /* 0x000fe20000000800 */
[----:B---34-:R-:W-:Y:S01]  /*19660*/  MOV R3, R23 ;  /* 0x0000001700037202 */ /* 0x018fe20000000f00 */
[----:B------:R-:W3:Y:S05]  /*19670*/  S2R R16, SR_CTAID.Y ;  /* 0x0000000000107919 */ /* 0x000eea0000002600 */
[----:B------:R-:W4:Y:S08]  /*19680*/  LDC R18, c[0x0][0x144] ;  /* 0x00005100ff127b82 */ /* 0x000f300000000800 */
[----:B------:R-:W4:Y:S01]  /*19690*/  LDC R17, c[0x0][0x8d8] ;  /* 0x00023600ff117b82 */ /* 0x000f220000000800 */
[----:B--2---:R-:W-:-:S04]  /*196a0*/  ISETP.NE.U32.AND P0, PT, R12, RZ, PT ;  /* 0x000000ff0c00720c */ /* 0x004fc80003f05070 */
[----:B------:R-:W-:Y:S02]  /*196b0*/  ISETP.NE.AND.EX P0, PT, R13, RZ, PT, P0 ;  /* 0x000000ff0d00720c */ /* 0x000fe40003f05300 */
[----:B-1----:R-:W-:Y:S02]  /*196c0*/  I2FP.F32.U32 R2, R15 ;  /* 0x0000000f00027245 */ /* 0x002fe40000201000 */
[----:B---3--:R-:W-:-:S03]  /*196d0*/  I2FP.F32.U32 R20, R16 ;  /* 0x0000001000147245 */ /* 0x008fc60000201000 */
[----:B------:R-:W-:Y:S01]  /*196e0*/  FMUL R14, R2, UR8 ;  /* 0x00000008020e7c20 */ /* 0x000fe20008400000 */
[----:B------:R-:W-:-:S05]  /*196f0*/  MOV R2, R21 ;  /* 0x0000001500027202 */ /* 0x000fca0000000f00 */
[----:B------:R-:W1:Y:S01]  /*19700*/  F2I.U32.TRUNC.NTZ R14, R14 ;  /* 0x0000000e000e7305 */ /* 0x000e62000020f000 */
[----:B----4-:R-:W-:Y:S05]  /*19710*/  @!P0 BRA `(.L_x_201) ;  /* 0x0000000000288947 */ /* 0x010fea0003800000 */
[----:B------:R-:W2:Y:S02]  /*19720*/  LDC R2, c[0x0][0x8dc] ;  /* 0x00023700ff027b82 */ /* 0x000ea40000000800 */
[----:B--2---:R-:W-:-:S04]  /*19730*/  IADD3 R3, P0, R21, R2, RZ ;  /* 0x0000000215037210 */ /* 0x004fc80007f1e0ff */
[----:B------:R-:W-:-:S05]  /*19740*/  IADD3.X R19, RZ, R23, RZ, P0, !PT ;  /* 0x00000017ff137210 */ /* 0x000fca00007fe4ff */
[----:B------:R-:W-:-:S04]  /*19750*/  IMAD.WIDE.U32 R4, R19, R12, RZ ;  /* 0x0000000c13047225 */ /* 0x000fc800078e00ff */
[----:B------:R-:W-:-:S04]  /*19760*/  IMAD.WIDE.U32 R4, P0, R3, R13, R4 ;  /* 0x0000000d03047225 */ /* 0x000fc80007800004 */
[----:B------:R-:W-:Y:S01]  /*19770*/  IMAD.WIDE.U32 R2, R3, R12, RZ ;  /* 0x0000000c03027225 */ /* 0x000fe200078e00ff */
[----:B------:R-:W-:-:S04]  /*19780*/  MOV R2, R5 ;  /* 0x0000000500027202 */ /* 0x000fc80000000f00 */
[----:B------:R-:W-:Y:S02]  /*19790*/  IADD3 RZ, P1, R3, R4, RZ ;  /* 0x0000000403ff7210 */ /* 0x000fe40007f3e0ff */
[----:B------:R-:W-:-:S03]  /*197a0*/  IADD3.X R3, RZ, RZ, RZ, P0, !PT ;  /* 0x000000ffff037210 */ /* 0x000fc600007fe4ff */
[----:B------:R-:W-:-:S08]  /*197b0*/  IMAD.WIDE.U32.X R2, R19, R13, R2, P1 ;  /* 0x0000000d13027225 */ /* 0x000fd000008e0402 */
.L_x_201:
[----:B------:R-:W2:Y:S01]  /*197c0*/  LDC R22, c[0x0][0x904] ;  /* 0x00024100ff167b82 */ /* 0x000ea20000000800 */
[----:B------:R-:W-:Y:S01]  /*197d0*/  ULDC UR8, c[0x0][0x154] ;  /* 0x0000550000087ab9 */ /* 0x000fe20000000800 */
[----:B-1----:R-:W-:Y:S01]  /*197e0*/  IADD3 R12, -R14, RZ, RZ ;  /* 0x000000ff0e0c7210 */ /* 0x002fe20007ffe1ff */
[----:B------:R-:W-:Y:S01]  /*197f0*/  FMUL R20, R20, UR8 ;  /* 0x0000000814147c20 */ /* 0x000fe20008400000 */
[-CC-:B------:R-:W-:Y:S02]  /*19800*/  SHF.R.U64 R14, R2, R17.reuse, R3.reuse ;  /* 0x00000011020e7219 */ /* 0x180fe40000001203 */
[----:B------:R-:W-:Y:S01]  /*19810*/  SHF.R.U32.HI R17, RZ, R17, R3 ;  /* 0x00000011ff117219 */ /* 0x000fe20000011603 */
[----:B------:R-:W-:Y:S01]  /*19820*/  IMAD R15, R18, R12, R15 ;  /* 0x0000000c120f7224 */ /* 0x000fe200078e020f */
[----:B------:R-:W1:Y:S01]  /*19830*/  LDC R13, c[0x0][0x148] ;  /* 0x00005200ff0d7b82 */ /* 0x000e620000000800 */
[----:B------:R-:W3:Y:S01]  /*19840*/  F2I.U32.TRUNC.NTZ R20, R20 ;  /* 0x0000001400147305 */ /* 0x000ee2000020f000 */
[----:B------:R-:W-:-:S04]  /*19850*/  IADD3 R19, P0, RZ, -R14, RZ ;  /* 0x8000000eff137210 */ /* 0x000fc80007f1e0ff */
[----:B------:R-:W-:Y:S02]  /*19860*/  IADD3.X R17, RZ, ~R17, RZ, P0, !PT ;  /* 0x80000011ff117210 */ /* 0x000fe400007fe4ff */
[----:B------:R-:W4:Y:S01]  /*19870*/  LDC.64 R4, c[0x0][0x8c8] ;  /* 0x00023200ff047b82 */ /* 0x000f220000000a00 */
[----:B--2---:R-:W-:-:S07]  /*19880*/  ISETP.NE.AND P2, PT, R22, 0x1, PT ;  /* 0x000000011600780c */ /* 0x004fce0003f45270 */
[----:B------:R-:W2:Y:S01]  /*19890*/  LDC R18, c[0x0][0x8c0] ;  /* 0x00023000ff127b82 */ /* 0x000ea20000000800 */
[----:B---3--:R-:W-:-:S07]  /*198a0*/  IADD3 R3, -R20, RZ, RZ ;  /* 0x000000ff14037210 */ /* 0x008fce0007ffe1ff */
[----:B------:R-:W3:Y:S01]  /*198b0*/  LDC R22, c[0x0][0x8b0] ;  /* 0x00022c00ff167b82 */ /* 0x000ee20000000800 */
[----:B-1----:R-:W-:Y:S01]  /*198c0*/  @P2 IMAD R15, R13, R3, R16 ;  /* 0x000000030d0f2224 */ /* 0x002fe200078e0210 */
[----:B------:R-:W-:Y:S01]  /*198d0*/  MOV R3, R23 ;  /* 0x0000001700037202 */ /* 0x000fe20000000f00 */
[----:B----4-:R-:W-:-:S05]  /*198e0*/  IMAD R2, R17, R4, RZ ;  /* 0x0000000411027224 */ /* 0x010fca00078e02ff */
[----:B------:R-:W1:Y:S01]  /*198f0*/  LDC.64 R12, c[0x0][0x8e8] ;  /* 0x00023a00ff0c7b82 */ /* 0x000e620000000a00 */
[----:B------:R-:W-:Y:S01]  /*19900*/  IMAD R5, R19, R5, R2 ;  /* 0x0000000513057224 */ /* 0x000fe200078e0202 */
[----:B------:R-:W-:-:S06]  /*19910*/  MOV R2, R21 ;  /* 0x0000001500027202 */ /* 0x000fcc0000000f00 */
[----:B------:R-:W4:Y:S01]  /*19920*/  LDC R23, c[0x0][0x900] ;  /* 0x00024000ff177b82 */ /* 0x000f220000000800 */
[----:B------:R-:W-:-:S05]  /*19930*/  IMAD.WIDE.U32 R2, R19, R4, R2 ;  /* 0x0000000413027225 */ /* 0x000fca00078e0002 */
[----:B------:R-:W-:Y:S02]  /*19940*/  IADD3 R3, R3, R5, RZ ;  /* 0x0000000503037210 */ /* 0x000fe40007ffe0ff */
[----:B------:R-:W4:Y:S02]  /*19950*/  LDC R21, c[0x0][0x8f0] ;  /* 0x00023c00ff157b82 */ /* 0x000f240000000800 */
[-CC-:B--2---:R-:W-:Y:S02]  /*19960*/  SHF.R.U64 R20, R2, R18.reuse, R3.reuse ;  /* 0x0000001202147219 */ /* 0x184fe40000001203 */
[----:B------:R-:W-:-:S04]  /*19970*/  SHF.R.U32.HI R3, RZ, R18, R3 ;  /* 0x00000012ff037219 */ /* 0x000fc80000011603 */
[----:B------:R-:W2:Y:S01]  /*19980*/  LDC R17, c[0x0][0x8e0] ;  /* 0x00023800ff117b82 */ /* 0x000ea20000000800 */
[----:B-1----:R-:W-:Y:S02]  /*19990*/  ISETP.NE.U32.AND P0, PT, R12, RZ, PT ;  /* 0x000000ff0c00720c */ /* 0x002fe40003f05070 */
[-CC-:B---3--:R-:W-:Y:S02]  /*199a0*/  SHF.R.U64 R19, R20, R22.reuse, R3.reuse ;  /* 0x0000001614137219 */ /* 0x188fe40000001203 */
[----:B------:R-:W-:Y:S02]  /*199b0*/  ISETP.NE.AND.EX P0, PT, R13, RZ, PT, P0 ;  /* 0x000000ff0d00720c */ /* 0x000fe40003f05300 */
[----:B------:R-:W-:Y:S01]  /*199c0*/  SHF.R.U32.HI R2, RZ, R22, R3 ;  /* 0x00000016ff027219 */ /* 0x000fe20000011603 */
[----:B------:R-:W1:Y:S03]  /*199d0*/  LDC R18, c[0x0][0x8b8] ;  /* 0x00022e00ff127b82 */ /* 0x000e660000000800 */
[----:B----4-:R-:W-:-:S02]  /*199e0*/  SHF.R.U64 R22, R19, R23, R2 ;  /* 0x0000001713167219 */ /* 0x010fc40000001202 */
[----:B------:R-:W-:Y:S02]  /*199f0*/  SHF.R.U32.HI R23, RZ, R23, R2 ;  /* 0x00000017ff177219 */ /* 0x000fe40000011602 */
[----:B------:R-:W-:Y:S01]  /*19a00*/  MOV R2, R22 ;  /* 0x0000001600027202 */ /* 0x000fe20000000f00 */
[----:B------:R-:W3:Y:S01]  /*19a10*/  LDC R16, c[0x0][0x8a8] ;  /* 0x00022a00ff107b82 */ /* 0x000ee20000000800 */
[----:B------:R-:W-:Y:S01]  /*19a20*/  MOV R3, R23 ;  /* 0x0000001700037202 */ /* 0x000fe20000000f00 */
[----:B------:R-:W-:Y:S06]  /*19a30*/  @!P0 BRA `(.L_x_202) ;  /* 0x0000000000288947 */ /* 0x000fec0003800000 */
[----:B------:R-:W4:Y:S02]  /*19a40*/  LDC R3, c[0x0][0x8f4] ;  /* 0x00023d00ff037b82 */ /* 0x000f240000000800 */
[----:B----4-:R-:W-:-:S04]  /*19a50*/  IADD3 R3, P0, R22, R3, RZ ;  /* 0x0000000316037210 */ /* 0x010fc80007f1e0ff */
        /* <DEDUP_REMOVED lines=8> */
.L_x_202:
[----:B------:R-:W-:Y:S02]  /*19ae0*/  SHF.R.U64 R21, R2, R21, R3 ;  /* 0x0000001502157219 */ /* 0x000fe40000001203 */
[----:B------:R-:W-:Y:S02]  /*19af0*/  LOP3.LUT R19, R19, R8, RZ, 0xc0, !PT ;  /* 0x0000000813137212 */ /* 0x000fe400078ec0ff */
[----:B------:R-:W-:Y:S02]  /*19b00*/  IADD3 R2, -R21, RZ, RZ ;  /* 0x000000ff15027210 */ /* 0x000fe40007ffe1ff */
[----:B------:R-:W-:Y:S01]  /*19b10*/  LOP3.LUT R20, R20, R7, RZ, 0xc0, !PT ;  /* 0x0000000714147212 */ /* 0x000fe200078ec0ff */
[----:B------:R-:W-:Y:S01]  /*19b20*/  IMAD R19, R6, R21, R19 ;  /* 0x0000001506137224 */ /* 0x000fe200078e0213 */
[----:B------:R-:W-:Y:S01]  /*19b30*/  MOV R5, R14 ;  /* 0x0000000e00057202 */ /* 0x000fe20000000f00 */
[----:B--2---:R-:W-:Y:S01]  /*19b40*/  IMAD R17, R2, R17, R22 ;  /* 0x0000001102117224 */ /* 0x004fe200078e0216 */
[----:B------:R-:W-:Y:S01]  /*19b50*/  MOV R2, 0x1 ;  /* 0x0000000100027802 */ /* 0x000fe20000000f00 */
[----:B-1----:R-:W-:-:S02]  /*19b60*/  IMAD R15, R19, R18, R15 ;  /* 0x00000012130f7224 */ /* 0x002fc400078e020f */
[----:B---3--:R-:W-:-:S05]  /*19b70*/  IMAD R16, R17, R16, R20 ;  /* 0x0000001011107224 */ /* 0x008fca00078e0214 */
[----:B------:R-:W-:Y:S02]  /*19b80*/  SEL R12, R16, R15, !P2 ;  /* 0x0000000f100c7207 */ /* 0x000fe40005000000 */
[----:B------:R-:W-:-:S07]  /*19b90*/  SEL R16, R15, R16, !P2 ;  /* 0x000000100f107207 */ /* 0x000fce0005000000 */
.L_x_200:
[----:B------:R-:W-:-:S13]  /*19ba0*/  LOP3.LUT P0, RZ, R2, 0xff, RZ, 0xc0, !PT ;  /* 0x000000ff02ff7812 */ /* 0x000fda000780c0ff */
[----:B------:R-:W-:Y:S05]  /*19bb0*/  @P0 BRA `(.L_x_203) ;  /* 0xffffffe800d80947 */ /* 0x000fea000383ffff */
.L_x_147:
[----:B------:R-:W-:Y:S01]  /*19bc0*/  ELECT P0, URZ, PT ;  /* 0x00000000003f782f */ /* 0x000fe20003800000 */
[----:B------:R-:W-:-:S12]  /*19bd0*/  BSSY B0, `(.L_x_204) ;  /* 0x000001d000007945 */ /* 0x000fd80003800000 */
[----:B------:R-:W-:Y:S05]  /*19be0*/  @!P0 BRA `(.L_x_205) ;  /* 0x00000000006c8947 */ /* 0x000fea0003800000 */
[----:B------:R-:W-:-:S04]  /*19bf0*/  LOP3.LUT R0, R0, 0x2, RZ, 0xfc, !PT ;  /* 0x0000000200007812 */ /* 0x000fc800078efcff */
[----:B------:R-:W-:-:S13]  /*19c00*/  ISETP.NE.AND P1, PT, R0, 0x3, PT ;  /* 0x000000030000780c */ /* 0x000fda0003f25270 */
[----:B------:R-:W-:Y:S05]  /*19c10*/  @!P1 BRA `(.L_x_206) ;  /* 0x0000000000049947 */ /* 0x000fea0003800000 */
[----:B------:R-:W-:Y:S01]  /*19c20*/  BPT.TRAP 0x1 ;  /* 0x000000040000795c */ /* 0x000fe20000300000 */
.L_x_206:
[----:B------:R-:W-:Y:S02]  /*19c30*/  MOV R0, 0x400 ;  /* 0x0000040000007802 */ /* 0x000fe40000000f00 */
[----:B--234-:R-:W-:Y:S02]  /*19c40*/  MOV R3, UR37 ;  /* 0x0000002500037c02 */ /* 0x01cfe40008000f00 */
[----:B------:R-:W-:Y:S02]  /*19c50*/  MOV R2, 0x1 ;  /* 0x0000000100027802 */ /* 0x000fe40000000f00 */
[----:B------:R-:W-:Y:S02]  /*19c60*/  LEA R0, R3, R0, 0x18 ;  /* 0x0000000003007211 */ /* 0x000fe400078ec0ff */
[----:B------:R-:W-:-:S04]  /*19c70*/  SHF.L.U32 R3, R2, 0x1f, RZ ;  /* 0x0000001f02037819 */ /* 0x000fc800000006ff */
[----:B------:R-:W2:Y:S02]  /*19c80*/  SYNCS.PHASECHK.TRANS64.TRYWAIT P0, [R0+URZ+0xa0], R3 ;  /* 0x0000a003000075a7 */ /* 0x000ea4000800017f */
[----:B--2---:R-:W-:Y:S05]  /*19c90*/  @!P0 BRA `(.L_x_207) ;  /* 0x0000001800948947 */ /* 0x004fea0003800000 */
.L_x_255:
[----:B------:R-:W-:Y:S05]  /*19ca0*/  @!P1 BRA `(.L_x_208) ;  /* 0x0000000000049947 */ /* 0x000fea0003800000 */
[----:B------:R-:W-:Y:S01]  /*19cb0*/  BPT.TRAP 0x1 ;  /* 0x000000040000795c */ /* 0x000fe20000300000 */
.L_x_208:
[----:B------:R-:W3:Y:S02]  /*19cc0*/  SYNCS.PHASECHK.TRANS64.TRYWAIT P0, [R0+URZ+0xa8], R3 ;  /* 0x0000a803000075a7 */ /* 0x000ee4000800017f */
[----:B---3--:R-:W-:Y:S05]  /*19cd0*/  @!P0 BRA `(.L_x_209) ;  /* 0x0000001800988947 */ /* 0x008fea0003800000 */
.L_x_256:
[----:B------:R-:W-:Y:S05]  /*19ce0*/  @!P1 BRA `(.L_x_210) ;  /* 0x0000000000049947 */ /* 0x000fea0003800000 */
[----:B------:R-:W-:Y:S01]  /*19cf0*/  BPT.TRAP 0x1 ;  /* 0x000000040000795c */ /* 0x000fe20000300000 */
.L_x_210:
[----:B------:R-:W4:Y:S02]  /*19d00*/  SYNCS.PHASECHK.TRANS64.TRYWAIT P0, [R0+URZ+0xb0], R3 ;  /* 0x0000b003000075a7 */ /* 0x000f24000800017f */
[----:B----4-:R-:W-:Y:S05]  /*19d10*/  @!P0 BRA `(.L_x_211) ;  /* 0x00000018009c8947 */ /* 0x010fea0003800000 */
.L_x_257:
[----:B------:R-:W-:Y:S05]  /*19d20*/  @!P1 BRA `(.L_x_212) ;  /* 0x0000000000049947 */ /* 0x000fea0003800000 */
[----:B------:R-:W-:Y:S01]  /*19d30*/  BPT.TRAP 0x1 ;  /* 0x000000040000795c */ /* 0x000fe20000300000 */
.L_x_212:
[----:B--234-:R-:W-:-:S04]  /*19d40*/  MOV R3, 0x1 ;  /* 0x0000000100037802 */ /* 0x01cfc80000000f00 */
[----:B------:R-:W-:-:S07]  /*19d50*/  SHF.L.U32 R3, R3, 0x1f, RZ ;  /* 0x0000001f03037819 */ /* 0x000fce00000006ff */
.L_x_213:
[----:B--2---:R2:W3:Y:S02]  /*19d60*/  SYNCS.PHASECHK.TRANS64.TRYWAIT P0, [R0+URZ+0xb8], R3 ;  /* 0x0000b803000075a7 */ /* 0x0044e4000800017f */
[----:B---3--:R-:W-:Y:S05]  /*19d70*/  @!P0 NANOSLEEP.SYNCS 0x989680 ;  /* 0x009896800000895d */ /* 0x008fea0003900000 */
[----:B------:R-:W3:Y:S02]  /*19d80*/  @!P0 SYNCS.PHASECHK.TRANS64 P0, [R0+URZ+0xb8], R3 ;  /* 0x0000b803000085a7 */ /* 0x000ee4000800007f */
[----:B---3--:R-:W-:Y:S05]  /*19d90*/  @!P0 BRA `(.L_x_213) ;  /* 0xfffffffc00f08947 */ /* 0x008fea000383ffff */
.L_x_205:
[----:B------:R-:W-:Y:S05]  /*19da0*/  BSYNC B0 ;  /* 0x0000000000007941 */ /* 0x000fea0003800000 */
.L_x_204:
[----:B------:R-:W-:Y:S05]  /*19db0*/  EXIT ;  /* 0x000000000000794d */ /* 0x000fea0003800000 */
.L_x_142:
[----:B------:R-:W-:Y:S02]  /*19dc0*/  LOP3.LUT P0, RZ, R6, 0xff, RZ, 0xc0, !PT ;  /* 0x000000ff06ff7812 */ /* 0x000fe4000780c0ff */
[----:B------:R-:W-:Y:S02]  /*19dd0*/  MOV R8, 0x1 ;  /* 0x0000000100087802 */ /* 0x000fe40000000f00 */
[----:B------:R-:W-:-:S09]  /*19de0*/  MOV R0, RZ ;  /* 0x000000ff00007202 */ /* 0x000fd20000000f00 */
[----:B------:R-:W-:Y:S05]  /*19df0*/  @!P0 BRA `(.L_x_214) ;  /* 0x0000000c00408947 */ /* 0x000fea0003800000 */
[----:B------:R-:W2:Y:S01]  /*19e00*/  LDL R2, [R1+0xc8] ;  /* 0x0000c80001027983 */ /* 0x000ea20000100800 */
[----:B------:R-:W1:Y:S01]  /*19e10*/  LDC R0, c[0x0][0x28c] ;  /* 0x0000a300ff007b82 */ /* 0x000e620000000800 */
[----:B------:R-:W-:Y:S01]  /*19e20*/  ULDC UR5, c[0x0][0x900] ;  /* 0x0002400000057ab9 */ /* 0x000fe20000000800 */
[----:B------:R-:W3:Y:S01]  /*19e30*/  S2R R3, SR_TID.X ;  /* 0x0000000000037919 */ /* 0x000ee20000002100 */
[----:B------:R-:W-:Y:S01]  /*19e40*/  UMOV UR6, 0xffffffff ;  /* 0xffffffff00067882 */ /* 0x000fe20000000000 */
[----:B------:R-:W-:Y:S01]  /*19e50*/  BSSY B0, `(.L_x_214) ;  /* 0x00000ca000007945 */ /* 0x000fe20003800000 */
[----:B------:R-:W-:Y:S01]  /*19e60*/  USHF.L.U32 UR6, UR6, UR5, URZ ;  /* 0x0000000506067299 */ /* 0x000fe2000800063f */
[----:B------:R-:W-:Y:S01]  /*19e70*/  MOV R10, 0x1 ;  /* 0x00000001000a7802 */ /* 0x000fe20000000f00 */
[----:B------:R-:W-:Y:S01]  /*19e80*/  ULDC UR4, c[0x0][0x8a8] ;  /* 0x00022a0000047ab9 */ /* 0x000fe20000000800 */
[----:B-1----:R-:W-:Y:S02]  /*19e90*/  IADD3 R0, R0, 0x3f, RZ ;  /* 0x0000003f00007810 */ /* 0x002fe40007ffe0ff */
[----:B---3--:R-:W-:-:S02]  /*19ea0*/  LOP3.LUT P2, RZ, R3, 0x7f, RZ, 0xc0, !PT ;  /* 0x0000007f03ff7812 */ /* 0x008fc4000784c0ff */
[----:B------:R-:W-:Y:S02]  /*19eb0*/  LOP3.LUT P0, RZ, R3, 0x1f, RZ, 0xc0, !PT ;  /* 0x0000001f03ff7812 */ /* 0x000fe4000780c0ff */
[----:B------:R-:W-:-:S04]  /*19ec0*/  SHF.R.S32.HI R3, RZ, 0x1f, R0 ;  /* 0x0000001fff037819 */ /* 0x000fc80000011400 */
[----:B------:R-:W-:-:S04]  /*19ed0*/  LEA.HI R3, R3, R0, RZ, 0x6 ;  /* 0x0000000003037211 */ /* 0x000fc800078f30ff */
[----:B------:R-:W-:Y:S01]  /*19ee0*/  SHF.R.S32.HI R9, RZ, 0x6, R3 ;  /* 0x00000006ff097819 */ /* 0x000fe20000011403 */
[----:B------:R-:W-:Y:S01]  /*19ef0*/  UMOV UR7, 0x1 ;  /* 0x0000000100077882 */ /* 0x000fe20000000000 */
[----:B------:R-:W-:Y:S02]  /*19f00*/  PLOP3.LUT P0, PT, P0, P2, PT, 0x8a, 0x0 ;  /* 0x000000000000781c */ /* 0x000fe40000705172 */
[----:B------:R-:W-:Y:S02]  /*19f10*/  MOV R8, 0x1 ;  /* 0x0000000100087802 */ /* 0x000fe40000000f00 */
[----:B------:R-:W-:Y:S02]  /*19f20*/  MOV R0, RZ ;  /* 0x000000ff00007202 */ /* 0x000fe40000000f00 */
[----:B------:R-:W-:Y:S01]  /*19f30*/  IADD3 R11, R9, 0x1, RZ ;  /* 0x00000001090b7810 */ /* 0x000fe20007ffe0ff */
[----:B------:R-:W-:Y:S02]  /*19f40*/  UIADD3 UR15, UR4, -0x1, URZ ;  /* 0xffffffff040f7890 */ /* 0x000fe4000fffe03f */
[----:B------:R-:W-:-:S02]  /*19f50*/  USHF.L.U32 UR17, UR7, UR5, URZ ;  /* 0x0000000507117299 */ /* 0x000fc4000800063f */
[----:B------:R-:W-:Y:S01]  /*19f60*/  ULOP3.LUT UR16, URZ, UR6, URZ, 0x33, !UPT ;  /* 0x000000063f107292 */ /* 0x000fe2000f8e333f */
[----:B------:R-:W-:Y:S01]  /*19f70*/  ULDC.64 UR20, c[0x0][0x198] ;  /* 0x0000660000147ab9 */ /* 0x000fe20000000a00 */
[----:B--2---:R-:W-:-:S10]  /*19f80*/  LOP3.LUT R13, R2, 0x2, RZ, 0xfc, !PT ;  /* 0x00000002020d7812 */ /* 0x004fd400078efcff */
.L_x_226:
[----:B------:R-:W-:-:S03]  /*19f90*/  UMOV UR4, 0xffffffff ;  /* 0xffffffff00047882 */ /* 0x000fc60000000000 */
[----:B------:R-:W-:Y:S05]  /*19fa0*/  BRA.DIV UR4, `(.L_x_215) ;  /* 0x0000001a040c7947 */ /* 0x000fea000b800000 */
[----:B------:R-:W-:-:S13]  /*19fb0*/  ELECT P6, URZ, PT ;  /* 0x00000000003f782f */ /* 0x000fda00038c0000 */
.L_x_260:
[----:B------:R-:W1:Y:S01]  /*19fc0*/  LDC R2, c[0x0][0x28c] ;  /* 0x0000a300ff027b82 */ /* 0x000e620000000800 */
[----:B------:R-:W-:Y:S01]  /*19fd0*/  BSSY B1, `(.L_x_216) ;  /* 0x0000037000017945 */ /* 0x000fe20003800000 */
[----:B-1----:R-:W-:-:S13]  /*19fe0*/  ISETP.LT.OR P6, PT, R2, 0x1, !P6 ;  /* 0x000000010200780c */ /* 0x002fda00077c1670 */
[----:B------:R-:W-:Y:S05]  /*19ff0*/  @P6 BRA `(.L_x_217) ;  /* 0x0000000000d06947 */ /* 0x000fea0003800000 */
[----:B------:R-:W-:Y:S02]  /*1a000*/  SHF.L.U32 R12, R12, 0x7, RZ ;  /* 0x000000070c0c7819 */ /* 0x000fe400000006ff */
[----:B------:R-:W-:Y:S02]  /*1a010*/  SHF.L.U32 R16, R16, 0x8, RZ ;  /* 0x0000000810107819 */ /* 0x000fe400000006ff */
[----:B------:R-:W-:Y:S02]  /*1a020*/  MOV R14, RZ ;  /* 0x000000ff000e7202 */ /* 0x000fe40000000f00 */
[----:B------:R-:W-:Y:S02]  /*1a030*/  MOV R2, R11 ;  /* 0x0000000b00027202 */ /* 0x000fe40000000f00 */
[----:B------:R-:W-:Y:S02]  /*1a040*/  MOV R3, R8 ;  /* 0x0000000800037202 */ /* 0x000fe40000000f00 */
[----:B------:R-:W-:-:S07]  /*1a050*/  MOV R4, R0 ;  /* 0x0000000000047202 */ /* 0x000fce0000000f00 */
.L_x_221:
[----:B------:R-:W1:Y:S01]  /*1a060*/  S2R R7, SR_CgaCtaId ;  /* 0x0000000000077919 */ /* 0x000e620000008800 */
[----:B------:R-:W-:-:S04]  /*1a070*/  MOV R6, 0x400 ;  /* 0x0000040000067802 */ /* 0x000fc80000000f00 */
[----:B-1----:R-:W-:Y:S02]  /*1a080*/  LEA R17, R7, R6, 0x18 ;  /* 0x0000000607117211 */ /* 0x002fe400078ec0ff */
[----:B------:R-:W-:Y:S01]  /*1a090*/  SHF.L.U32 R6, R3, 0x1f, RZ ;  /* 0x0000001f03067819 */ /* 0x000fe200000006ff */
[----:B------:R-:W1:Y:S01]  /*1a0a0*/  @!P2 LDC R7, c[0x0][0x500] ;  /* 0x00014000ff07ab82 */ /* 0x000e620000000800 */
[----:B------:R-:W-:-:S04]  /*1a0b0*/  LEA R15, R4, R17, 0x3 ;  /* 0x00000011040f7211 */ /* 0x000fc800078e18ff */
[----:B------:R-:W2:Y:S02]  /*1a0c0*/  SYNCS.PHASECHK.TRANS64.TRYWAIT P1, [R15+URZ+0x40], R6 ;  /* 0x000040060f0075a7 */ /* 0x000ea4000802017f */
[----:B--2---:R-:W-:Y:S05]  /*1a0d0*/  @!P1 BRA `(.L_x_218) ;  /* 0x0000001400e09947 */ /* 0x004fea0003800000 */
.L_x_261:
[----:B--2---:R-:W-:Y:S01]  /*1a0e0*/  PRMT R6, R13, 0x9910, RZ ;  /* 0x000099100d067816 */ /* 0x004fe200000000ff */
[----:B-1----:R1:W-:Y:S03]  /*1a0f0*/  @!P2 SYNCS.ARRIVE.TRANS64 RZ, [R15+URZ], R7 ;  /* 0x000000070fffa9a7 */ /* 0x0023e6000800003f */
[----:B------:R-:W-:-:S13]  /*1a100*/  ISETP.NE.AND P1, PT, R6, 0x2, PT ;  /* 0x000000020600780c */ /* 0x000fda0003f25270 */
[----:B-1----:R-:W-:Y:S05]  /*1a110*/  @P1 BRA `(.L_x_219) ;  /* 0x0000000000041947 */ /* 0x002fea0003800000 */
[----:B------:R-:W-:Y:S01]  /*1a120*/  BPT.TRAP 0x1 ;  /* 0x000000040000795c */ /* 0x000fe20000300000 */
.L_x_219:
[----:B------:R-:W-:Y:S05]  /*1a130*/  @P0 BRA `(.L_x_220) ;  /* 0x0000000000040947 */ /* 0x000fea0003800000 */
[----:B------:R-:W-:Y:S01]  /*1a140*/  BPT.TRAP 0x1 ;  /* 0x000000040000795c */ /* 0x000fe20000300000 */
.L_x_220:
[CC--:B------:R-:W-:Y:S01]  /*1a150*/  LEA R6, R4.reuse, R17.reuse, 0xe ;  /* 0x0000001104067211 */ /* 0x0c0fe200078e70ff */
[----:B------:R-:W-:Y:S01]  /*1a160*/  UIADD3 UR4, UP0, UR20, 0xf0, URZ ;  /* 0x000000f014047890 */ /* 0x000fe2000ff1e03f */
[----:B------:R-:W-:Y:S01]  /*1a170*/  LEA R17, R4, R17, 0xd ;  /* 0x0000001104117211 */ /* 0x000fe200078e68ff */
[----:B------:R-:W-:Y:S01]  /*1a180*/  UIADD3 UR22, UP1, UR20, 0x1f0, URZ ;  /* 0x000001f014167890 */ /* 0x000fe2000ff3e03f */
[----:B------:R-:W-:Y:S01]  /*1a190*/  R2UR UR5, R6 ;  /* 0x00000000060572ca */ /* 0x000fe200000e0000 */
[----:B------:R-:W-:Y:S01]  /*1a1a0*/  UMOV UR6, 0x0 ;  /* 0x0000000000067882 */ /* 0x000fe20000000000 */
[----:B------:R-:W-:Y:S01]  /*1a1b0*/  R2UR UR8, R17 ;  /* 0x00000000110872ca */ /* 0x000fe200000e0000 */
[----:B------:R-:W-:Y:S01]  /*1a1c0*/  UIADD3.X UR23, URZ, UR21, URZ, UP1, !UPT ;  /* 0x000000153f177290 */ /* 0x000fe20008ffe43f */
[----:B------:R-:W-:Y:S01]  /*1a1d0*/  R2UR UR9, R15 ;  /* 0x000000000f0972ca */ /* 0x000fe200000e0000 */
[----:B------:R-:W-:Y:S01]  /*1a1e0*/  UMOV UR7, 0x10000000 ;  /* 0x1000000000077882 */ /* 0x000fe20000000000 */
[----:B------:R-:W-:-:S02]  /*1a1f0*/  R2UR UR11, R16 ;  /* 0x00000000100b72ca */ /* 0x000fc400000e0000 */
[----:B------:R-:W-:Y:S02]  /*1a200*/  R2UR UR10, R14 ;  /* 0x000000000e0a72ca */ /* 0x000fe400000e0000 */
[----:B------:R-:W-:Y:S02]  /*1a210*/  R2UR UR12, R5 ;  /* 0x00000000050c72ca */ /* 0x000fe400000e0000 */
[----:B------:R-:W-:Y:S01]  /*1a220*/  IADD3 R2, R2, -0x1, RZ ;  /* 0xffffffff02027810 */ /* 0x000fe20007ffe0ff */
[----:B------:R-:W-:Y:S01]  /*1a230*/  UIADD3 UR13, UR5, 0x6200, URZ ;  /* 0x00006200050d7890 */ /* 0x000fe2000fffe03f */
[----:B------:R-:W-:Y:S01]  /*1a240*/  R2UR UR18, R12 ;  /* 0x000000000c1272ca */ /* 0x000fe200000e0000 */
[----:B------:R-:W-:Y:S01]  /*1a250*/  UIADD3.X UR5, URZ, UR21, URZ, UP0, !UPT ;  /* 0x000000153f057290 */ /* 0x000fe200087fe43f */
[----:B------:R-:W-:Y:S01]  /*1a260*/  ISETP.GT.AND P3, PT, R2, 0x1, PT ;  /* 0x000000010200780c */ /* 0x000fe20003f64270 */
[----:B------:R-:W-:Y:S01]  /*1a270*/  UIADD3 UR14, UR8, 0x26200, URZ ;  /* 0x00026200080e7890 */ /* 0x000fe2000fffe03f */
[----:B------:R-:W-:-:S02]  /*1a280*/  IADD3 R4, R4, 0x1, RZ ;  /* 0x0000000104047810 */ /* 0x000fc40007ffe0ff */
[----:B------:R-:W-:Y:S01]  /*1a290*/  UMOV UR8, UR13 ;  /* 0x0000000d00087c82 */ /* 0x000fe20008000000 */
[----:B------:R-:W-:Y:S02]  /*1a2a0*/  IADD3 R14, R14, 0x40, RZ ;  /* 0x000000400e0e7810 */ /* 0x000fe40007ffe0ff */
[C---:B------:R-:W-:Y:S01]  /*1a2b0*/  ISETP.NE.AND P1, PT, R4.reuse, 0x8, PT ;  /* 0x000000080400780c */ /* 0x040fe20003f25270 */
[----:B------:R1:W-:Y:S03]  /*1a2c0*/  UTMALDG.3D [UR8], [UR4], desc[UR6] ;  /* 0x00000608040075b4 */ /* 0x0003e60008011000 */
[----:B------:R-:W-:Y:S02]  /*1a2d0*/  SEL R6, RZ, 0x1, P1 ;  /* 0x00000001ff067807 */ /* 0x000fe40000800000 */
[----:B------:R-:W-:Y:S02]  /*1a2e0*/  SEL R4, R4, RZ, P1 ;  /* 0x000000ff04047207 */ /* 0x000fe40000800000 */
[----:B------:R-:W-:Y:S01]  /*1a2f0*/  LOP3.LUT R3, R3, R6, RZ, 0x3c, !PT ;  /* 0x0000000603037212 */ /* 0x000fe200078e3cff */
[----:B-1----:R-:W-:Y:S01]  /*1a300*/  UMOV UR8, UR14 ;  /* 0x0000000e00087c82 */ /* 0x002fe20008000000 */
[----:B------:R-:W-:-:S02]  /*1a310*/  UMOV UR11, UR18 ;  /* 0x00000012000b7c82 */ /* 0x000fc40008000000 */
[----:B------:R1:W-:Y:S02]  /*1a320*/  UTMALDG.3D [UR8], [UR22], desc[UR6] ;  /* 0x00000608160075b4 */ /* 0x0003e40008011000 */
[----:B-1----:R-:W-:Y:S05]  /*1a330*/  @P3 BRA `(.L_x_221) ;  /* 0xfffffffc00483947 */ /* 0x002fea000383ffff */
.L_x_217:
[----:B------:R-:W-:Y:S05]  /*1a340*/  BSYNC B1 ;  /* 0x0000000000017941 */ /* 0x000fea0003800000 */
.L_x_216:
[----:B------:R-:W2:Y:S01]  /*1a350*/  LDL.LU R18, [R1+0xc4] ;  /* 0x0000c40001127983 */ /* 0x000ea20000300800 */
[----:B------:R-:W-:Y:S01]  /*1a360*/  LOP3.LUT P3, RZ, R10, 0xff, RZ, 0xc0, !PT ;  /* 0x000000ff0aff7812 */ /* 0x000fe2000786c0ff */
[----:B------:R-:W-:Y:S02]  /*1a370*/  ULDC.64 UR4, c[0x0][0x8f8] ;  /* 0x00023e0000047ab9 */ /* 0x000fe40000000a00 */
[----:B------:R-:W3:Y:S01]  /*1a380*/  LDL.LU R17, [R1+0xc0] ;  /* 0x0000c00001117983 */ /* 0x000ee20000300800 */
[----:B------:R-:W-:Y:S01]  /*1a390*/  IADD3 R0, R9, R0, RZ ;  /* 0x0000000009007210 */ /* 0x000fe20007ffe0ff */
[----:B------:R-:W-:Y:S01]  /*1a3a0*/  BSSY B1, `(.L_x_222) ;  /* 0x0000072000017945 */ /* 0x000fe20003800000 */
[----:B------:R-:W-:Y:S02]  /*1a3b0*/  MOV R16, 0xffffffff ;  /* 0xffffffff00107802 */ /* 0x000fe40000000f00 */
[----:B------:R-:W-:Y:S02]  /*1a3c0*/  ISETP.GT.U32.AND P1, PT, R0, 0x7, PT ;  /* 0x000000070000780c */ /* 0x000fe40003f24070 */
[----:B------:R-:W-:-:S02]  /*1a3d0*/  SHF.R.U32.HI R2, RZ, 0x3, R0 ;  /* 0x00000003ff027819 */ /* 0x000fc40000011600 */
[----:B------:R-:W-:Y:S01]  /*1a3e0*/  ISETP.LT.U32.AND P1, PT, R9, 0x8, P1 ;  /* 0x000000080900780c */ /* 0x000fe20000f21070 */
[----:B------:R-:W1:Y:S01]  /*1a3f0*/  @P3 S2R R4, SR_CgaCtaId ;  /* 0x0000000000043919 */ /* 0x000e620000008800 */
[----:B------:R-:W-:Y:S02]  /*1a400*/  @P3 MOV R3, 0x400 ;  /* 0x0000040000033802 */ /* 0x000fe40000000f00 */
[----:B------:R-:W-:Y:S02]  /*1a410*/  LOP3.LUT R2, R2, 0x1, RZ, 0xc0, !PT ;  /* 0x0000000102027812 */ /* 0x000fe400078ec0ff */
[----:B------:R-:W-:Y:S02]  /*1a420*/  MOV R12, 0xffffffff ;  /* 0xffffffff000c7802 */ /* 0x000fe40000000f00 */
[----:B------:R-:W-:Y:S02]  /*1a430*/  MOV R5, 0xffffffff ;  /* 0xffffffff00057802 */ /* 0x000fe40000000f00 */
[----:B------:R-:W-:-:S02]  /*1a440*/  LOP3.LUT R0, R0, 0x7, RZ, 0xc0, !PT ;  /* 0x0000000700007812 */ /* 0x000fc400078ec0ff */
[----:B------:R-:W-:Y:S02]  /*1a450*/  PRMT R10, RZ, 0x7610, R10 ;  /* 0x00007610ff0a7816 */ /* 0x000fe4000000000a */
[----:B-1----:R-:W-:-:S04]  /*1a460*/  @P3 LEA R3, R4, R3, 0x18 ;  /* 0x0000000304033211 */ /* 0x002fc800078ec0ff */
[----:B------:R1:W-:Y:S01]  /*1a470*/  @P3 SYNCS.ARRIVE.TRANS64.A1T0 RZ, [R3+URZ+0xc8], RZ ;  /* 0x0000c8ff03ff39a7 */ /* 0x0003e2000810003f */
[----:B------:R-:W-:-:S04]  /*1a480*/  ISETP.NE.U32.AND P3, PT, R2, 0x1, PT ;  /* 0x000000010200780c */ /* 0x000fc80003f65070 */
[----:B------:R-:W-:Y:S02]  /*1a490*/  ISETP.GT.U32.AND P3, PT, R9, 0x7, !P3 ;  /* 0x000000070900780c */ /* 0x000fe40005f64070 */
[----:B-1----:R-:W-:Y:S02]  /*1a4a0*/  SEL R3, RZ, 0x1, !P1 ;  /* 0x00000001ff037807 */ /* 0x002fe40004800000 */
[----:B------:R-:W-:-:S04]  /*1a4b0*/  SEL R2, RZ, 0x1, !P3 ;  /* 0x00000001ff027807 */ /* 0x000fc80005800000 */
[----:B------:R-:W-:Y:S02]  /*1a4c0*/  LOP3.LUT R8, R2, R8, R3, 0x96, !PT ;  /* 0x0000000802087212 */ /* 0x000fe400078e9603 */
[----:B------:R-:W-:Y:S02]  /*1a4d0*/  PRMT R2, RZ, 0x7610, R2 ;  /* 0x00007610ff027816 */ /* 0x000fe40000000002 */
[----:B---3--:R-:W-:-:S04]  /*1a4e0*/  IADD3 R17, P4, R17, UR40, RZ ;  /* 0x0000002811117c10 */ /* 0x008fc8000ff9e0ff */
[----:B--2---:R-:W-:Y:S01]  /*1a4f0*/  IADD3.X R18, R18, UR38, RZ, P4, !PT ;  /* 0x0000002612127c10 */ /* 0x004fe2000a7fe4ff */
[----:B------:R1:W-:Y:S01]  /*1a500*/  STL [R1+0xc0], R17 ;  /* 0x0000c01101007387 */ /* 0x0003e20000100800 */
[----:B------:R-:W-:-:S03]  /*1a510*/  ISETP.GE.U32.AND P4, PT, R17, UR4, PT ;  /* 0x0000000411007c0c */ /* 0x000fc6000bf86070 */
[----:B------:R1:W-:Y:S01]  /*1a520*/  STL [R1+0xc4], R18 ;  /* 0x0000c41201007387 */ /* 0x0003e20000100800 */
[----:B------:R-:W-:-:S13]  /*1a530*/  ISETP.GE.U32.AND.EX P1, PT, R18, UR5, PT, P4 ;  /* 0x0000000512007c0c */ /* 0x000fda000bf26140 */
[----:B-1----:R-:W-:Y:S05]  /*1a540*/  @P1 BRA `(.L_x_223) ;  /* 0x00000004005c1947 */ /* 0x002fea0003800000 */
[----:B------:R-:W-:Y:S01]  /*1a550*/  ULDC.64 UR4, c[0x0][0x8d0] ;  /* 0x0002340000047ab9 */ /* 0x000fe20000000a00 */
[----:B------:R-:W1:Y:S01]  /*1a560*/  S2R R14, SR_CTAID.X ;  /* 0x00000000000e7919 */ /* 0x000e620000002500 */
[----:B------:R-:W-:Y:S01]  /*1a570*/  ISETP.NE.U32.AND P1, PT, RZ, UR4, PT ;  /* 0x00000004ff007c0c */ /* 0x000fe2000bf25070 */
[----:B------:R-:W-:Y:S01]  /*1a580*/  ULDC UR7, c[0x0][0x8d8] ;  /* 0x0002360000077ab9 */ /* 0x000fe20000000800 */
[----:B------:R-:W-:Y:S01]  /*1a590*/  MOV R2, R17 ;  /* 0x0000001100027202 */ /* 0x000fe20000000f00 */
[----:B------:R-:W2:Y:S01]  /*1a5a0*/  S2R R12, SR_CTAID.Y ;  /* 0x00000000000c7919 */ /* 0x000ea20000002600 */
[----:B------:R-:W-:Y:S02]  /*1a5b0*/  ISETP.NE.AND.EX P1, PT, RZ, UR5, PT, P1 ;  /* 0x00000005ff007c0c */ /* 0x000fe4000bf25310 */
[----:B------:R-:W-:-:S11]  /*1a5c0*/  MOV R3, R18 ;  /* 0x0000001200037202 */ /* 0x000fd60000000f00 */
[----:B------:R-:W-:Y:S05]  /*1a5d0*/  @!P1 BRA `(.L_x_224) ;  /* 0x0000000000289947 */ /* 0x000fea0003800000 */
[----:B------:R-:W-:Y:S02]  /*1a5e0*/  ULDC UR6, c[0x0][0x8dc] ;  /* 0x0002370000067ab9 */ /* 0x000fe40000000800 */
[----:B------:R-:W-:-:S04]  /*1a5f0*/  IADD3 R7, P1, R17, UR6, RZ ;  /* 0x0000000611077c10 */ /* 0x000fc8000ff3e0ff */
[----:B------:R-:W-:-:S05]  /*1a600*/  IADD3.X R15, RZ, R18, RZ, P1, !PT ;  /* 0x00000012ff0f7210 */ /* 0x000fca0000ffe4ff */
[----:B------:R-:W-:-:S04]  /*1a610*/  IMAD.WIDE.U32 R4, R15, UR4, RZ ;  /* 0x000000040f047c25 */ /* 0x000fc8000f8e00ff */
[----:B------:R-:W-:-:S04]  /*1a620*/  IMAD.WIDE.U32 R4, P1, R7, UR5, R4 ;  /* 0x0000000507047c25 */ /* 0x000fc8000f820004 */
[----:B------:R-:W-:Y:S01]  /*1a630*/  IMAD.WIDE.U32 R6, R7, UR4, RZ ;  /* 0x0000000407067c25 */ /* 0x000fe2000f8e00ff */
[----:B------:R-:W-:Y:S02]  /*1a640*/  IADD3.X R3, RZ, RZ, RZ, P1, !PT ;  /* 0x000000ffff037210 */ /* 0x000fe40000ffe4ff */
[----:B------:R-:W-:Y:S02]  /*1a650*/  MOV R2, R5 ;  /* 0x0000000500027202 */ /* 0x000fe40000000f00 */
[----:B------:R-:W-:-:S05]  /*1a660*/  IADD3 RZ, P1, R7, R4, RZ ;  /* 0x0000000407ff7210 */ /* 0x000fca0007f3e0ff */
[----:B------:R-:W-:-:S08]  /*1a670*/  IMAD.WIDE.U32.X R2, R15, UR5, R2, P1 ;  /* 0x000000050f027c25 */ /* 0x000fd000088e0402 */
.L_x_224:
[--C-:B------:R-:W-:Y:S01]  /*1a680*/  SHF.R.U64 R6, R2, UR7, R3.reuse ;  /* 0x0000000702067c19 */ /* 0x100fe20008001203 */
[----:B------:R-:W-:Y:S01]  /*1a690*/  ULDC.64 UR4, c[0x0][0x8c8] ;  /* 0x0002320000047ab9 */ /* 0x000fe20000000a00 */
[----:B------:R-:W-:Y:S01]  /*1a6a0*/  SHF.R.U32.HI R2, RZ, UR7, R3 ;  /* 0x00000007ff027c19 */ /* 0x000fe20008011603 */
[----:B------:R-:W3:Y:S01]  /*1a6b0*/  LDC R21, c[0x0][0x144] ;  /* 0x00005100ff157b82 */ /* 0x000ee20000000800 */
[----:B------:R-:W-:Y:S01]  /*1a6c0*/  IADD3 R5, P1, RZ, -R6, RZ ;  /* 0x80000006ff057210 */ /* 0x000fe20007f3e0ff */
[----:B------:R-:W-:Y:S01]  /*1a6d0*/  ULDC.64 UR8, c[0x0][0x8e8] ;  /* 0x00023a0000087ab9 */ /* 0x000fe20000000a00 */
[----:B------:R-:W-:Y:S01]  /*1a6e0*/  MOV R3, R18 ;  /* 0x0000001200037202 */ /* 0x000fe20000000f00 */
[----:B------:R-:W-:Y:S01]  /*1a6f0*/  ULDC UR6, c[0x0][0x8b0] ;  /* 0x00022c0000067ab9 */ /* 0x000fe20000000800 */
[----:B------:R-:W-:Y:S02]  /*1a700*/  IADD3.X R2, RZ, ~R2, RZ, P1, !PT ;  /* 0x80000002ff027210 */ /* 0x000fe40000ffe4ff */
[----:B-1----:R-:W-:-:S02]  /*1a710*/  I2FP.F32.U32 R7, R14 ;  /* 0x0000000e00077245 */ /* 0x002fc40000201000 */
[----:B------:R-:W-:Y:S01]  /*1a720*/  ISETP.NE.U32.AND P1, PT, RZ, UR8, PT ;  /* 0x00000008ff007c0c */ /* 0x000fe2000bf25070 */
[----:B------:R-:W-:Y:S01]  /*1a730*/  IMAD R4, R2, UR4, RZ ;  /* 0x0000000402047c24 */ /* 0x000fe2000f8e02ff */
[----:B------:R-:W-:Y:S02]  /*1a740*/  MOV R2, R17 ;  /* 0x0000001100027202 */ /* 0x000fe40000000f00 */
[----:B------:R-:W1:Y:S01]  /*1a750*/  LDC R17, c[0x0][0x148] ;  /* 0x00005200ff117b82 */ /* 0x000e620000000800 */
[----:B------:R-:W-:Y:S02]  /*1a760*/  ISETP.NE.AND.EX P1, PT, RZ, UR9, PT, P1 ;  /* 0x00000009ff007c0c */ /* 0x000fe4000bf25310 */
[----:B------:R-:W-:Y:S01]  /*1a770*/  IMAD.WIDE.U32 R2, R5, UR4, R2 ;  /* 0x0000000405027c25 */ /* 0x000fe2000f8e0002 */
[----:B------:R-:W-:-:S03]  /*1a780*/  ULDC UR4, c[0x0][0x150] ;  /* 0x0000540000047ab9 */ /* 0x000fc60000000800 */
[----:B------:R-:W-:Y:S02]  /*1a790*/  IMAD R5, R5, UR5, R4 ;  /* 0x0000000505057c24 */ /* 0x000fe4000f8e0204 */
[----:B------:R-:W-:Y:S01]  /*1a7a0*/  FMUL R4, R7, UR4 ;  /* 0x0000000407047c20 */ /* 0x000fe20008400000 */
[----:B------:R-:W-:Y:S01]  /*1a7b0*/  ULDC UR4, c[0x0][0x8c0] ;  /* 0x0002300000047ab9 */ /* 0x000fe20000000800 */
[----:B------:R-:W-:Y:S01]  /*1a7c0*/  ULDC UR5, c[0x0][0x154] ;  /* 0x0000550000057ab9 */ /* 0x000fe20000000800 */
[----:B------:R-:W-:-:S03]  /*1a7d0*/  IADD3 R3, R3, R5, RZ ;  /* 0x0000000503037210 */ /* 0x000fc60007ffe0ff */
[----:B------:R-:W4:Y:S01]  /*1a7e0*/  F2I.U32.TRUNC.NTZ R4, R4 ;  /* 0x0000000400047305 */ /* 0x000f22000020f000 */
[----:B------:R-:W-:Y:S02]  /*1a7f0*/  SHF.R.U64 R7, R2, UR4, R3 ;  /* 0x0000000402077c19 */ /* 0x000fe40008001203 */
[----:B--2---:R-:W-:-:S05]  /*1a800*/  I2FP.F32.U32 R2, R12 ;  /* 0x0000000c00027245 */ /* 0x004fca0000201000 */
[----:B------:R-:W-:Y:S01]  /*1a810*/  FMUL R18, R2, UR5 ;  /* 0x0000000502127c20 */ /* 0x000fe20008400000 */
[----:B------:R-:W-:Y:S01]  /*1a820*/  SHF.R.U32.HI R2, RZ, UR4, R3 ;  /* 0x00000004ff027c19 */ /* 0x000fe20008011603 */
[----:B------:R-:W-:-:S03]  /*1a830*/  ULDC UR4, c[0x0][0x900] ;  /* 0x0002400000047ab9 */ /* 0x000fc60000000800 */
[--C-:B------:R-:W-:Y:S01]  /*1a840*/  SHF.R.U64 R16, R7, UR6, R2.reuse ;  /* 0x0000000607107c19 */ /* 0x100fe20008001202 */
[----:B------:R-:W2:Y:S01]  /*1a850*/  F2I.U32.TRUNC.NTZ R18, R18 ;  /* 0x0000001200127305 */ /* 0x000ea2000020f000 */
[----:B------:R-:W-:Y:S02]  /*1a860*/  SHF.R.U32.HI R3, RZ, UR6, R2 ;  /* 0x00000006ff037c19 */ /* 0x000fe40008011602 */
[----:B----4-:R-:W-:Y:S02]  /*1a870*/  IADD3 R4, -R4, RZ, RZ ;  /* 0x000000ff04047210 */ /* 0x010fe40007ffe1ff */
[--C-:B------:R-:W-:Y:S02]  /*1a880*/  SHF.R.U64 R15, R16, UR4, R3.reuse ;  /* 0x00000004100f7c19 */ /* 0x100fe40008001203 */
[----:B------:R-:W-:Y:S01]  /*1a890*/  SHF.R.U32.HI R19, RZ, UR4, R3 ;  /* 0x00000004ff137c19 */ /* 0x000fe20008011603 */
[----:B---3--:R-:W-:Y:S01]  /*1a8a0*/  IMAD R14, R21, R4, R14 ;  /* 0x00000004150e7224 */ /* 0x008fe200078e020e */
[----:B------:R-:W-:-:S02]  /*1a8b0*/  MOV R2, R15 ;  /* 0x0000000f00027202 */ /* 0x000fc40000000f00 */
[----:B------:R-:W-:Y:S01]  /*1a8c0*/  MOV R3, R19 ;  /* 0x0000001300037202 */ /* 0x000fe20000000f00 */
[----:B------:R-:W-:Y:S06]  /*1a8d0*/  @!P1 BRA `(.L_x_225) ;  /* 0x0000000000289947 */ /* 0x000fec0003800000 */
[----:B------:R-:W-:Y:S02]  /*1a8e0*/  ULDC UR4, c[0x0][0x8f4] ;  /* 0x00023d0000047ab9 */ /* 0x000fe40000000800 */
[----:B------:R-:W-:-:S04]  /*1a8f0*/  IADD3 R3, P1, R15, UR4, RZ ;  /* 0x000000040f037c10 */ /* 0x000fc8000ff3e0ff */
[----:B------:R-:W-:-:S05]  /*1a900*/  IADD3.X R19, RZ, R19, RZ, P1, !PT ;  /* 0x00000013ff137210 */ /* 0x000fca0000ffe4ff */
[----:B------:R-:W-:-:S04]  /*1a910*/  IMAD.WIDE.U32 R4, R19, UR8, RZ ;  /* 0x0000000813047c25 */ /* 0x000fc8000f8e00ff */
[----:B------:R-:W-:-:S04]  /*1a920*/  IMAD.WIDE.U32 R4, P1, R3, UR9, R4 ;  /* 0x0000000903047c25 */ /* 0x000fc8000f820004 */
[----:B------:R-:W-:Y:S01]  /*1a930*/  IMAD.WIDE.U32 R2, R3, UR8, RZ ;  /* 0x0000000803027c25 */ /* 0x000fe2000f8e00ff */
[----:B------:R-:W-:-:S04]  /*1a940*/  MOV R2, R5 ;  /* 0x0000000500027202 */ /* 0x000fc80000000f00 */
[----:B------:R-:W-:Y:S02]  /*1a950*/  IADD3 RZ, P3, R3, R4, RZ ;  /* 0x0000000403ff7210 */ /* 0x000fe40007f7e0ff */
[----:B------:R-:W-:-:S03]  /*1a960*/  IADD3.X R3, RZ, RZ, RZ, P1, !PT ;  /* 0x000000ffff037210 */ /* 0x000fc60000ffe4ff */
[----:B------:R-:W-:-:S08]  /*1a970*/  IMAD.WIDE.U32.X R2, R19, UR9, R2, P3 ;  /* 0x0000000913027c25 */ /* 0x000fd000098e0402 */
.L_x_225:
[----:B------:R-:W3:Y:S01]  /*1a980*/  LDC R4, c[0x0][0x904] ;  /* 0x00024100ff047b82 */ /* 0x000ee20000000800 */
[----:B------:R-:W-:Y:S01]  /*1a990*/  ULDC UR4, c[0x0][0x8f0] ;  /* 0x00023c0000047ab9 */ /* 0x000fe20000000800 */
[----:B--2---:R-:W-:Y:S01]  /*1a9a0*/  IADD3 R18, -R18, RZ, RZ ;  /* 0x000000ff12127210 */ /* 0x004fe20007ffe1ff */
[----:B------:R-:W-:Y:S01]  /*1a9b0*/  ULDC UR5, c[0x0][0x8b8] ;  /* 0x00022e0000057ab9 */ /* 0x000fe20000000800 */
[----:B------:R-:W-:Y:S01]  /*1a9c0*/  SHF.R.U64 R3, R2, UR4, R3 ;  /* 0x0000000402037c19 */ /* 0x000fe20008001203 */
[----:B------:R-:W-:Y:S01]  /*1a9d0*/  ULDC UR4, c[0x0][0x8e0] ;  /* 0x0002380000047ab9 */ /* 0x000fe20000000800 */
[----:B------:R-:W-:Y:S02]  /*1a9e0*/  LOP3.LUT R16, R16, UR16, RZ, 0xc0, !PT ;  /* 0x0000001010107c12 */ /* 0x000fe4000f8ec0ff */
[C---:B------:R-:W-:Y:S02]  /*1a9f0*/  IADD3 R2, -R3.reuse, RZ, RZ ;  /* 0x000000ff03027210 */ /* 0x040fe40007ffe1ff */
[----:B------:R-:W-:Y:S01]  /*1aa00*/  MOV R5, R6 ;  /* 0x0000000600057202 */ /* 0x000fe20000000f00 */
[----:B------:R-:W-:-:S02]  /*1aa10*/  IMAD R3, R3, UR17, R16 ;  /* 0x0000001103037c24 */ /* 0x000fc4000f8e0210 */
[----:B------:R-:W-:Y:S01]  /*1aa20*/  IMAD R15, R2, UR4, R15 ;  /* 0x00000004020f7c24 */ /* 0x000fe2000f8e020f */
[----:B------:R-:W-:Y:S01]  /*1aa30*/  ULDC UR4, c[0x0][0x8a8] ;  /* 0x00022a0000047ab9 */ /* 0x000fe20000000800 */
[----:B------:R-:W-:Y:S02]  /*1aa40*/  MOV R2, 0x1 ;  /* 0x0000000100027802 */ /* 0x000fe40000000f00 */
[----:B---3--:R-:W-:Y:S02]  /*1aa50*/  ISETP.NE.AND P1, PT, R4, 0x1, PT ;  /* 0x000000010400780c */ /* 0x008fe40003f25270 */
[----:B------:R-:W-:-:S05]  /*1aa60*/  LOP3.LUT R4, R7, UR15, RZ, 0xc0, !PT ;  /* 0x0000000f07047c12 */ /* 0x000fca000f8ec0ff */
[----:B------:R-:W-:-:S06]  /*1aa70*/  IMAD R15, R15, UR4, R4 ;  /* 0x000000040f0f7c24 */ /* 0x000fcc000f8e0204 */
[----:B-1----:R-:W-:-:S04]  /*1aa80*/  @P1 IMAD R14, R17, R18, R12 ;  /* 0x00000012110e1224 */ /* 0x002fc800078e020c */
[----:B------:R-:W-:-:S05]  /*1aa90*/  IMAD R14, R3, UR5, R14 ;  /* 0x00000005030e7c24 */ /* 0x000fca000f8e020e */
[----:B------:R-:W-:Y:S02]  /*1aaa0*/  SEL R12, R15, R14, !P1 ;  /* 0x0000000e0f0c7207 */ /* 0x000fe40004800000 */
[----:B------:R-:W-:-:S07]  /*1aab0*/  SEL R16, R14, R15, !P1 ;  /* 0x0000000f0e107207 */ /* 0x000fce0004800000 */
.L_x_223:
[----:B------:R-:W-:Y:S05]  /*1aac0*/  BSYNC B1 ;  /* 0x0000000000017941 */ /* 0x000fea0003800000 */
.L_x_222:
[----:B------:R-:W-:-:S13]  /*1aad0*/  LOP3.LUT P1, RZ, R2, 0xff, RZ, 0xc0, !PT ;  /* 0x000000ff02ff7812 */ /* 0x000fda000782c0ff */
[----:B------:R-:W-:Y:S05]  /*1aae0*/  @P1 BRA `(.L_x_226) ;  /* 0xfffffff400281947 */ /* 0x000fea000383ffff */
[----:B------:R-:W-:Y:S05]  /*1aaf0*/  BSYNC B0 ;  /* 0x0000000000007941 */ /* 0x000fea0003800000 */
.L_x_214:
[----:B------:R-:W-:-:S03]  /*1ab00*/  UMOV UR4, 0xffffffff ;  /* 0xffffffff00047882 */ /* 0x000fc60000000000 */
[----:B------:R-:W-:Y:S05]  /*1ab10*/  BRA.DIV UR4, `(.L_x_227) ;  /* 0x0000000e04647947 */ /* 0x000fea000b800000 */
[----:B------:R-:W-:-:S13]  /*1ab20*/  ELECT P6, URZ, PT ;  /* 0x00000000003f782f */ /* 0x000fda00038c0000 */
.L_x_264:
[----:B------:R-:W-:Y:S04]  /*1ab30*/  BSSY B0, `(.L_x_228) ;  /* 0x0000050000007945 */ /* 0x000fe80003800000 */
[----:B------:R-:W-:Y:S05]  /*1ab40*/  @!P6 BRA `(.L_x_229) ;  /* 0x000000040038e947 */ /* 0x000fea0003800000 */
[----:B------:R-:W2:Y:S02]  /*1ab50*/  LDL.LU R2, [R1+0xc8] ;  /* 0x0000c80001027983 */ /* 0x000ea40000300800 */
[----:B--2---:R-:W-:-:S04]  /*1ab60*/  LOP3.LUT R2, R2, 0x2, RZ, 0xfc, !PT ;  /* 0x0000000202027812 */ /* 0x004fc800078efcff */
[----:B------:R-:W-:-:S13]  /*1ab70*/  ISETP.NE.AND P0, PT, R2, 0x3, PT ;  /* 0x000000030200780c */ /* 0x000fda0003f05270 */
[----:B------:R-:W-:Y:S05]  /*1ab80*/  @!P0 BRA `(.L_x_230) ;  /* 0x0000000000048947 */ /* 0x000fea0003800000 */
[----:B------:R-:W-:Y:S01]  /*1ab90*/  BPT.TRAP 0x1 ;  /* 0x000000040000795c */ /* 0x000fe20000300000 */
.L_x_230:
[----:B------:R-:W1:Y:S01]  /*1aba0*/  S2R R3, SR_CgaCtaId ;  /* 0x0000000000037919 */ /* 0x000e620000008800 */
[----:B------:R-:W-:-:S04]  /*1abb0*/  MOV R2, 0x400 ;  /* 0x0000040000027802 */ /* 0x000fc80000000f00 */
[----:B-1----:R-:W-:Y:S02]  /*1abc0*/  LEA R3, R3, R2, 0x18 ;  /* 0x0000000203037211 */ /* 0x002fe400078ec0ff */
[----:B------:R-:W-:Y:S02]  /*1abd0*/  SHF.L.U32 R2, R8, 0x1f, RZ ;  /* 0x0000001f08027819 */ /* 0x000fe400000006ff */
[----:B------:R-:W-:-:S04]  /*1abe0*/  IADD3 R3, R3, 0x40, RZ ;  /* 0x0000004003037810 */ /* 0x000fc80007ffe0ff */
[C---:B------:R-:W-:Y:S02]  /*1abf0*/  LEA R7, R0.reuse, R3, 0x3 ;  /* 0x0000000300077211 */ /* 0x040fe400078e18ff */
[----:B------:R-:W-:Y:S02]  /*1ac00*/  IADD3 R0, R0, 0x1, RZ ;  /* 0x0000000100007810 */ /* 0x000fe40007ffe0ff */
[----:B------:R-:W1:Y:S02]  /*1ac10*/  SYNCS.PHASECHK.TRANS64.TRYWAIT P0, [R7+URZ], R2 ;  /* 0x00000002070075a7 */ /* 0x000e64000800017f */
[----:B------:R-:W-:-:S04]  /*1ac20*/  ISETP.NE.AND P1, PT, R0, 0x8, PT ;  /* 0x000000080000780c */ /* 0x000fc80003f25270 */
[----:B------:R-:W-:Y:S02]  /*1ac30*/  SEL R5, RZ, 0x1, P1 ;  /* 0x00000001ff057807 */ /* 0x000fe40000800000 */
[----:B------:R-:W-:Y:S02]  /*1ac40*/  SEL R0, R0, RZ, P1 ;  /* 0x000000ff00007207 */ /* 0x000fe40000800000 */
[----:B------:R-:W-:Y:S02]  /*1ac50*/  LOP3.LUT R5, R8, R5, RZ, 0x3c, !PT ;  /* 0x0000000508057212 */ /* 0x000fe400078e3cff */
[----:B------:R-:W-:Y:S02]  /*1ac60*/  LEA R9, R0, R3, 0x3 ;  /* 0x0000000300097211 */ /* 0x000fe400078e18ff */
[----:B------:R-:W-:Y:S01]  /*1ac70*/  SHF.L.U32 R4, R5, 0x1f, RZ ;  /* 0x0000001f05047819 */ /* 0x000fe200000006ff */
[----:B-1----:R-:W-:Y:S06]  /*1ac80*/  @!P0 BRA `(.L_x_231) ;  /* 0x0000000c00288947 */ /* 0x002fec0003800000 */
.L_x_265:
[----:B------:R-:W2:Y:S01]  /*1ac90*/  SYNCS.PHASECHK.TRANS64.TRYWAIT P0, [R9+URZ], R4 ;  /* 0x00000004090075a7 */ /* 0x000ea2000800017f */
[----:B------:R-:W-:-:S04]  /*1aca0*/  IADD3 R0, R0, 0x1, RZ ;  /* 0x0000000100007810 */ /* 0x000fc80007ffe0ff */
[----:B------:R-:W-:-:S04]  /*1acb0*/  ISETP.NE.AND P1, PT, R0, 0x8, PT ;  /* 0x000000080000780c */ /* 0x000fc80003f25270 */
[----:B-1----:R-:W-:Y:S02]  /*1acc0*/  SEL R2, RZ, 0x1, P1 ;  /* 0x00000001ff027807 */ /* 0x002fe40000800000 */
[----:B------:R-:W-:Y:S02]  /*1acd0*/  SEL R0, R0, RZ, P1 ;  /* 0x000000ff00007207 */ /* 0x000fe40000800000 */
[----:B------:R-:W-:Y:S02]  /*1ace0*/  LOP3.LUT R7, R5, R2, RZ, 0x3c, !PT ;  /* 0x0000000205077212 */ /* 0x000fe400078e3cff */
[----:B------:R-:W-:Y:S02]  /*1acf0*/  LEA R6, R0, R3, 0x3 ;  /* 0x0000000300067211 */ /* 0x000fe400078e18ff */
[----:B------:R-:W-:Y:S01]  /*1ad00*/  SHF.L.U32 R5, R7, 0x1f, RZ ;  /* 0x0000001f07057819 */ /* 0x000fe200000006ff */
[----:B--2---:R-:W-:Y:S06]  /*1ad10*/  @!P0 BRA `(.L_x_232) ;  /* 0x0000000c00188947 */ /* 0x004fec0003800000 */
.L_x_266:
[----:B------:R-:W2:Y:S01]  /*1ad20*/  SYNCS.PHASECHK.TRANS64.TRYWAIT P0, [R6+URZ], R5 ;  /* 0x00000005060075a7 */ /* 0x000ea2000800017f */
[----:B------:R-:W-:-:S04]  /*1ad30*/  IADD3 R0, R0, 0x1, RZ ;  /* 0x0000000100007810 */ /* 0x000fc80007ffe0ff */
[----:B------:R-:W-:-:S04]  /*1ad40*/  ISETP.NE.AND P1, PT, R0, 0x8, PT ;  /* 0x000000080000780c */ /* 0x000fc80003f25270 */
[----:B------:R-:W-:Y:S02]  /*1ad50*/  SEL R2, RZ, 0x1, P1 ;  /* 0x00000001ff027807 */ /* 0x000fe40000800000 */
[----:B------:R-:W-:Y:S02]  /*1ad60*/  SEL R0, R0, RZ, P1 ;  /* 0x000000ff00007207 */ /* 0x000fe40000800000 */
[----:B------:R-:W-:Y:S02]  /*1ad70*/  LOP3.LUT R7, R7, R2, RZ, 0x3c, !PT ;  /* 0x0000000207077212 */ /* 0x000fe400078e3cff */
[----:B-1----:R-:W-:Y:S02]  /*1ad80*/  LEA R9, R0, R3, 0x3 ;  /* 0x0000000300097211 */ /* 0x002fe400078e18ff */
[----:B------:R-:W-:Y:S01]  /*1ad90*/  SHF.L.U32 R4, R7, 0x1f, RZ ;  /* 0x0000001f07047819 */ /* 0x000fe200000006ff */
[----:B--2---:R-:W-:Y:S06]  /*1ada0*/  @!P0 BRA `(.L_x_233) ;  /* 0x0000000c00088947 */ /* 0x004fec0003800000 */
.L_x_267:
        /* <DEDUP_REMOVED lines=9> */
.L_x_268:
        /* <DEDUP_REMOVED lines=9> */
.L_x_269:
        /* <DEDUP_REMOVED lines=9> */
.L_x_270:
[----:B------:R-:W2:Y:S01]  /*1af60*/  SYNCS.PHASECHK.TRANS64.TRYWAIT P0, [R6+URZ], R5 ;  /* 0x00000005060075a7 */ /* 0x000ea2000800017f */
[----:B------:R-:W-:-:S04]  /*1af70*/  IADD3 R0, R0, 0x1, RZ ;  /* 0x0000000100007810 */ /* 0x000fc80007ffe0ff */
[----:B------:R-:W-:-:S04]  /*1af80*/  ISETP.NE.AND P1, PT, R0, 0x8, PT ;  /* 0x000000080000780c */ /* 0x000fc80003f25270 */
[----:B------:R-:W-:Y:S02]  /*1af90*/  SEL R2, RZ, 0x1, P1 ;  /* 0x00000001ff027807 */ /* 0x000fe40000800000 */
[----:B------:R-:W-:Y:S02]  /*1afa0*/  SEL R0, R0, RZ, P1 ;  /* 0x000000ff00007207 */ /* 0x000fe40000800000 */
[----:B------:R-:W-:Y:S01]  /*1afb0*/  LOP3.LUT R2, R7, R2, RZ, 0x3c, !PT ;  /* 0x0000000207027212 */ /* 0x000fe200078e3cff */
[----:B--2---:R-:W-:Y:S06]  /*1afc0*/  @!P0 BRA `(.L_x_237) ;  /* 0x0000000800d08947 */ /* 0x004fec0003800000 */
.L_x_271:
[----:B------:R-:W-:Y:S02]  /*1afd0*/  LEA R3, R0, R3, 0x3 ;  /* 0x0000000300037211 */ /* 0x000fe400078e18ff */
[----:B------:R-:W-:-:S07]  /*1afe0*/  SHF.L.U32 R0, R2, 0x1f, RZ ;  /* 0x0000001f02007819 */ /* 0x000fce00000006ff */
.L_x_238:
[----:B---3--:R3:W4:Y:S02]  /*1aff0*/  SYNCS.PHASECHK.TRANS64.TRYWAIT P0, [R3+URZ], R0 ;  /* 0x00000000030075a7 */ /* 0x008724000800017f */
[----:B----4-:R-:W-:Y:S05]  /*1b000*/  @!P0 NANOSLEEP.SYNCS 0x989680 ;  /* 0x009896800000895d */ /* 0x010fea0003900000 */
[----:B------:R-:W4:Y:S02]  /*1b010*/  @!P0 SYNCS.PHASECHK.TRANS64 P0, [R3+URZ], R0 ;  /* 0x00000000030085a7 */ /* 0x000f24000800007f */
[----:B----4-:R-:W-:Y:S05]  /*1b020*/  @!P0 BRA `(.L_x_238) ;  /* 0xfffffffc00f08947 */ /* 0x010fea000383ffff */
.L_x_229:
[----:B------:R-:W-:Y:S05]  /*1b030*/  BSYNC B0 ;  /* 0x0000000000007941 */ /* 0x000fea0003800000 */
.L_x_228:
[----:B------:R-:W-:Y:S05]  /*1b040*/  EXIT ;  /* 0x000000000000794d */ /* 0x000fea0003800000 */
.L_x_21:
[----:B---3--:R-:W-:-:S04]  /*1b050*/  MOV R3, UR4 ;  /* 0x0000000400037c02 */ /* 0x008fc80008000f00 */
[----:B------:R3:W4:Y:S03]  /*1b060*/  SYNCS.PHASECHK.TRANS64.TRYWAIT P0, [R3+URZ], R0 ;  /* 0x00000000030075a7 */ /* 0x000726000800017f */
[----:B----4-:R-:W-:Y:S05]  /*1b070*/  @!P0 NANOSLEEP.SYNCS 0x989680 ;  /* 0x009896800000895d */ /* 0x010fea0003900000 */
[----:B------:R-:W4:Y:S02]  /*1b080*/  @!P0 SYNCS.PHASECHK.TRANS64 P0, [R3+URZ], R0 ;  /* 0x00000000030085a7 */ /* 0x000f24000800007f */
[----:B----4-:R-:W-:Y:S05]  /*1b090*/  @!P0 BRA `(.L_x_21) ;  /* 0xfffffffc00ec8947 */ /* 0x010fea000383ffff */
[----:B------:R-:W-:Y:S05]  /*1b0a0*/  BRA `(.L_x_20) ;  /* 0xfffffe7000107947 */ /* 0x000fea000383ffff */
.L_x_27:
[----:B---3--:R-:W-:-:S04]  /*1b0b0*/  MOV R7, UR8 ;  /* 0x0000000800077c02 */ /* 0x008fc80008000f00 */
[----:B------:R3:W4:Y:S03]  /*1b0c0*/  SYNCS.PHASECHK.TRANS64.TRYWAIT P0, [R7+URZ], R4 ;  /* 0x00000004070075a7 */ /* 0x000726000800017f */
[----:B----4-:R-:W-:Y:S05]  /*1b0d0*/  @!P0 NANOSLEEP.SYNCS 0x989680 ;  /* 0x009896800000895d */ /* 0x010fea0003900000 */
[----:B------:R-:W4:Y:S02]  /*1b0e0*/  @!P0 SYNCS.PHASECHK.TRANS64 P0, [R7+URZ], R4 ;  /* 0x00000004070085a7 */ /* 0x000f24000800007f */
[----:B----4-:R-:W-:Y:S05]  /*1b0f0*/  @!P0 BRA `(.L_x_27) ;  /* 0xfffffffc00ec8947 */ /* 0x010fea000383ffff */
[----:B------:R-:W-:Y:S05]  /*1b100*/  BRA `(.L_x_26) ;  /* 0xfffffe8400147947 */ /* 0x000fea000383ffff */
.L_x_51:
[----:B-1----:R1:W3:Y:S02]  /*1b110*/  SYNCS.PHASECHK.TRANS64.TRYWAIT P0, [R13+URZ+0x80], R4 ;  /* 0x000080040d0075a7 */ /* 0x0022e4000800017f */
[----:B---3--:R-:W-:Y:S05]  /*1b120*/  @!P0 NANOSLEEP.SYNCS 0x989680 ;  /* 0x009896800000895d */ /* 0x008fea0003900000 */
[----:B------:R-:W3:Y:S02]  /*1b130*/  @!P0 SYNCS.PHASECHK.TRANS64 P0, [R13+URZ+0x80], R4 ;  /* 0x000080040d0085a7 */ /* 0x000ee4000800007f */
[----:B---3--:R-:W-:Y:S05]  /*1b140*/  @!P0 BRA `(.L_x_51) ;  /* 0xfffffffc00f08947 */ /* 0x008fea000383ffff */
[----:B------:R-:W-:Y:S05]  /*1b150*/  BRA `(.L_x_239) ;  /* 0xfffffeac00447947 */ /* 0x000fea000383ffff */
.L_x_62:
[----:B-1----:R1:W2:Y:S02]  /*1b160*/  SYNCS.PHASECHK.TRANS64.TRYWAIT P0, [R27+URZ+0x80], R20 ;  /* 0x000080141b0075a7 */ /* 0x0022a4000800017f */
[----:B--2---:R-:W-:Y:S05]  /*1b170*/  @!P0 NANOSLEEP.SYNCS 0x989680 ;  /* 0x009896800000895d */ /* 0x004fea0003900000 */
[----:B------:R-:W2:Y:S02]  /*1b180*/  @!P0 SYNCS.PHASECHK.TRANS64 P0, [R27+URZ+0x80], R20 ;  /* 0x000080141b0085a7 */ /* 0x000ea4000800007f */
[----:B--2---:R-:W-:Y:S05]  /*1b190*/  @!P0 BRA `(.L_x_62) ;  /* 0xfffffffc00f08947 */ /* 0x004fea000383ffff */
[----:B------:R-:W-:Y:S05]  /*1b1a0*/  BRA `(.L_x_240) ;  /* 0xfffffed000587947 */ /* 0x000fea000383ffff */
.L_x_73:
[----:B-1----:R1:W2:Y:S02]  /*1b1b0*/  SYNCS.PHASECHK.TRANS64.TRYWAIT P0, [R22+URZ+0x80], R19 ;  /* 0x00008013160075a7 */ /* 0x0022a4000800017f */
[----:B--2---:R-:W-:Y:S05]  /*1b1c0*/  @!P0 NANOSLEEP.SYNCS 0x989680 ;  /* 0x009896800000895d */ /* 0x004fea0003900000 */
[----:B------:R-:W2:Y:S02]  /*1b1d0*/  @!P0 SYNCS.PHASECHK.TRANS64 P0, [R22+URZ+0x80], R19 ;  /* 0x00008013160085a7 */ /* 0x000ea4000800007f */
[----:B--2---:R-:W-:Y:S05]  /*1b1e0*/  @!P0 BRA `(.L_x_73) ;  /* 0xfffffffc00f08947 */ /* 0x004fea000383ffff */
[----:B------:R-:W-:Y:S05]  /*1b1f0*/  BRA `(.L_x_241) ;  /* 0xfffffef000e07947 */ /* 0x000fea000383ffff */
.L_x_84:
[----:B--2---:R2:W3:Y:S02]  /*1b200*/  SYNCS.PHASECHK.TRANS64.TRYWAIT P0, [R20+URZ+0x80], R21 ;  /* 0x00008015140075a7 */ /* 0x0044e4000800017f */
[----:B---3--:R-:W-:Y:S05]  /*1b210*/  @!P0 NANOSLEEP.SYNCS 0x989680 ;  /* 0x009896800000895d */ /* 0x008fea0003900000 */
[----:B------:R-:W3:Y:S02]  /*1b220*/  @!P0 SYNCS.PHASECHK.TRANS64 P0, [R20+URZ+0x80], R21 ;  /* 0x00008015140085a7 */ /* 0x000ee4000800007f */
[----:B---3--:R-:W-:Y:S05]  /*1b230*/  @!P0 BRA `(.L_x_84) ;  /* 0xfffffffc00f08947 */ /* 0x008fea000383ffff */
[----:B------:R-:W-:Y:S05]  /*1b240*/  BRA `(.L_x_242) ;  /* 0xffffff1400607947 */ /* 0x000fea000383ffff */
.L_x_95:
[----:B-1----:R1:W2:Y:S02]  /*1b250*/  SYNCS.PHASECHK.TRANS64.TRYWAIT P0, [R17+URZ+0x80], R20 ;  /* 0x00008014110075a7 */ /* 0x0022a4000800017f */
[----:B--2---:R-:W-:Y:S05]  /*1b260*/  @!P0 NANOSLEEP.SYNCS 0x989680 ;  /* 0x009896800000895d */ /* 0x004fea0003900000 */
[----:B------:R-:W2:Y:S02]  /*1b270*/  @!P0 SYNCS.PHASECHK.TRANS64 P0, [R17+URZ+0x80], R20 ;  /* 0x00008014110085a7 */ /* 0x000ea4000800007f */
[----:B--2---:R-:W-:Y:S05]  /*1b280*/  @!P0 BRA `(.L_x_95) ;  /* 0xfffffffc00f08947 */ /* 0x004fea000383ffff */
[----:B------:R-:W-:Y:S05]  /*1b290*/  BRA `(.L_x_243) ;  /* 0xffffff38002c7947 */ /* 0x000fea000383ffff */
.L_x_106:
[----:B-1----:R1:W2:Y:S02]  /*1b2a0*/  SYNCS.PHASECHK.TRANS64.TRYWAIT P0, [R17+URZ+0x80], R20 ;  /* 0x00008014110075a7 */ /* 0x0022a4000800017f */
[----:B--2---:R-:W-:Y:S05]  /*1b2b0*/  @!P0 NANOSLEEP.SYNCS 0x989680 ;  /* 0x009896800000895d */ /* 0x004fea0003900000 */
[----:B------:R-:W2:Y:S02]  /*1b2c0*/  @!P0 SYNCS.PHASECHK.TRANS64 P0, [R17+URZ+0x80], R20 ;  /* 0x00008014110085a7 */ /* 0x000ea4000800007f */
[----:B--2---:R-:W-:Y:S05]  /*1b2d0*/  @!P0 BRA `(.L_x_106) ;  /* 0xfffffffc00f08947 */ /* 0x004fea000383ffff */
[----:B------:R-:W-:Y:S05]  /*1b2e0*/  BRA `(.L_x_244) ;  /* 0xffffff5800c47947 */ /* 0x000fea000383ffff */
.L_x_117:
[----:B-1----:R1:W2:Y:S02]  /*1b2f0*/  SYNCS.PHASECHK.TRANS64.TRYWAIT P0, [R17+URZ+0x80], R20 ;  /* 0x00008014110075a7 */ /* 0x0022a4000800017f */
[----:B--2---:R-:W-:Y:S05]  /*1b300*/  @!P0 NANOSLEEP.SYNCS 0x989680 ;  /* 0x009896800000895d */ /* 0x004fea0003900000 */
[----:B------:R-:W2:Y:S02]  /*1b310*/  @!P0 SYNCS.PHASECHK.TRANS64 P0, [R17+URZ+0x80], R20 ;  /* 0x00008014110085a7 */ /* 0x000ea4000800007f */
[----:B--2---:R-:W-:Y:S05]  /*1b320*/  @!P0 BRA `(.L_x_117) ;  /* 0xfffffffc00f08947 */ /* 0x004fea000383ffff */
[----:B------:R-:W-:Y:S05]  /*1b330*/  BRA `(.L_x_245) ;  /* 0xffffff7c009c7947 */ /* 0x000fea000383ffff */
.L_x_128:
[----:B-1----:R1:W2:Y:S02]  /*1b340*/  SYNCS.PHASECHK.TRANS64.TRYWAIT P0, [R20+URZ+0x80], R17 ;  /* 0x00008011140075a7 */ /* 0x0022a4000800017f */
[----:B--2---:R-:W-:Y:S05]  /*1b350*/  @!P0 NANOSLEEP.SYNCS 0x989680 ;  /* 0x009896800000895d */ /* 0x004fea0003900000 */
[----:B------:R-:W2:Y:S02]  /*1b360*/  @!P0 SYNCS.PHASECHK.TRANS64 P0, [R20+URZ+0x80], R17 ;  /* 0x00008011140085a7 */ /* 0x000ea4000800007f */
[----:B--2---:R-:W-:Y:S05]  /*1b370*/  @!P0 BRA `(.L_x_128) ;  /* 0xfffffffc00f08947 */ /* 0x004fea000383ffff */
[----:B------:R-:W-:Y:S05]  /*1b380*/  BRA `(.L_x_246) ;  /* 0xffffffa000347947 */ /* 0x000fea000383ffff */
.L_x_144:
[----:B-1----:R-:W-:-:S04]  /*1b390*/  MOV R7, UR4 ;  /* 0x0000000400077c02 */ /* 0x002fc80008000f00 */
[----:B------:R1:W2:Y:S03]  /*1b3a0*/  SYNCS.PHASECHK.TRANS64.TRYWAIT P0, [R7+URZ+0xc8], R4 ;  /* 0x0000c804070075a7 */ /* 0x0002a6000800017f */
[----:B--2---:R-:W-:Y:S05]  /*1b3b0*/  @!P0 NANOSLEEP.SYNCS 0x989680 ;  /* 0x009896800000895d */ /* 0x004fea0003900000 */
[----:B------:R-:W2:Y:S02]  /*1b3c0*/  @!P0 SYNCS.PHASECHK.TRANS64 P0, [R7+URZ+0xc8], R4 ;  /* 0x0000c804070085a7 */ /* 0x000ea4000800007f */
[----:B--2---:R-:W-:Y:S05]  /*1b3d0*/  @!P0 BRA `(.L_x_144) ;  /* 0xfffffffc00ec8947 */ /* 0x004fea000383ffff */
[----:B------:R-:W-:Y:S05]  /*1b3e0*/  BRA `(.L_x_143) ;  /* 0xffffffd000687947 */ /* 0x000fea000383ffff */
.L_x_153:
[----:B-1----:R-:W-:-:S04]  /*1b3f0*/  MOV R3, UR13 ;  /* 0x0000000d00037c02 */ /* 0x002fc80008000f00 */
[----:B------:R1:W2:Y:S03]  /*1b400*/  SYNCS.PHASECHK.TRANS64.TRYWAIT P1, [R3+URZ+0xa0], R2 ;  /* 0x0000a002030075a7 */ /* 0x0002a6000802017f */
[----:B--2---:R-:W-:Y:S05]  /*1b410*/  @!P1 NANOSLEEP.SYNCS 0x989680 ;  /* 0x009896800000995d */ /* 0x004fea0003900000 */
[----:B------:R-:W2:Y:S02]  /*1b420*/  @!P1 SYNCS.PHASECHK.TRANS64 P1, [R3+URZ+0xa0], R2 ;  /* 0x0000a002030095a7 */ /* 0x000ea4000802007f */
[----:B--2---:R-:W-:Y:S05]  /*1b430*/  @!P1 BRA `(.L_x_153) ;  /* 0xfffffffc00ec9947 */ /* 0x004fea000383ffff */
[----:B------:R-:W-:Y:S05]  /*1b440*/  BRA `(.L_x_247) ;  /* 0xffffffd400507947 */ /* 0x000fea000383ffff */
.L_x_159:
[----:B-12---:R-:W-:-:S04]  /*1b450*/  MOV R3, UR13 ;  /* 0x0000000d00037c02 */ /* 0x006fc80008000f00 */
[----:B------:R1:W2:Y:S03]  /*1b460*/  SYNCS.PHASECHK.TRANS64.TRYWAIT P1, [R3+URZ+0xa8], R2 ;  /* 0x0000a802030075a7 */ /* 0x0002a6000802017f */
[----:B--2---:R-:W-:Y:S05]  /*1b470*/  @!P1 NANOSLEEP.SYNCS 0x989680 ;  /* 0x009896800000995d */ /* 0x004fea0003900000 */
[----:B------:R-:W2:Y:S02]  /*1b480*/  @!P1 SYNCS.PHASECHK.TRANS64 P1, [R3+URZ+0xa8], R2 ;  /* 0x0000a802030095a7 */ /* 0x000ea4000802007f */
[----:B--2---:R-:W-:Y:S05]  /*1b490*/  @!P1 BRA `(.L_x_159) ;  /* 0xfffffffc00ec9947 */ /* 0x004fea000383ffff */
[----:B------:R-:W-:Y:S05]  /*1b4a0*/  BRA `(.L_x_248) ;  /* 0xffffffd400987947 */ /* 0x000fea000383ffff */
.L_x_165:
[----:B-123--:R-:W-:-:S04]  /*1b4b0*/  MOV R3, UR13 ;  /* 0x0000000d00037c02 */ /* 0x00efc80008000f00 */
[----:B------:R1:W2:Y:S03]  /*1b4c0*/  SYNCS.PHASECHK.TRANS64.TRYWAIT P1, [R3+URZ+0xb0], R2 ;  /* 0x0000b002030075a7 */ /* 0x0002a6000802017f */
[----:B--2---:R-:W-:Y:S05]  /*1b4d0*/  @!P1 NANOSLEEP.SYNCS 0x989680 ;  /* 0x009896800000995d */ /* 0x004fea0003900000 */
[----:B------:R-:W2:Y:S02]  /*1b4e0*/  @!P1 SYNCS.PHASECHK.TRANS64 P1, [R3+URZ+0xb0], R2 ;  /* 0x0000b002030095a7 */ /* 0x000ea4000802007f */
[----:B--2---:R-:W-:Y:S05]  /*1b4f0*/  @!P1 BRA `(.L_x_165) ;  /* 0xfffffffc00ec9947 */ /* 0x004fea000383ffff */
[----:B------:R-:W-:Y:S05]  /*1b500*/  BRA `(.L_x_249) ;  /* 0xffffffd400ec7947 */ /* 0x000fea000383ffff */
.L_x_171:
[----:B-1234-:R-:W-:-:S04]  /*1b510*/  MOV R3, UR13 ;  /* 0x0000000d00037c02 */ /* 0x01efc80008000f00 */
[----:B------:R1:W2:Y:S03]  /*1b520*/  SYNCS.PHASECHK.TRANS64.TRYWAIT P1, [R3+URZ+0xb8], R2 ;  /* 0x0000b802030075a7 */ /* 0x0002a6000802017f */
[----:B--2---:R-:W-:Y:S05]  /*1b530*/  @!P1 NANOSLEEP.SYNCS 0x989680 ;  /* 0x009896800000995d */ /* 0x004fea0003900000 */
[----:B------:R-:W2:Y:S02]  /*1b540*/  @!P1 SYNCS.PHASECHK.TRANS64 P1, [R3+URZ+0xb8], R2 ;  /* 0x0000b802030095a7 */ /* 0x000ea4000802007f */
[----:B--2---:R-:W-:Y:S05]  /*1b550*/  @!P1 BRA `(.L_x_171) ;  /* 0xfffffffc00ec9947 */ /* 0x004fea000383ffff */
[----:B------:R-:W-:Y:S05]  /*1b560*/  BRA `(.L_x_250) ;  /* 0xffffffd800387947 */ /* 0x000fea000383ffff */
.L_x_177:
[----:B-1234-:R-:W-:-:S04]  /*1b570*/  MOV R3, UR13 ;  /* 0x0000000d00037c02 */ /* 0x01efc80008000f00 */
[----:B------:R1:W2:Y:S03]  /*1b580*/  SYNCS.PHASECHK.TRANS64.TRYWAIT P1, [R3+URZ+0xa0], R2 ;  /* 0x0000a002030075a7 */ /* 0x0002a6000802017f */
[----:B--2---:R-:W-:Y:S05]  /*1b590*/  @!P1 NANOSLEEP.SYNCS 0x989680 ;  /* 0x009896800000995d */ /* 0x004fea0003900000 */
[----:B------:R-:W2:Y:S02]  /*1b5a0*/  @!P1 SYNCS.PHASECHK.TRANS64 P1, [R3+URZ+0xa0], R2 ;  /* 0x0000a002030095a7 */ /* 0x000ea4000802007f */
[----:B--2---:R-:W-:Y:S05]  /*1b5b0*/  @!P1 BRA `(.L_x_177) ;  /* 0xfffffffc00ec9947 */ /* 0x004fea000383ffff */
[----:B------:R-:W-:Y:S05]  /*1b5c0*/  BRA `(.L_x_251) ;  /* 0xffffffd8008c7947 */ /* 0x000fea000383ffff */
.L_x_183:
[----:B-1234-:R-:W-:-:S04]  /*1b5d0*/  MOV R3, UR13 ;  /* 0x0000000d00037c02 */ /* 0x01efc80008000f00 */
[----:B------:R1:W2:Y:S03]  /*1b5e0*/  SYNCS.PHASECHK.TRANS64.TRYWAIT P1, [R3+URZ+0xa8], R2 ;  /* 0x0000a802030075a7 */ /* 0x0002a6000802017f */
[----:B--2---:R-:W-:Y:S05]  /*1b5f0*/  @!P1 NANOSLEEP.SYNCS 0x989680 ;  /* 0x009896800000995d */ /* 0x004fea0003900000 */
[----:B------:R-:W2:Y:S02]  /*1b600*/  @!P1 SYNCS.PHASECHK.TRANS64 P1, [R3+URZ+0xa8], R2 ;  /* 0x0000a802030095a7 */ /* 0x000ea4000802007f */
[----:B--2---:R-:W-:Y:S05]  /*1b610*/  @!P1 BRA `(.L_x_183) ;  /* 0xfffffffc00ec9947 */ /* 0x004fea000383ffff */
[----:B------:R-:W-:Y:S05]  /*1b620*/  BRA `(.L_x_252) ;  /* 0xffffffd800cc7947 */ /* 0x000fea000383ffff */
.L_x_189:
[----:B-1234-:R-:W-:-:S04]  /*1b630*/  MOV R3, UR13 ;  /* 0x0000000d00037c02 */ /* 0x01efc80008000f00 */
[----:B------:R1:W2:Y:S03]  /*1b640*/  SYNCS.PHASECHK.TRANS64.TRYWAIT P1, [R3+URZ+0xb0], R2 ;  /* 0x0000b002030075a7 */ /* 0x0002a6000802017f */
[----:B--2---:R-:W-:Y:S05]  /*1b650*/  @!P1 NANOSLEEP.SYNCS 0x989680 ;  /* 0x009896800000995d */ /* 0x004fea0003900000 */
[----:B------:R-:W2:Y:S02]  /*1b660*/  @!P1 SYNCS.PHASECHK.TRANS64 P1, [R3+URZ+0xb0], R2 ;  /* 0x0000b002030095a7 */ /* 0x000ea4000802007f */
[----:B--2---:R-:W-:Y:S05]  /*1b670*/  @!P1 BRA `(.L_x_189) ;  /* 0xfffffffc00ec9947 */ /* 0x004fea000383ffff */
[----:B------:R-:W-:Y:S05]  /*1b680*/  BRA `(.L_x_253) ;  /* 0xffffffdc00147947 */ /* 0x000fea000383ffff */
.L_x_195:
[----:B-1234-:R-:W-:-:S04]  /*1b690*/  MOV R3, UR13 ;  /* 0x0000000d00037c02 */ /* 0x01efc80008000f00 */
[----:B------:R1:W2:Y:S03]  /*1b6a0*/  SYNCS.PHASECHK.TRANS64.TRYWAIT P1, [R3+URZ+0xb8], R2 ;  /* 0x0000b802030075a7 */ /* 0x0002a6000802017f */
[----:B--2---:R-:W-:Y:S05]  /*1b6b0*/  @!P1 NANOSLEEP.SYNCS 0x989680 ;  /* 0x009896800000995d */ /* 0x004fea0003900000 */
[----:B------:R-:W2:Y:S02]  /*1b6c0*/  @!P1 SYNCS.PHASECHK.TRANS64 P1, [R3+URZ+0xb8], R2 ;  /* 0x0000b802030095a7 */ /* 0x000ea4000802007f */
[----:B--2---:R-:W-:Y:S05]  /*1b6d0*/  @!P1 BRA `(.L_x_195) ;  /* 0xfffffffc00ec9947 */ /* 0x004fea000383ffff */
[----:B------:R-:W-:Y:S05]  /*1b6e0*/  BRA `(.L_x_254) ;  /* 0xffffffdc00507947 */ /* 0x000fea000383ffff */
.L_x_207:
[----:B--2---:R2:W3:Y:S02]  /*1b6f0*/  SYNCS.PHASECHK.TRANS64.TRYWAIT P0, [R0+URZ+0xa0], R3 ;  /* 0x0000a003000075a7 */ /* 0x0044e4000800017f */
[----:B---3--:R-:W-:Y:S05]  /*1b700*/  @!P0 NANOSLEEP.SYNCS 0x989680 ;  /* 0x009896800000895d */ /* 0x008fea0003900000 */
[----:B------:R-:W3:Y:S02]  /*1b710*/  @!P0 SYNCS.PHASECHK.TRANS64 P0, [R0+URZ+0xa0], R3 ;  /* 0x0000a003000085a7 */ /* 0x000ee4000800007f */
[----:B---3--:R-:W-:Y:S05]  /*1b720*/  @!P0 BRA `(.L_x_207) ;  /* 0xfffffffc00f08947 */ /* 0x008fea000383ffff */
[----:B------:R-:W-:Y:S05]  /*1b730*/  BRA `(.L_x_255) ;  /* 0xffffffe400587947 */ /* 0x000fea000383ffff */
.L_x_209:
[----:B---3--:R3:W4:Y:S02]  /*1b740*/  SYNCS.PHASECHK.TRANS64.TRYWAIT P0, [R0+URZ+0xa8], R3 ;  /* 0x0000a803000075a7 */ /* 0x008724000800017f */
[----:B----4-:R-:W-:Y:S05]  /*1b750*/  @!P0 NANOSLEEP.SYNCS 0x989680 ;  /* 0x009896800000895d */ /* 0x010fea0003900000 */
[----:B------:R-:W4:Y:S02]  /*1b760*/  @!P0 SYNCS.PHASECHK.TRANS64 P0, [R0+URZ+0xa8], R3 ;  /* 0x0000a803000085a7 */ /* 0x000f24000800007f */
[----:B----4-:R-:W-:Y:S05]  /*1b770*/  @!P0 BRA `(.L_x_209) ;  /* 0xfffffffc00f08947 */ /* 0x010fea000383ffff */
[----:B------:R-:W-:Y:S05]  /*1b780*/  BRA `(.L_x_256) ;  /* 0xffffffe400547947 */ /* 0x000fea000383ffff */
.L_x_211:
[----:B----4-:R4:W1:Y:S02]  /*1b790*/  SYNCS.PHASECHK.TRANS64.TRYWAIT P0, [R0+URZ+0xb0], R3 ;  /* 0x0000b003000075a7 */ /* 0x010864000800017f */
[----:B-1----:R-:W-:Y:S05]  /*1b7a0*/  @!P0 NANOSLEEP.SYNCS 0x989680 ;  /* 0x009896800000895d */ /* 0x002fea0003900000 */
[----:B------:R-:W1:Y:S02]  /*1b7b0*/  @!P0 SYNCS.PHASECHK.TRANS64 P0, [R0+URZ+0xb0], R3 ;  /* 0x0000b003000085a7 */ /* 0x000e64000800007f */
[----:B-1----:R-:W-:Y:S05]  /*1b7c0*/  @!P0 BRA `(.L_x_211) ;  /* 0xfffffffc00f08947 */ /* 0x002fea000383ffff */
[----:B------:R-:W-:Y:S05]  /*1b7d0*/  BRA `(.L_x_257) ;  /* 0xffffffe400507947 */ /* 0x000fea000383ffff */
.L_x_215:
[----:B------:R-:W-:Y:S01]  /*1b7e0*/  BSSY B1, `(.L_x_258) ;  /* 0x0000006000017945 */ /* 0x000fe20003800000 */
[----:B------:R-:W-:-:S07]  /*1b7f0*/  MOV R15, 0xffffffff ;  /* 0xffffffff000f7802 */ /* 0x000fce0000000f00 */
[----:B------:R-:W-:Y:S05]  /*1b800*/  WARPSYNC.COLLECTIVE R15, `(.L_x_259) ;  /* 0x000000000f0c7348 */ /* 0x000fea0003c00000 */
[----:B------:R-:W-:Y:S02]  /*1b810*/  ELECT P6, UR62, PT ;  /* 0x00000000003e782f */ /* 0x000fe400038c0000 */
[----:B------:R-:W-:Y:S01]  /*1b820*/  MOV R14, UR62 ;  /* 0x0000003e000e7c02 */ /* 0x000fe20008000f00 */
[----:B------:R-:W-:Y:S10]  /*1b830*/  ENDCOLLECTIVE ;  /* 0x000000000000791b */ /* 0x000ff40003800000 */
.L_x_259:
[----:B------:R-:W-:Y:S05]  /*1b840*/  BSYNC B1 ;  /* 0x0000000000017941 */ /* 0x000fea0003800000 */
.L_x_258:
[----:B------:R-:W-:Y:S05]  /*1b850*/  BRA `(.L_x_260) ;  /* 0xffffffe400d87947 */ /* 0x000fea000383ffff */
.L_x_218:
[----:B--2---:R2:W3:Y:S02]  /*1b860*/  SYNCS.PHASECHK.TRANS64.TRYWAIT P1, [R15+URZ+0x40], R6 ;  /* 0x000040060f0075a7 */ /* 0x0044e4000802017f */
[----:B---3--:R-:W-:Y:S05]  /*1b870*/  @!P1 NANOSLEEP.SYNCS 0x989680 ;  /* 0x009896800000995d */ /* 0x008fea0003900000 */
[----:B------:R-:W3:Y:S02]  /*1b880*/  @!P1 SYNCS.PHASECHK.TRANS64 P1, [R15+URZ+0x40], R6 ;  /* 0x000040060f0095a7 */ /* 0x000ee4000802007f */
[----:B---3--:R-:W-:Y:S05]  /*1b890*/  @!P1 BRA `(.L_x_218) ;  /* 0xfffffffc00f09947 */ /* 0x008fea000383ffff */
[----:B------:R-:W-:Y:S05]  /*1b8a0*/  BRA `(.L_x_261) ;  /* 0xffffffe8000c7947 */ /* 0x000fea000383ffff */
.L_x_227:
[----:B------:R-:W-:Y:S01]  /*1b8b0*/  BSSY B0, `(.L_x_262) ;  /* 0x0000006000007945 */ /* 0x000fe20003800000 */
[----:B------:R-:W-:-:S07]  /*1b8c0*/  MOV R15, 0xffffffff ;  /* 0xffffffff000f7802 */ /* 0x000fce0000000f00 */
[----:B------:R-:W-:Y:S05]  /*1b8d0*/  WARPSYNC.COLLECTIVE R15, `(.L_x_263) ;  /* 0x000000000f0c7348 */ /* 0x000fea0003c00000 */
[----:B------:R-:W-:Y:S02]  /*1b8e0*/  ELECT P6, UR62, PT ;  /* 0x00000000003e782f */ /* 0x000fe400038c0000 */
[----:B------:R-:W-:Y:S01]  /*1b8f0*/  MOV R14, UR62 ;  /* 0x0000003e000e7c02 */ /* 0x000fe20008000f00 */
[----:B------:R-:W-:Y:S10]  /*1b900*/  ENDCOLLECTIVE ;  /* 0x000000000000791b */ /* 0x000ff40003800000 */
.L_x_263:
[----:B------:R-:W-:Y:S05]  /*1b910*/  BSYNC B0 ;  /* 0x0000000000007941 */ /* 0x000fea0003800000 */
.L_x_262:
[----:B------:R-:W-:Y:S05]  /*1b920*/  BRA `(.L_x_264) ;  /* 0xfffffff000807947 */ /* 0x000fea000383ffff */
.L_x_231:
[----:B-1----:R1:W2:Y:S02]  /*1b930*/  SYNCS.PHASECHK.TRANS64.TRYWAIT P0, [R7+URZ], R2 ;  /* 0x00000002070075a7 */ /* 0x0022a4000800017f */
[----:B--2---:R-:W-:Y:S05]  /*1b940*/  @!P0 NANOSLEEP.SYNCS 0x989680 ;  /* 0x009896800000895d */ /* 0x004fea0003900000 */
[----:B------:R-:W2:Y:S02]  /*1b950*/  @!P0 SYNCS.PHASECHK.TRANS64 P0, [R7+URZ], R2 ;  /* 0x00000002070085a7 */ /* 0x000ea4000800007f */
[----:B--2---:R-:W-:Y:S05]  /*1b960*/  @!P0 BRA `(.L_x_231) ;  /* 0xfffffffc00f08947 */ /* 0x004fea000383ffff */
[----:B------:R-:W-:Y:S05]  /*1b970*/  BRA `(.L_x_265) ;  /* 0xfffffff000c47947 */ /* 0x000fea000383ffff */
.L_x_232:
[----:B-1----:R1:W2:Y:S02]  /*1b980*/  SYNCS.PHASECHK.TRANS64.TRYWAIT P0, [R9+URZ], R4 ;  /* 0x00000004090075a7 */ /* 0x0022a4000800017f */
[----:B--2---:R-:W-:Y:S05]  /*1b990*/  @!P0 NANOSLEEP.SYNCS 0x989680 ;  /* 0x009896800000895d */ /* 0x004fea0003900000 */
[----:B------:R-:W2:Y:S02]  /*1b9a0*/  @!P0 SYNCS.PHASECHK.TRANS64 P0, [R9+URZ], R4 ;  /* 0x00000004090085a7 */ /* 0x000ea4000800007f */
[----:B--2---:R-:W-:Y:S05]  /*1b9b0*/  @!P0 BRA `(.L_x_232) ;  /* 0xfffffffc00f08947 */ /* 0x004fea000383ffff */
[----:B------:R-:W-:Y:S05]  /*1b9c0*/  BRA `(.L_x_266) ;  /* 0xfffffff000d47947 */ /* 0x000fea000383ffff */
.L_x_233:
[----:B-1----:R1:W2:Y:S02]  /*1b9d0*/  SYNCS.PHASECHK.TRANS64.TRYWAIT P0, [R6+URZ], R5 ;  /* 0x00000005060075a7 */ /* 0x0022a4000800017f */
[----:B--2---:R-:W-:Y:S05]  /*1b9e0*/  @!P0 NANOSLEEP.SYNCS 0x989680 ;  /* 0x009896800000895d */ /* 0x004fea0003900000 */
[----:B------:R-:W2:Y:S02]  /*1b9f0*/  @!P0 SYNCS.PHASECHK.TRANS64 P0, [R6+URZ], R5 ;  /* 0x00000005060085a7 */ /* 0x000ea4000800007f */
[----:B--2---:R-:W-:Y:S05]  /*1ba00*/  @!P0 BRA `(.L_x_233) ;  /* 0xfffffffc00f08947 */ /* 0x004fea000383ffff */
[----:B------:R-:W-:Y:S05]  /*1ba10*/  BRA `(.L_x_267) ;  /* 0xfffffff000e47947 */ /* 0x000fea000383ffff */
.L_x_234:
[----:B-1----:R1:W2:Y:S02]  /*1ba20*/  SYNCS.PHASECHK.TRANS64.TRYWAIT P0, [R9+URZ], R4 ;  /* 0x00000004090075a7 */ /* 0x0022a4000800017f */
[----:B--2---:R-:W-:Y:S05]  /*1ba30*/  @!P0 NANOSLEEP.SYNCS 0x989680 ;  /* 0x009896800000895d */ /* 0x004fea0003900000 */
[----:B------:R-:W2:Y:S02]  /*1ba40*/  @!P0 SYNCS.PHASECHK.TRANS64 P0, [R9+URZ], R4 ;  /* 0x00000004090085a7 */ /* 0x000ea4000800007f */
[----:B--2---:R-:W-:Y:S05]  /*1ba50*/  @!P0 BRA `(.L_x_234) ;  /* 0xfffffffc00f08947 */ /* 0x004fea000383ffff */
[----:B------:R-:W-:Y:S05]  /*1ba60*/  BRA `(.L_x_268) ;  /* 0xfffffff000f47947 */ /* 0x000fea000383ffff */
.L_x_235:
[----:B-1----:R1:W2:Y:S02]  /*1ba70*/  SYNCS.PHASECHK.TRANS64.TRYWAIT P0, [R6+URZ], R5 ;  /* 0x00000005060075a7 */ /* 0x0022a4000800017f */
[----:B--2---:R-:W-:Y:S05]  /*1ba80*/  @!P0 NANOSLEEP.SYNCS 0x989680 ;  /* 0x009896800000895d */ /* 0x004fea0003900000 */
[----:B------:R-:W2:Y:S02]  /*1ba90*/  @!P0 SYNCS.PHASECHK.TRANS64 P0, [R6+URZ], R5 ;  /* 0x00000005060085a7 */ /* 0x000ea4000800007f */
[----:B--2---:R-:W-:Y:S05]  /*1baa0*/  @!P0 BRA `(.L_x_235) ;  /* 0xfffffffc00f08947 */ /* 0x004fea000383ffff */
[----:B------:R-:W-:Y:S05]  /*1bab0*/  BRA `(.L_x_269) ;  /* 0xfffffff400047947 */ /* 0x000fea000383ffff */
.L_x_236:
[----:B-1----:R1:W2:Y:S02]  /*1bac0*/  SYNCS.PHASECHK.TRANS64.TRYWAIT P0, [R9+URZ], R4 ;  /* 0x00000004090075a7 */ /* 0x0022a4000800017f */
[----:B--2---:R-:W-:Y:S05]  /*1bad0*/  @!P0 NANOSLEEP.SYNCS 0x989680 ;  /* 0x009896800000895d */ /* 0x004fea0003900000 */
[----:B------:R-:W2:Y:S02]  /*1bae0*/  @!P0 SYNCS.PHASECHK.TRANS64 P0, [R9+URZ], R4 ;  /* 0x00000004090085a7 */ /* 0x000ea4000800007f */
[----:B--2---:R-:W-:Y:S05]  /*1baf0*/  @!P0 BRA `(.L_x_236) ;  /* 0xfffffffc00f08947 */ /* 0x004fea000383ffff */
[----:B------:R-:W-:Y:S05]  /*1bb00*/  BRA `(.L_x_270) ;  /* 0xfffffff400147947 */ /* 0x000fea000383ffff */
.L_x_237:
[----:B--2---:R2:W3:Y:S02]  /*1bb10*/  SYNCS.PHASECHK.TRANS64.TRYWAIT P0, [R6+URZ], R5 ;  /* 0x00000005060075a7 */ /* 0x0044e4000800017f */
[----:B---3--:R-:W-:Y:S05]  /*1bb20*/  @!P0 NANOSLEEP.SYNCS 0x989680 ;  /* 0x009896800000895d */ /* 0x008fea0003900000 */
[----:B------:R-:W3:Y:S02]  /*1bb30*/  @!P0 SYNCS.PHASECHK.TRANS64 P0, [R6+URZ], R5 ;  /* 0x00000005060085a7 */ /* 0x000ee4000800007f */
[----:B---3--:R-:W-:Y:S05]  /*1bb40*/  @!P0 BRA `(.L_x_237) ;  /* 0xfffffffc00f08947 */ /* 0x008fea000383ffff */
[----:B------:R-:W-:Y:S05]  /*1bb50*/  BRA `(.L_x_271) ;  /* 0xfffffff4001c7947 */ /* 0x000fea000383ffff */
.L_x_272:
[----:B------:R-:W-:-:S00]  /*1bb60*/  BRA `(.L_x_272) ;  /* 0xfffffffc00fc7947 */ /* 0x000fc0000383ffff */
[----:B------:R-:W-:-:S00]  /*1bb70*/  NOP ;  /* 0x0000000000007918 */ /* 0x000fc00000000000 */
        /* <DEDUP_REMOVED lines=8> */
.L_x_273:


//--------------------- .nv.global.init           --------------------------
	.section	.nv.global.init,"aw",@progbits
.nv.global.init:
	.type		$str$24,@object
	.size		$str$24,($str$25 - $str$24)
$str$24:
        /*0000*/ 	.byte	0x28, 0x61, 0x64, 0x64, 0x72, 0x65, 0x73, 0x73, 0x20, 0x26, 0x20, 0x6d, 0x61, 0x73, 0x6b, 0x29
        /*0010*/ 	.byte	0x20, 0x3d, 0x3d, 0x20, 0x30, 0x00
	.type		$str$25,@object
	.size		$str$25,(__unnamed_1 - $str$25)
$str$25:
        /*0016*/ 	.byte	0x2f, 0x74, 0x6d, 0x70, 0x2f, 0x63, 0x75, 0x74, 0x6c, 0x61, 0x73, 0x73, 0x5f, 0x73, 0x77, 0x65
        /*0026*/ 	.byte	0x65, 0x70, 0x5f, 0x73, 0x72, 0x63, 0x2f, 0x69, 0x6e, 0x63, 0x6c, 0x75, 0x64, 0x65, 0x2f, 0x63
        /*0036*/ 	.byte	0x75, 0x74, 0x65, 0x2f, 0x70, 0x6f, 0x69, 0x6e, 0x74, 0x65, 0x72, 0x5f, 0x66, 0x6c, 0x61, 0x67
        /*0046*/ 	.byte	0x67, 0x65, 0x64, 0x2e, 0x68, 0x70, 0x70, 0x00
	.type		__unnamed_1,@object
	.size		__unnamed_1,(__unnamed_2 - __unnamed_1)
__unnamed_1:
        /* <DEDUP_REMOVED lines=28> */
        /*020e*/ 	.byte	0x3a, 0x43, 0x3c, 0x34, 0x30, 0x39, 0x36, 0x3e, 0x3e, 0x3e, 0x3e, 0x3e, 0x5d, 0x00
	.type		__unnamed_2,@object
	.size		__unnamed_2,(.L_1 - __unnamed_2)
__unnamed_2:
        /* <DEDUP_REMOVED lines=29> */
.L_1:


//--------------------- .nv.shared._ZN7cutlass13device_kernelINS_4gemm6kernel13GemmUniversalIN4cute5tupleIJiiiiEEENS1_10collective13CollectiveMmaINS1_37MainloopSm90TmaGmmaWarpSpecializedFP8ILi8ENS5_IJNS4_1CILi1EEESB_SB_EEENS1_35KernelTmaWarpSpecializedCooperativeEEENS5_IJNSA_ILi256EEENSA_ILi128EEENSA_ILi64EEEEEENS_12float_e4m3_tENS5_IJlSB_lEEESJ_SK_NS4_8TiledMMAINS4_8MMA_AtomIJNS4_4SM904GMMA31MMA_64x128x32_F32E4M3E4M3_SS_TNILNSO_7ScaleInE1ELSQ_1EEEEEENS4_6LayoutINS5_IJNSA_ILi2EEESB_SB_EEENS5_IJSB_NSA_ILi0EEESW_EEEEENS5_IJNS4_10UnderscoreESZ_SZ_EEEEENS4_13SM90_TMA_LOADENS4_14ComposedLayoutINS4_7SwizzleILi2ELi4ELi3EEENS4_18smem_ptr_flag_bitsILi8EEENST_INS5_IJNSA_ILi8EEESH_EEENS5_IJSH_SB_EEEEEEEvNS4_8identityES12_S1C_vS1D_EENS_8epilogue10collective18CollectiveEpilogueINS1F_22Sm90TmaWarpSpecializedILi4ELi2ELi16ELb0ELb0EEEJSI_NS5_IJSG_NSA_ILi32EEEEEESJ_SK_SJ_SK_NS1F_6fusion15FusionCallbacksIS1J_NS1M_13LinCombEltActINS1F_6thread4GELUESJ_fSJ_fLNS_15FloatRoundStyleE2EEESI_S1L_JEEES12_NS13_INS14_ILi1ELi4ELi3EEES17_NST_INS5_IJS18_S1K_EEENS5_IJS1K_SB_EEEEEEENS4_39AutoVectorizingCopyWithAssumedAlignmentILi128EEENS4_14SM90_TMA_STOREES1Y_S20_NS4_9Copy_AtomIJNS4_17SM90_U32x4_STSM_NENS_6half_tEEEEvEEEvvEEEEvNT_6ParamsE --------------------------
	.section	.nv.shared._ZN7cutlass13device_kernelINS_4gemm6kernel13GemmUniversalIN4cute5tupleIJiiiiEEENS1_10collective13CollectiveMmaINS1_37MainloopSm90TmaGmmaWarpSpecializedFP8ILi8ENS5_IJNS4_1CILi1EEESB_SB_EEENS1_35KernelTmaWarpSpecializedCooperativeEEENS5_IJNSA_ILi256EEENSA_ILi128EEENSA_ILi64EEEEEENS_12float_e4m3_tENS5_IJlSB_lEEESJ_SK_NS4_8TiledMMAINS4_8MMA_AtomIJNS4_4SM904GMMA31MMA_64x128x32_F32E4M3E4M3_SS_TNILNSO_7ScaleInE1ELSQ_1EEEEEENS4_6LayoutINS5_IJNSA_ILi2EEESB_SB_EEENS5_IJSB_NSA_ILi0EEESW_EEEEENS5_IJNS4_10UnderscoreESZ_SZ_EEEEENS4_13SM90_TMA_LOADENS4_14ComposedLayoutINS4_7SwizzleILi2ELi4ELi3EEENS4_18smem_ptr_flag_bitsILi8EEENST_INS5_IJNSA_ILi8EEESH_EEENS5_IJSH_SB_EEEEEEEvNS4_8identityES12_S1C_vS1D_EENS_8epilogue10collective18CollectiveEpilogueINS1F_22Sm90TmaWarpSpecializedILi4ELi2ELi16ELb0ELb0EEEJSI_NS5_IJSG_NSA_ILi32EEEEEESJ_SK_SJ_SK_NS1F_6fusion15FusionCallbacksIS1J_NS1M_13LinCombEltActINS1F_6thread4GELUESJ_fSJ_fLNS_15FloatRoundStyleE2EEESI_S1L_JEEES12_NS13_INS14_ILi1ELi4ELi3EEES17_NST_INS5_IJS18_S1K_EEENS5_IJS1K_SB_EEEEEEENS4_39AutoVectorizingCopyWithAssumedAlignmentILi128EEENS4_14SM90_TMA_STOREES1Y_S20_NS4_9Copy_AtomIJNS4_17SM90_U32x4_STSM_NENS_6half_tEEEEvEEEvvEEEEvNT_6ParamsE,"aw",@nobits
	.sectionflags	@""
	.align	16
	.zero		1024


//--------------------- .nv.shared.reserved.0     --------------------------
	.section	.nv.shared.reserved.0,"aw",@nobits
	.weak		__nv_reservedSMEM_offset_0_alias
	.size		__nv_reservedSMEM_offset_0_alias, 0, 0
	.other		__nv_reservedSMEM_offset_0_alias,@"STO_CUDA_RESERVED_SHARED STV_DEFAULT"
__nv_reservedSMEM_offset_0_alias:
	.zero		0


//--------------------- .nv.global                --------------------------
	.section	.nv.global,"aw",@nobits
.nv.global:
	.type		_ZN39_INTERNAL_fb04793a_4_k_cu_50aaedb5_26344cute1_E,@object
	.size		_ZN39_INTERNAL_fb04793a_4_k_cu_50aaedb5_26344cute1_E,(_ZN39_INTERNAL_fb04793a_4_k_cu_50aaedb5_26344cuda3std3__45__cpo6cbeginE - _ZN39_INTERNAL_fb04793a_4_k_cu_50aaedb5_26344cute1_E)
_ZN39_INTERNAL_fb04793a_4_k_cu_50aaedb5_26344cute1_E:
	.zero		1
	.type		_ZN39_INTERNAL_fb04793a_4_k_cu_50aaedb5_26344cuda3std3__45__cpo6cbeginE,@object
	.size		_ZN39_INTERNAL_fb04793a_4_k_cu_50aaedb5_26344cuda3std3__45__cpo6cbeginE,(_ZN39_INTERNAL_fb04793a_4_k_cu_50aaedb5_26344cuda3std3__48in_placeE - _ZN39_INTERNAL_fb04793a_4_k_cu_50aaedb5_26344cuda3std3__45__cpo6cbeginE)
_ZN39_INTERNAL_fb04793a_4_k_cu_50aaedb5_26344cuda3std3__45__cpo6cbeginE:
	.zero		1
	.type		_ZN39_INTERNAL_fb04793a_4_k_cu_50aaedb5_26344cuda3std3__48in_placeE,@object
	.size		_ZN39_INTERNAL_fb04793a_4_k_cu_50aaedb5_26344cuda3std3__48in_placeE,(_ZN39_INTERNAL_fb04793a_4_k_cu_50aaedb5_26344cuda3std6ranges3__45__cpo9iter_moveE - _ZN39_INTERNAL_fb04793a_4_k_cu_50aaedb5_26344cuda3std3__48in_placeE)
_ZN39_INTERNAL_fb04793a_4_k_cu_50aaedb5_26344cuda3std3__48in_placeE:
	.zero		1
	.type		_ZN39_INTERNAL_fb04793a_4_k_cu_50aaedb5_26344cuda3std6ranges3__45__cpo9iter_moveE,@object
	.size		_ZN39_INTERNAL_fb04793a_4_k_cu_50aaedb5_26344cuda3std6ranges3__45__cpo9iter_moveE,(_ZN39_INTERNAL_fb04793a_4_k_cu_50aaedb5_26344cuda3std3__45__cpo5beginE - _ZN39_INTERNAL_fb04793a_4_k_cu_50aaedb5_26344cuda3std6ranges3__45__cpo9iter_moveE)
_ZN39_INTERNAL_fb04793a_4_k_cu_50aaedb5_26344cuda3std6ranges3__45__cpo9iter_moveE:
	.zero		1
	.type		_ZN39_INTERNAL_fb04793a_4_k_cu_50aaedb5_26344cuda3std3__45__cpo5beginE,@object
	.size		_ZN39_INTERNAL_fb04793a_4_k_cu_50aaedb5_26344cuda3std3__45__cpo5beginE,(_ZN39_INTERNAL_fb04793a_4_k_cu_50aaedb5_26344cuda3std3__441_GLOBAL__N__fb04793a_4_k_cu_50aaedb5_26346ignoreE - _ZN39_INTERNAL_fb04793a_4_k_cu_50aaedb5_26344cuda3std3__45__cpo5beginE)
_ZN39_INTERNAL_fb04793a_4_k_cu_50aaedb5_26344cuda3std3__45__cpo5beginE:
	.zero		1
	.type		_ZN39_INTERNAL_fb04793a_4_k_cu_50aaedb5_26344cuda3std3__441_GLOBAL__N__fb04793a_4_k_cu_50aaedb5_26346ignoreE,@object
	.size		_ZN39_INTERNAL_fb04793a_4_k_cu_50aaedb5_26344cuda3std3__441_GLOBAL__N__fb04793a_4_k_cu_50aaedb5_26346ignoreE,(_ZN39_INTERNAL_fb04793a_4_k_cu_50aaedb5_26344cute7productE - _ZN39_INTERNAL_fb04793a_4_k_cu_50aaedb5_26344cuda3std3__441_GLOBAL__N__fb04793a_4_k_cu_50aaedb5_26346ignoreE)
_ZN39_INTERNAL_fb04793a_4_k_cu_50aaedb5_26344cuda3std3__441_GLOBAL__N__fb04793a_4_k_cu_50aaedb5_26346ignoreE:
	.zero		1
	.type		_ZN39_INTERNAL_fb04793a_4_k_cu_50aaedb5_26344cute7productE,@object
	.size		_ZN39_INTERNAL_fb04793a_4_k_cu_50aaedb5_26344cute7productE,(_ZN39_INTERNAL_fb04793a_4_k_cu_50aaedb5_26344cuda3std3__45__cpo3endE - _ZN39_INTERNAL_fb04793a_4_k_cu_50aaedb5_26344cute7productE)
_ZN39_INTERNAL_fb04793a_4_k_cu_50aaedb5_26344cute7productE:
	.zero		1
	.type		_ZN39_INTERNAL_fb04793a_4_k_cu_50aaedb5_26344cuda3std3__45__cpo3endE,@object
	.size		_ZN39_INTERNAL_fb04793a_4_k_cu_50aaedb5_26344cuda3std3__45__cpo3endE,(_ZN39_INTERNAL_fb04793a_4_k_cu_50aaedb5_26344cuda3std3__419piecewise_constructE - _ZN39_INTERNAL_fb04793a_4_k_cu_50aaedb5_26344cuda3std3__45__cpo3endE)
_ZN39_INTERNAL_fb04793a_4_k_cu_50aaedb5_26344cuda3std3__45__cpo3endE:
	.zero		1
	.type		_ZN39_INTERNAL_fb04793a_4_k_cu_50aaedb5_26344cuda3std3__419piecewise_constructE,@object
	.size		_ZN39_INTERNAL_fb04793a_4_k_cu_50aaedb5_26344cuda3std3__419piecewise_constructE,(_ZN39_INTERNAL_fb04793a_4_k_cu_50aaedb5_26344cuda3std3__45__cpo4cendE - _ZN39_INTERNAL_fb04793a_4_k_cu_50aaedb5_26344cuda3std3__419piecewise_constructE)
_ZN39_INTERNAL_fb04793a_4_k_cu_50aaedb5_26344cuda3std3__419piecewise_constructE:
	.zero		1
	.type		_ZN39_INTERNAL_fb04793a_4_k_cu_50aaedb5_26344cuda3std3__45__cpo4cendE,@object
	.size		_ZN39_INTERNAL_fb04793a_4_k_cu_50aaedb5_26344cuda3std3__45__cpo4cendE,(_ZN39_INTERNAL_fb04793a_4_k_cu_50aaedb5_26344cuda3std6ranges3__45__cpo4swapE - _ZN39_INTERNAL_fb04793a_4_k_cu_50aaedb5_26344cuda3std3__45__cpo4cendE)
_ZN39_INTERNAL_fb04793a_4_k_cu_50aaedb5_26344cuda3std3__45__cpo4cendE:
	.zero		1
	.type		_ZN39_INTERNAL_fb04793a_4_k_cu_50aaedb5_26344cuda3std6ranges3__45__cpo4swapE,@object
	.size		_ZN39_INTERNAL_fb04793a_4_k_cu_50aaedb5_26344cuda3std6ranges3__45__cpo4swapE,(.L_9 - _ZN39_INTERNAL_fb04793a_4_k_cu_50aaedb5_26344cuda3std6ranges3__45__cpo4swapE)
_ZN39_INTERNAL_fb04793a_4_k_cu_50aaedb5_26344cuda3std6ranges3__45__cpo4swapE:
	.zero		1
.L_9:


//--------------------- .nv.constant0._ZN7cutlass13device_kernelINS_4gemm6kernel13GemmUniversalIN4cute5tupleIJiiiiEEENS1_10collective13CollectiveMmaINS1_37MainloopSm90TmaGmmaWarpSpecializedFP8ILi8ENS5_IJNS4_1CILi1EEESB_SB_EEENS1_35KernelTmaWarpSpecializedCooperativeEEENS5_IJNSA_ILi256EEENSA_ILi128EEENSA_ILi64EEEEEENS_12float_e4m3_tENS5_IJlSB_lEEESJ_SK_NS4_8TiledMMAINS4_8MMA_AtomIJNS4_4SM904GMMA31MMA_64x128x32_F32E4M3E4M3_SS_TNILNSO_7ScaleInE1ELSQ_1EEEEEENS4_6LayoutINS5_IJNSA_ILi2EEESB_SB_EEENS5_IJSB_NSA_ILi0EEESW_EEEEENS5_IJNS4_10UnderscoreESZ_SZ_EEEEENS4_13SM90_TMA_LOADENS4_14ComposedLayoutINS4_7SwizzleILi2ELi4ELi3EEENS4_18smem_ptr_flag_bitsILi8EEENST_INS5_IJNSA_ILi8EEESH_EEENS5_IJSH_SB_EEEEEEEvNS4_8identityES12_S1C_vS1D_EENS_8epilogue10collective18CollectiveEpilogueINS1F_22Sm90TmaWarpSpecializedILi4ELi2ELi16ELb0ELb0EEEJSI_NS5_IJSG_NSA_ILi32EEEEEESJ_SK_SJ_SK_NS1F_6fusion15FusionCallbacksIS1J_NS1M_13LinCombEltActINS1F_6thread4GELUESJ_fSJ_fLNS_15FloatRoundStyleE2EEESI_S1L_JEEES12_NS13_INS14_ILi1ELi4ELi3EEES17_NST_INS5_IJS18_S1K_EEENS5_IJS1K_SB_EEEEEEENS4_39AutoVectorizingCopyWithAssumedAlignmentILi128EEENS4_14SM90_TMA_STOREES1Y_S20_NS4_9Copy_AtomIJNS4_17SM90_U32x4_STSM_NENS_6half_tEEEEvEEEvvEEEEvNT_6ParamsE --------------------------
	.section	.nv.constant0._ZN7cutlass13device_kernelINS_4gemm6kernel13GemmUniversalIN4cute5tupleIJiiiiEEENS1_10collective13CollectiveMmaINS1_37MainloopSm90TmaGmmaWarpSpecializedFP8ILi8ENS5_IJNS4_1CILi1EEESB_SB_EEENS1_35KernelTmaWarpSpecializedCooperativeEEENS5_IJNSA_ILi256EEENSA_ILi128EEENSA_ILi64EEEEEENS_12float_e4m3_tENS5_IJlSB_lEEESJ_SK_NS4_8TiledMMAINS4_8MMA_AtomIJNS4_4SM904GMMA31MMA_64x128x32_F32E4M3E4M3_SS_TNILNSO_7ScaleInE1ELSQ_1EEEEEENS4_6LayoutINS5_IJNSA_ILi2EEESB_SB_EEENS5_IJSB_NSA_ILi0EEESW_EEEEENS5_IJNS4_10UnderscoreESZ_SZ_EEEEENS4_13SM90_TMA_LOADENS4_14ComposedLayoutINS4_7SwizzleILi2ELi4ELi3EEENS4_18smem_ptr_flag_bitsILi8EEENST_INS5_IJNSA_ILi8EEESH_EEENS5_IJSH_SB_EEEEEEEvNS4_8identityES12_S1C_vS1D_EENS_8epilogue10collective18CollectiveEpilogueINS1F_22Sm90TmaWarpSpecializedILi4ELi2ELi16ELb0ELb0EEEJSI_NS5_IJSG_NSA_ILi32EEEEEESJ_SK_SJ_SK_NS1F_6fusion15FusionCallbacksIS1J_NS1M_13LinCombEltActINS1F_6thread4GELUESJ_fSJ_fLNS_15FloatRoundStyleE2EEESI_S1L_JEEES12_NS13_INS14_ILi1ELi4ELi3EEES17_NST_INS5_IJS18_S1K_EEENS5_IJS1K_SB_EEEEEEENS4_39AutoVectorizingCopyWithAssumedAlignmentILi128EEENS4_14SM90_TMA_STOREES1Y_S20_NS4_9Copy_AtomIJNS4_17SM90_U32x4_STSM_NENS_6half_tEEEEvEEEvvEEEEvNT_6ParamsE,"a",@progbits
	.sectionflags	@""
	.align	4
.nv.constant0._ZN7cutlass13device_kernelINS_4gemm6kernel13GemmUniversalIN4cute5tupleIJiiiiEEENS1_10collective13CollectiveMmaINS1_37MainloopSm90TmaGmmaWarpSpecializedFP8ILi8ENS5_IJNS4_1CILi1EEESB_SB_EEENS1_35KernelTmaWarpSpecializedCooperativeEEENS5_IJNSA_ILi256EEENSA_ILi128EEENSA_ILi64EEEEEENS_12float_e4m3_tENS5_IJlSB_lEEESJ_SK_NS4_8TiledMMAINS4_8MMA_AtomIJNS4_4SM904GMMA31MMA_64x128x32_F32E4M3E4M3_SS_TNILNSO_7ScaleInE1ELSQ_1EEEEEENS4_6LayoutINS5_IJNSA_ILi2EEESB_SB_EEENS5_IJSB_NSA_ILi0EEESW_EEEEENS5_IJNS4_10UnderscoreESZ_SZ_EEEEENS4_13SM90_TMA_LOADENS4_14ComposedLayoutINS4_7SwizzleILi2ELi4ELi3EEENS4_18smem_ptr_flag_bitsILi8EEENST_INS5_IJNSA_ILi8EEESH_EEENS5_IJSH_SB_EEEEEEEvNS4_8identityES12_S1C_vS1D_EENS_8epilogue10collective18CollectiveEpilogueINS1F_22Sm90TmaWarpSpecializedILi4ELi2ELi16ELb0ELb0EEEJSI_NS5_IJSG_NSA_ILi32EEEEEESJ_SK_SJ_SK_NS1F_6fusion15FusionCallbacksIS1J_NS1M_13LinCombEltActINS1F_6thread4GELUESJ_fSJ_fLNS_15FloatRoundStyleE2EEESI_S1L_JEEES12_NS13_INS14_ILi1ELi4ELi3EEES17_NST_INS5_IJS18_S1K_EEENS5_IJS1K_SB_EEEEEEENS4_39AutoVectorizingCopyWithAssumedAlignmentILi128EEENS4_14SM90_TMA_STOREES1Y_S20_NS4_9Copy_AtomIJNS4_17SM90_U32x4_STSM_NENS_6half_tEEEEvEEEvvEEEEvNT_6ParamsE:
	.zero		2432


//--------------------- SYMBOLS --------------------------

	.type		.nv.reservedSmem.offset0,@object
	.size		.nv.reservedSmem.offset0,0x4
	.type		__assertfail,@function
